// auto-generated by cutlass_sweep.gemm — config: {"arch": "sm_90", "cluster_m": 1, "cluster_n": 1, "dtype": "e4m3", "dtype_b": "e4m3", "layout": "nt", "stages": 0, "tile_k": 128, "tile_m": 384, "tile_n": 192}
#include "cutlass/cutlass.h"
#include "cutlass/gemm/collective/collective_builder.hpp"
#include "cutlass/gemm/device/gemm_universal_adapter.h"
#include "cutlass/gemm/kernel/gemm_universal.hpp"
#include "cutlass/epilogue/collective/collective_builder.hpp"

using ElemA = cutlass::float_e4m3_t;
using ElemB = cutlass::float_e4m3_t;
using ElemCD = cutlass::float_e4m3_t;
using Acc  = float;
using TileShape    = cute::Shape<cute::_384, cute::_192, cute::_128>;
using ClusterShape = cute::Shape<cute::_1, cute::_1, cute::_1>;

using CollectiveEpilogue = typename cutlass::epilogue::collective::CollectiveBuilder<
    cutlass::arch::Sm90, cutlass::arch::OpClassTensorOp,
    TileShape, ClusterShape,
    cutlass::epilogue::collective::EpilogueTileAuto,
    Acc, Acc,
    ElemCD, cutlass::layout::RowMajor, 128 / cutlass::sizeof_bits<ElemCD>::value,
    ElemCD, cutlass::layout::RowMajor, 128 / cutlass::sizeof_bits<ElemCD>::value,
    cutlass::epilogue::collective::EpilogueScheduleAuto
  >::CollectiveOp;

using CollectiveMainloop = typename cutlass::gemm::collective::CollectiveBuilder<
    cutlass::arch::Sm90, cutlass::arch::OpClassTensorOp,
    ElemA, cutlass::layout::RowMajor, 128 / cutlass::sizeof_bits<ElemA>::value,
    ElemB, cutlass::layout::ColumnMajor, 128 / cutlass::sizeof_bits<ElemB>::value,
    Acc,
    TileShape, ClusterShape,
    cutlass::gemm::collective::StageCountAutoCarveout<static_cast<int>(sizeof(typename CollectiveEpilogue::SharedStorage))>,
    cutlass::gemm::collective::KernelScheduleAuto
  >::CollectiveOp;

using GemmKernel = cutlass::gemm::kernel::GemmUniversal<
    cute::Shape<int,int,int,int>,
    CollectiveMainloop,
    CollectiveEpilogue
>;
using Gemm = cutlass::gemm::device::GemmUniversalAdapter<GemmKernel>;

// Force the device kernel symbol into the cubin without needing a host main.
auto* _anchor = &cutlass::device_kernel<GemmKernel>;


// ===== COMPILED SASS (sm_90a) =====

	.target	sm_90a

	.elftype	@"ET_EXEC"


//--------------------- .note.nv.tkinfo           --------------------------
	.section	.note.nv.tkinfo,"",@"SHT_NOTE"
	.sectionflags	@"SHF_NOTE_NV_TKINFO"
	.tkinfo
        /*0018*/ 	.word	0x00000002
        /*0030*/ 	.string	""
        /*0030*/ 	.string	"ptxas"
        /*0030*/ 	.string	"Cuda compilation tools, release 13.0, V13.0.88"
        /*0030*/ 	.string	"Build cuda_13.0.r13.0/compiler.36424714_0"
        /*0030*/ 	.string	"-arch sm_90a -m 64 "



//--------------------- .note.nv.cuinfo           --------------------------
	.section	.note.nv.cuinfo,"",@"SHT_NOTE"
	.sectionflags	@"SHF_NOTE_NV_CUINFO"
        /*0018*/ 	.short	0x0002
        /*001a*/ 	.short	0x005a
        /*001c*/ 	.short	0x0082
	.zero		2


//--------------------- .nv.info                  --------------------------
	.section	.nv.info,"",@"SHT_CUDA_INFO"
	.align	4


	//----- nvinfo : EIATTR_REGCOUNT
	.align		4
        /*0000*/ 	.byte	0x04, 0x2f
        /*0002*/ 	.short	(.L_12 - .L_11)
	.align		4
.L_11:
        /*0004*/ 	.word	index@(_ZN7cutlass13device_kernelINS_4gemm6kernel13GemmUniversalIN4cute5tupleIJiiiiEEENS1_10collective13CollectiveMmaINS1_37MainloopSm90TmaGmmaWarpSpecializedFP8ILi3ENS5_IJNS4_1CILi1EEESB_SB_EEENS1_35KernelTmaWarpSpecializedCooperativeEEENS5_IJNSA_ILi384EEENSA_ILi192EEENSA_ILi128EEEEEENS_12float_e4m3_tENS5_IJlSB_lEEESJ_SK_NS4_8TiledMMAINS4_8MMA_AtomIJNS4_4SM904GMMA31MMA_64x192x32_F32E4M3E4M3_SS_TNILNSO_7ScaleInE1ELSQ_1EEEEEENS4_6LayoutINS5_IJNSA_ILi2EEESB_SB_EEENS5_IJSB_NSA_ILi0EEESW_EEEEENS5_IJNS4_10UnderscoreESZ_SZ_EEEEENS4_13SM90_TMA_LOADENS4_14ComposedLayoutINS4_7SwizzleILi3ELi4ELi3EEENS4_18smem_ptr_flag_bitsILi8EEENST_INS5_IJNSA_ILi8EEESH_EEENS5_IJSH_SB_EEEEEEEvNS4_8identityES12_S1C_vS1D_EENS_8epilogue10collective6detail29Sm90TmaWarpSpecializedAdapterINS1G_15DefaultEpilogueISJ_SK_SK_NS1F_6thread17LinearCombinationISJ_Li1EffLNS1K_9ScaleType4KindE0ELNS_15FloatRoundStyleE2ESJ_EENS1_15EpilogueDefaultEEEEEvvEEEEvNT_6ParamsE)
        /*0008*/ 	.word	0x000000a8


	//----- nvinfo : EIATTR_FRAME_SIZE
	.align		4
.L_12:
        /*000c*/ 	.byte	0x04, 0x11
        /*000e*/ 	.short	(.L_14 - .L_13)
	.align		4
.L_13:
        /*0010*/ 	.word	index@(_ZN7cutlass13device_kernelINS_4gemm6kernel13GemmUniversalIN4cute5tupleIJiiiiEEENS1_10collective13CollectiveMmaINS1_37MainloopSm90TmaGmmaWarpSpecializedFP8ILi3ENS5_IJNS4_1CILi1EEESB_SB_EEENS1_35KernelTmaWarpSpecializedCooperativeEEENS5_IJNSA_ILi384EEENSA_ILi192EEENSA_ILi128EEEEEENS_12float_e4m3_tENS5_IJlSB_lEEESJ_SK_NS4_8TiledMMAINS4_8MMA_AtomIJNS4_4SM904GMMA31MMA_64x192x32_F32E4M3E4M3_SS_TNILNSO_7ScaleInE1ELSQ_1EEEEEENS4_6LayoutINS5_IJNSA_ILi2EEESB_SB_EEENS5_IJSB_NSA_ILi0EEESW_EEEEENS5_IJNS4_10UnderscoreESZ_SZ_EEEEENS4_13SM90_TMA_LOADENS4_14ComposedLayoutINS4_7SwizzleILi3ELi4ELi3EEENS4_18smem_ptr_flag_bitsILi8EEENST_INS5_IJNSA_ILi8EEESH_EEENS5_IJSH_SB_EEEEEEEvNS4_8identityES12_S1C_vS1D_EENS_8epilogue10collective6detail29Sm90TmaWarpSpecializedAdapterINS1G_15DefaultEpilogueISJ_SK_SK_NS1F_6thread17LinearCombinationISJ_Li1EffLNS1K_9ScaleType4KindE0ELNS_15FloatRoundStyleE2ESJ_EENS1_15EpilogueDefaultEEEEEvvEEEEvNT_6ParamsE)
        /*0014*/ 	.word	0x00000bd8


	//----- nvinfo : EIATTR_MIN_STACK_SIZE
	.align		4
.L_14:
        /*0018*/ 	.byte	0x04, 0x12
        /*001a*/ 	.short	(.L_16 - .L_15)
	.align		4
.L_15:
        /*001c*/ 	.word	index@(_ZN7cutlass13device_kernelINS_4gemm6kernel13GemmUniversalIN4cute5tupleIJiiiiEEENS1_10collective13CollectiveMmaINS1_37MainloopSm90TmaGmmaWarpSpecializedFP8ILi3ENS5_IJNS4_1CILi1EEESB_SB_EEENS1_35KernelTmaWarpSpecializedCooperativeEEENS5_IJNSA_ILi384EEENSA_ILi192EEENSA_ILi128EEEEEENS_12float_e4m3_tENS5_IJlSB_lEEESJ_SK_NS4_8TiledMMAINS4_8MMA_AtomIJNS4_4SM904GMMA31MMA_64x192x32_F32E4M3E4M3_SS_TNILNSO_7ScaleInE1ELSQ_1EEEEEENS4_6LayoutINS5_IJNSA_ILi2EEESB_SB_EEENS5_IJSB_NSA_ILi0EEESW_EEEEENS5_IJNS4_10UnderscoreESZ_SZ_EEEEENS4_13SM90_TMA_LOADENS4_14ComposedLayoutINS4_7SwizzleILi3ELi4ELi3EEENS4_18smem_ptr_flag_bitsILi8EEENST_INS5_IJNSA_ILi8EEESH_EEENS5_IJSH_SB_EEEEEEEvNS4_8identityES12_S1C_vS1D_EENS_8epilogue10collective6detail29Sm90TmaWarpSpecializedAdapterINS1G_15DefaultEpilogueISJ_SK_SK_NS1F_6thread17LinearCombinationISJ_Li1EffLNS1K_9ScaleType4KindE0ELNS_15FloatRoundStyleE2ESJ_EENS1_15EpilogueDefaultEEEEEvvEEEEvNT_6ParamsE)
        /*0020*/ 	.word	0x00000bd8
.L_16:


//--------------------- .nv.compat                --------------------------
	.section	.nv.compat,"",@"SHT_CUDA_COMPAT_INFO"
	.align	4
        /*0000*/ 	.byte	0x02, 0x09, 0x01, 0x00, 0x02, 0x02, 0x04, 0x00, 0x02, 0x05, 0x05, 0x00, 0x03, 0x07, 0x01, 0x01
        /*0010*/ 	.byte	0x02, 0x03, 0x01, 0x00, 0x02, 0x06, 0x01, 0x00, 0x04, 0x0b, 0x08, 0x00, 0x00, 0x00, 0x00, 0x00
        /*0020*/ 	.byte	0x00, 0x00, 0x00, 0x00


//--------------------- .nv.info._ZN7cutlass13device_kernelINS_4gemm6kernel13GemmUniversalIN4cute5tupleIJiiiiEEENS1_10collective13CollectiveMmaINS1_37MainloopSm90TmaGmmaWarpSpecializedFP8ILi3ENS5_IJNS4_1CILi1EEESB_SB_EEENS1_35KernelTmaWarpSpecializedCooperativeEEENS5_IJNSA_ILi384EEENSA_ILi192EEENSA_ILi128EEEEEENS_12float_e4m3_tENS5_IJlSB_lEEESJ_SK_NS4_8TiledMMAINS4_8MMA_AtomIJNS4_4SM904GMMA31MMA_64x192x32_F32E4M3E4M3_SS_TNILNSO_7ScaleInE1ELSQ_1EEEEEENS4_6LayoutINS5_IJNSA_ILi2EEESB_SB_EEENS5_IJSB_NSA_ILi0EEESW_EEEEENS5_IJNS4_10UnderscoreESZ_SZ_EEEEENS4_13SM90_TMA_LOADENS4_14ComposedLayoutINS4_7SwizzleILi3ELi4ELi3EEENS4_18smem_ptr_flag_bitsILi8EEENST_INS5_IJNSA_ILi8EEESH_EEENS5_IJSH_SB_EEEEEEEvNS4_8identityES12_S1C_vS1D_EENS_8epilogue10collective6detail29Sm90TmaWarpSpecializedAdapterINS1G_15DefaultEpilogueISJ_SK_SK_NS1F_6thread17LinearCombinationISJ_Li1EffLNS1K_9ScaleType4KindE0ELNS_15FloatRoundStyleE2ESJ_EENS1_15EpilogueDefaultEEEEEvvEEEEvNT_6ParamsE --------------------------
	.section	.nv.info._ZN7cutlass13device_kernelINS_4gemm6kernel13GemmUniversalIN4cute5tupleIJiiiiEEENS1_10collective13CollectiveMmaINS1_37MainloopSm90TmaGmmaWarpSpecializedFP8ILi3ENS5_IJNS4_1CILi1EEESB_SB_EEENS1_35KernelTmaWarpSpecializedCooperativeEEENS5_IJNSA_ILi384EEENSA_ILi192EEENSA_ILi128EEEEEENS_12float_e4m3_tENS5_IJlSB_lEEESJ_SK_NS4_8TiledMMAINS4_8MMA_AtomIJNS4_4SM904GMMA31MMA_64x192x32_F32E4M3E4M3_SS_TNILNSO_7ScaleInE1ELSQ_1EEEEEENS4_6LayoutINS5_IJNSA_ILi2EEESB_SB_EEENS5_IJSB_NSA_ILi0EEESW_EEEEENS5_IJNS4_10UnderscoreESZ_SZ_EEEEENS4_13SM90_TMA_LOADENS4_14ComposedLayoutINS4_7SwizzleILi3ELi4ELi3EEENS4_18smem_ptr_flag_bitsILi8EEENST_INS5_IJNSA_ILi8EEESH_EEENS5_IJSH_SB_EEEEEEEvNS4_8identityES12_S1C_vS1D_EENS_8epilogue10collective6detail29Sm90TmaWarpSpecializedAdapterINS1G_15DefaultEpilogueISJ_SK_SK_NS1F_6thread17LinearCombinationISJ_Li1EffLNS1K_9ScaleType4KindE0ELNS_15FloatRoundStyleE2ESJ_EENS1_15EpilogueDefaultEEEEEvvEEEEvNT_6ParamsE,"",@"SHT_CUDA_INFO"
	.sectionflags	@""
	.align	4


	//----- nvinfo : EIATTR_CUDA_API_VERSION
	.align		4
        /*0000*/ 	.byte	0x04, 0x37
        /*0002*/ 	.short	(.L_18 - .L_17)
.L_17:
        /*0004*/ 	.word	0x00000082


	//----- nvinfo : EIATTR_KPARAM_INFO
	.align		4
.L_18:
        /*0008*/ 	.byte	0x04, 0x17
        /*000a*/ 	.short	(.L_20 - .L_19)
.L_19:
        /*000c*/ 	.word	0x00000000
        /*0010*/ 	.short	0x0000
        /*0012*/ 	.short	0x0070
        /*0014*/ 	.byte	0x00, 0xf0, 0x01, 0x10


	//----- nvinfo : EIATTR_SPARSE_MMA_MASK
	.align		4
.L_20:
        /*0018*/ 	.byte	0x03, 0x50
        /*001a*/ 	.short	0x0000


	//----- nvinfo : EIATTR_MAXREG_COUNT
	.align		4
        /*001c*/ 	.byte	0x03, 0x1b
        /*001e*/ 	.short	0x00a8


	//----- nvinfo : EIATTR_NUM_BARRIERS
	.align		4
        /*0020*/ 	.byte	0x02, 0x4c
        /*0022*/ 	.byte	0x01
	.zero		1


	//----- nvinfo : EIATTR_ANNOTATIONS
	.align		4
        /*0024*/ 	.byte	0x04, 0x55
        /*0026*/ 	.short	(.L_22 - .L_21)


	//   ....[0]....
.L_21:
        /*0028*/ 	.word	0x00000001
        /*002c*/ 	.byte	0x90, 0x05, 0x00, 0x00, 0x01, 0x00, 0x00, 0x00, 0xb0, 0x05, 0x00, 0x00, 0x01, 0x00, 0x00, 0x00
        /* <DEDUP_REMOVED lines=2174> */
        /*881c*/ 	.byte	0x80, 0x3c, 0x03, 0x00


	//----- nvinfo : EIATTR_MERCURY_ISA_VERSION
	.align		4
.L_22:
        /*8820*/ 	.byte	0x03, 0x5f
        /*8822*/ 	.short	0x0101


	//----- nvinfo : EIATTR_INT_WARP_WIDE_INSTR_OFFSETS
	.align		4
        /*8824*/ 	.byte	0x04, 0x31
        /*8826*/ 	.short	(.L_24 - .L_23)


	//   ....[0]....
.L_23:
        /*8828*/ 	.word	0x00000450


	//   ....[1]....
        /*882c*/ 	.word	0x00000460


	//   ....[2]....
        /*8830*/ 	.word	0x000005a0


	//----- nvinfo : EIATTR_COOP_GROUP_MASK_REGIDS
	.align		4
.L_24:
        /*8834*/ 	.byte	0x04, 0x29
        /*8836*/ 	.short	(.L_26 - .L_25)


	//   ....[0]....
.L_25:
        /*8838*/ 	.word	0xffffffff


	//   ....[1]....
        /*883c*/ 	.word	0xffffffff


	//   ....[2]....
        /*8840*/ 	.word	0xffffffff


	//   ....[3]....
        /*8844*/ 	.word	0xffffffff


	//   ....[4]....
        /*8848*/ 	.word	0xffffffff


	//----- nvinfo : EIATTR_COOP_GROUP_INSTR_OFFSETS
	.align		4
.L_26:
        /*884c*/ 	.byte	0x04, 0x28
        /*884e*/ 	.short	(.L_28 - .L_27)


	//   ....[0]....
.L_27:
        /*8850*/ 	.word	0x00000070


	//   ....[1]....
        /*8854*/ 	.word	0x00000080


	//   ....[2]....
        /*8858*/ 	.word	0x000001a0


	//   ....[3]....
        /*885c*/ 	.word	0x00000390


	//   ....[4]....
        /*8860*/ 	.word	0x00002b40


	//----- nvinfo : EIATTR_REG_RECONFIG
	.align		4
.L_28:
        /*8864*/ 	.byte	0x01, 0x54
	.zero		2


	//----- nvinfo : EIATTR_MBARRIER_INSTR_OFFSETS
	.align		4
        /*8868*/ 	.byte	0x04, 0x39
        /*886a*/ 	.short	(.L_30 - .L_29)


	//   ....[0]....
.L_29:
        /*886c*/ 	.word	0x00000320
        /*8870*/ 	.word	0x000000ff
        /*8874*/ 	.word	0x00000000
        /*8878*/ 	.short	0x0100
        /*887a*/ 	.byte	0x0a
	.zero		1


	//   ....[1]....
        /*887c*/ 	.word	0x00000330
        /*8880*/ 	.word	0x000000ff
        /*8884*/ 	.word	0x00000018
        /*8888*/ 	.short	0x0100
        /*888a*/ 	.byte	0x0a
	.zero		1


	//   ....[2]....
        /*888c*/ 	.word	0x00000340
        /*8890*/ 	.word	0x000000ff
        /*8894*/ 	.word	0x00000008
        /*8898*/ 	.short	0x0100
        /*889a*/ 	.byte	0x0a
	.zero		1


	//   ....[3]....
        /*889c*/ 	.word	0x00000350
        /*88a0*/ 	.word	0x000000ff
        /*88a4*/ 	.word	0x00000020
        /*88a8*/ 	.short	0x0100
        /*88aa*/ 	.byte	0x0a
	.zero		1


	//   ....[4]....
        /*88ac*/ 	.word	0x00000360
        /*88b0*/ 	.word	0x000000ff
        /*88b4*/ 	.word	0x00000010
        /*88b8*/ 	.short	0x0100
        /*88ba*/ 	.byte	0x0a
	.zero		1


	//   ....[5]....
        /*88bc*/ 	.word	0x00000370
        /*88c0*/ 	.word	0x000000ff
        /*88c4*/ 	.word	0x00000028
        /*88c8*/ 	.short	0x0100
        /*88ca*/ 	.byte	0x0a
	.zero		1


	//   ....[6]....
        /*88cc*/ 	.word	0x000005d0
        /*88d0*/ 	.word	0x000000ff
        /*88d4*/ 	.word	0x00000040
        /*88d8*/ 	.short	0x0100
        /*88da*/ 	.byte	0x08
	.zero		1


	//   ....[7]....
        /*88dc*/ 	.word	0x000005e0
        /*88e0*/ 	.word	0x000000ff
        /*88e4*/ 	.word	0x00000048
        /*88e8*/ 	.short	0x0100
        /*88ea*/ 	.byte	0x08
	.zero		1


	//   ....[8]....
        /*88ec*/ 	.word	0x00002f30
        /*88f0*/ 	.word	0x000000ff
        /*88f4*/ 	.word	0x00000000
        /*88f8*/ 	.short	0x010a
        /*88fa*/ 	.byte	0x06
	.zero		1


	//   ....[9]....
        /*88fc*/ 	.word	0x00002f70
        /*8900*/ 	.word	0x000000ff
        /*8904*/ 	.word	0x00000000
        /*8908*/ 	.short	0x010a
        /*890a*/ 	.byte	0x06
	.zero		1


	//   ....[10]....
        /*890c*/ 	.word	0x00009be0
        /*8910*/ 	.word	0x000000ff
        /*8914*/ 	.word	0x00000000
        /*8918*/ 	.short	0x010a
        /*891a*/ 	.byte	0x15
	.zero		1


	//   ....[11]....
        /*891c*/ 	.word	0x00009c20
        /*8920*/ 	.word	0x000000ff
        /*8924*/ 	.word	0x00000000
        /*8928*/ 	.short	0x010a
        /*892a*/ 	.byte	0x15
	.zero		1


	//   ....[12]....
        /*892c*/ 	.word	0x00011670
        /*8930*/ 	.word	0x000000ff
        /*8934*/ 	.word	0x00000000
        /*8938*/ 	.short	0x0101
        /*893a*/ 	.byte	0x14
	.zero		1


	//   ....[13]....
        /*893c*/ 	.word	0x00015790
        /*8940*/ 	.word	0x000000ff
        /*8944*/ 	.word	0x00000000
        /*8948*/ 	.short	0x0101
        /*894a*/ 	.byte	0x06
	.zero		1


	//   ....[14]....
        /*894c*/ 	.word	0x00032f30
        /*8950*/ 	.word	0x00000010
        /*8954*/ 	.word	0x00000018
        /*8958*/ 	.short	0x010a
        /*895a*/ 	.byte	0x3f
	.zero		1


	//   ....[15]....
        /*895c*/ 	.word	0x00033280
        /*8960*/ 	.word	0x00000002
        /*8964*/ 	.word	0x00000048
        /*8968*/ 	.short	0x0101
        /*896a*/ 	.byte	0x3f
	.zero		1


	//   ....[16]....
        /*896c*/ 	.word	0x00033a50
        /*8970*/ 	.word	0x00000003
        /*8974*/ 	.word	0x00000000
        /*8978*/ 	.short	0x010a
        /*897a*/ 	.byte	0x3f
	.zero		1


	//   ....[17]....
        /*897c*/ 	.word	0x00033ae0
        /*8980*/ 	.word	0x00000003
        /*8984*/ 	.word	0x00000000
        /*8988*/ 	.short	0x010a
        /*898a*/ 	.byte	0x3f
	.zero		1


	//   ....[18]....
        /*898c*/ 	.word	0x00033b70
        /*8990*/ 	.word	0x00000003
        /*8994*/ 	.word	0x00000000
        /*8998*/ 	.short	0x010a
        /*899a*/ 	.byte	0x3f
	.zero		1


	//   ....[19]....
        /*899c*/ 	.word	0x00033be0
        /*89a0*/ 	.word	0x00000007
        /*89a4*/ 	.word	0x00000000
        /*89a8*/ 	.short	0x010a
        /*89aa*/ 	.byte	0x3f
	.zero		1


	//   ....[20]....
        /*89ac*/ 	.word	0x00033c50
        /*89b0*/ 	.word	0x00000000
        /*89b4*/ 	.word	0x00000000
        /*89b8*/ 	.short	0x010a
        /*89ba*/ 	.byte	0x3f
	.zero		1


	//   ....[21]....
        /*89bc*/ 	.word	0x00033d30
        /*89c0*/ 	.word	0x00000010
        /*89c4*/ 	.word	0x00000018
        /*89c8*/ 	.short	0x010a
        /*89ca*/ 	.byte	0x3f
	.zero		1


	//   ....[22]....
        /*89cc*/ 	.word	0x00033e10
        /*89d0*/ 	.word	0x00000003
        /*89d4*/ 	.word	0x00000000
        /*89d8*/ 	.short	0x010a
        /*89da*/ 	.byte	0x3f
	.zero		1


	//   ....[23]....
        /*89dc*/ 	.word	0x00033e60
        /*89e0*/ 	.word	0x00000003
        /*89e4*/ 	.word	0x00000000
        /*89e8*/ 	.short	0x010a
        /*89ea*/ 	.byte	0x3f
	.zero		1


	//----- nvinfo : EIATTR_NUM_MBARRIERS
	.align		4
.L_30:
        /*89ec*/ 	.byte	0x03, 0x38
        /*89ee*/ 	.short	0x0008


	//----- nvinfo : EIATTR_EXIT_INSTR_OFFSETS
	.align		4
        /*89f0*/ 	.byte	0x04, 0x1c
        /*89f2*/ 	.short	(.L_32 - .L_31)


	//   ....[0]....
.L_31:
        /*89f4*/ 	.word	0x00000640


	//   ....[1]....
        /*89f8*/ 	.word	0x00000fa0


	//   ....[2]....
        /*89fc*/ 	.word	0x00032550


	//   ....[3]....
        /*8a00*/ 	.word	0x00032bc0


	//   ....[4]....
        /*8a04*/ 	.word	0x00033bc0


	//----- nvinfo : EIATTR_MAX_THREADS
	.align		4
.L_32:
        /*8a08*/ 	.byte	0x04, 0x05
        /*8a0a*/ 	.short	(.L_34 - .L_33)
.L_33:
        /*8a0c*/ 	.word	0x00000180
        /*8a10*/ 	.word	0x00000001
        /*8a14*/ 	.word	0x00000001


	//----- nvinfo : EIATTR_CRS_STACK_SIZE
	.align		4
.L_34:
        /*8a18*/ 	.byte	0x04, 0x1e
        /*8a1a*/ 	.short	(.L_36 - .L_35)
.L_35:
        /*8a1c*/ 	.word	0x00000000


	//----- nvinfo : EIATTR_CBANK_PARAM_SIZE
	.align		4
.L_36:
        /*8a20*/ 	.byte	0x03, 0x19
        /*8a22*/ 	.short	0x0470


	//----- nvinfo : EIATTR_PARAM_CBANK
	.align		4
        /*8a24*/ 	.byte	0x04, 0x0a
        /*8a26*/ 	.short	(.L_38 - .L_37)
	.align		4
.L_37:
        /*8a28*/ 	.word	index@(.nv.constant0._ZN7cutlass13device_kernelINS_4gemm6kernel13GemmUniversalIN4cute5tupleIJiiiiEEENS1_10collective13CollectiveMmaINS1_37MainloopSm90TmaGmmaWarpSpecializedFP8ILi3ENS5_IJNS4_1CILi1EEESB_SB_EEENS1_35KernelTmaWarpSpecializedCooperativeEEENS5_IJNSA_ILi384EEENSA_ILi192EEENSA_ILi128EEEEEENS_12float_e4m3_tENS5_IJlSB_lEEESJ_SK_NS4_8TiledMMAINS4_8MMA_AtomIJNS4_4SM904GMMA31MMA_64x192x32_F32E4M3E4M3_SS_TNILNSO_7ScaleInE1ELSQ_1EEEEEENS4_6LayoutINS5_IJNSA_ILi2EEESB_SB_EEENS5_IJSB_NSA_ILi0EEESW_EEEEENS5_IJNS4_10UnderscoreESZ_SZ_EEEEENS4_13SM90_TMA_LOADENS4_14ComposedLayoutINS4_7SwizzleILi3ELi4ELi3EEENS4_18smem_ptr_flag_bitsILi8EEENST_INS5_IJNSA_ILi8EEESH_EEENS5_IJSH_SB_EEEEEEEvNS4_8identityES12_S1C_vS1D_EENS_8epilogue10collective6detail29Sm90TmaWarpSpecializedAdapterINS1G_15DefaultEpilogueISJ_SK_SK_NS1F_6thread17LinearCombinationISJ_Li1EffLNS1K_9ScaleType4KindE0ELNS_15FloatRoundStyleE2ESJ_EENS1_15EpilogueDefaultEEEEEvvEEEEvNT_6ParamsE)
        /*8a2c*/ 	.short	0x0210
        /*8a2e*/ 	.short	0x0470


	//----- nvinfo : EIATTR_SW_WAR
	.align		4
.L_38:
        /*8a30*/ 	.byte	0x04, 0x36
        /*8a32*/ 	.short	(.L_40 - .L_39)
.L_39:
        /*8a34*/ 	.word	0x00000008
.L_40:


//--------------------- .nv.callgraph             --------------------------
	.section	.nv.callgraph,"",@"SHT_CUDA_CALLGRAPH"
	.align	4
	.sectionentsize	8
	.align		4
        /*0000*/ 	.word	0x00000000
	.align		4
        /*0004*/ 	.word	0xffffffff
	.align		4
        /*0008*/ 	.word	0x00000000
	.align		4
        /*000c*/ 	.word	0xfffffffe
	.align		4
        /*0010*/ 	.word	0x00000000
	.align		4
        /*0014*/ 	.word	0xfffffffd
	.align		4
        /*0018*/ 	.word	0x00000000
	.align		4
        /*001c*/ 	.word	0xfffffffc


//--------------------- .nv.constant4             --------------------------
	.section	.nv.constant4,"a",@progbits
	.align	8
	.align		8
.nv.constant4:
        /*0000*/ 	.dword	_ZN39_INTERNAL_d9212130_4_k_cu_c6e654a8_72324cuda3std3__45__cpo5beginE
	.align		8
        /*0008*/ 	.dword	_ZN39_INTERNAL_d9212130_4_k_cu_c6e654a8_72324cuda3std3__45__cpo3endE
	.align		8
        /*0010*/ 	.dword	_ZN39_INTERNAL_d9212130_4_k_cu_c6e654a8_72324cuda3std3__45__cpo6cbeginE
	.align		8
        /*0018*/ 	.dword	_ZN39_INTERNAL_d9212130_4_k_cu_c6e654a8_72324cuda3std3__45__cpo4cendE
	.align		8
        /*0020*/ 	.dword	_ZN39_INTERNAL_d9212130_4_k_cu_c6e654a8_72324cuda3std3__441_GLOBAL__N__d9212130_4_k_cu_c6e654a8_72326ignoreE
	.align		8
        /*0028*/ 	.dword	_ZN39_INTERNAL_d9212130_4_k_cu_c6e654a8_72324cuda3std3__419piecewise_constructE
	.align		8
        /*0030*/ 	.dword	_ZN39_INTERNAL_d9212130_4_k_cu_c6e654a8_72324cuda3std3__48in_placeE
	.align		8
        /*0038*/ 	.dword	_ZN39_INTERNAL_d9212130_4_k_cu_c6e654a8_72324cuda3std6ranges3__45__cpo4swapE
	.align		8
        /*0040*/ 	.dword	_ZN39_INTERNAL_d9212130_4_k_cu_c6e654a8_72324cuda3std6ranges3__45__cpo9iter_moveE
	.align		8
        /*0048*/ 	.dword	_ZN39_INTERNAL_d9212130_4_k_cu_c6e654a8_72324cute7productE
	.align		8
        /*0050*/ 	.dword	_ZN39_INTERNAL_d9212130_4_k_cu_c6e654a8_72324cute1_E


//--------------------- .text._ZN7cutlass13device_kernelINS_4gemm6kernel13GemmUniversalIN4cute5tupleIJiiiiEEENS1_10collective13CollectiveMmaINS1_37MainloopSm90TmaGmmaWarpSpecializedFP8ILi3ENS5_IJNS4_1CILi1EEESB_SB_EEENS1_35KernelTmaWarpSpecializedCooperativeEEENS5_IJNSA_ILi384EEENSA_ILi192EEENSA_ILi128EEEEEENS_12float_e4m3_tENS5_IJlSB_lEEESJ_SK_NS4_8TiledMMAINS4_8MMA_AtomIJNS4_4SM904GMMA31MMA_64x192x32_F32E4M3E4M3_SS_TNILNSO_7ScaleInE1ELSQ_1EEEEEENS4_6LayoutINS5_IJNSA_ILi2EEESB_SB_EEENS5_IJSB_NSA_ILi0EEESW_EEEEENS5_IJNS4_10UnderscoreESZ_SZ_EEEEENS4_13SM90_TMA_LOADENS4_14ComposedLayoutINS4_7SwizzleILi3ELi4ELi3EEENS4_18smem_ptr_flag_bitsILi8EEENST_INS5_IJNSA_ILi8EEESH_EEENS5_IJSH_SB_EEEEEEEvNS4_8identityES12_S1C_vS1D_EENS_8epilogue10collective6detail29Sm90TmaWarpSpecializedAdapterINS1G_15DefaultEpilogueISJ_SK_SK_NS1F_6thread17LinearCombinationISJ_Li1EffLNS1K_9ScaleType4KindE0ELNS_15FloatRoundStyleE2ESJ_EENS1_15EpilogueDefaultEEEEEvvEEEEvNT_6ParamsE --------------------------
	.section	.text._ZN7cutlass13device_kernelINS_4gemm6kernel13GemmUniversalIN4cute5tupleIJiiiiEEENS1_10collective13CollectiveMmaINS1_37MainloopSm90TmaGmmaWarpSpecializedFP8ILi3ENS5_IJNS4_1CILi1EEESB_SB_EEENS1_35KernelTmaWarpSpecializedCooperativeEEENS5_IJNSA_ILi384EEENSA_ILi192EEENSA_ILi128EEEEEENS_12float_e4m3_tENS5_IJlSB_lEEESJ_SK_NS4_8TiledMMAINS4_8MMA_AtomIJNS4_4SM904GMMA31MMA_64x192x32_F32E4M3E4M3_SS_TNILNSO_7ScaleInE1ELSQ_1EEEEEENS4_6LayoutINS5_IJNSA_ILi2EEESB_SB_EEENS5_IJSB_NSA_ILi0EEESW_EEEEENS5_IJNS4_10UnderscoreESZ_SZ_EEEEENS4_13SM90_TMA_LOADENS4_14ComposedLayoutINS4_7SwizzleILi3ELi4ELi3EEENS4_18smem_ptr_flag_bitsILi8EEENST_INS5_IJNSA_ILi8EEESH_EEENS5_IJSH_SB_EEEEEEEvNS4_8identityES12_S1C_vS1D_EENS_8epilogue10collective6detail29Sm90TmaWarpSpecializedAdapterINS1G_15DefaultEpilogueISJ_SK_SK_NS1F_6thread17LinearCombinationISJ_Li1EffLNS1K_9ScaleType4KindE0ELNS_15FloatRoundStyleE2ESJ_EENS1_15EpilogueDefaultEEEEEvvEEEEvNT_6ParamsE,"ax",@progbits
	.align	128
.text._ZN7cutlass13device_kernelINS_4gemm6kernel13GemmUniversalIN4cute5tupleIJiiiiEEENS1_10collective13CollectiveMmaINS1_37MainloopSm90TmaGmmaWarpSpecializedFP8ILi3ENS5_IJNS4_1CILi1EEESB_SB_EEENS1_35KernelTmaWarpSpecializedCooperativeEEENS5_IJNSA_ILi384EEENSA_ILi192EEENSA_ILi128EEEEEENS_12float_e4m3_tENS5_IJlSB_lEEESJ_SK_NS4_8TiledMMAINS4_8MMA_AtomIJNS4_4SM904GMMA31MMA_64x192x32_F32E4M3E4M3_SS_TNILNSO_7ScaleInE1ELSQ_1EEEEEENS4_6LayoutINS5_IJNSA_ILi2EEESB_SB_EEENS5_IJSB_NSA_ILi0EEESW_EEEEENS5_IJNS4_10UnderscoreESZ_SZ_EEEEENS4_13SM90_TMA_LOADENS4_14ComposedLayoutINS4_7SwizzleILi3ELi4ELi3EEENS4_18smem_ptr_flag_bitsILi8EEENST_INS5_IJNSA_ILi8EEESH_EEENS5_IJSH_SB_EEEEEEEvNS4_8identityES12_S1C_vS1D_EENS_8epilogue10collective6detail29Sm90TmaWarpSpecializedAdapterINS1G_15DefaultEpilogueISJ_SK_SK_NS1F_6thread17LinearCombinationISJ_Li1EffLNS1K_9ScaleType4KindE0ELNS_15FloatRoundStyleE2ESJ_EENS1_15EpilogueDefaultEEEEEvvEEEEvNT_6ParamsE:
        .type           _ZN7cutlass13device_kernelINS_4gemm6kernel13GemmUniversalIN4cute5tupleIJiiiiEEENS1_10collective13CollectiveMmaINS1_37MainloopSm90TmaGmmaWarpSpecializedFP8ILi3ENS5_IJNS4_1CILi1EEESB_SB_EEENS1_35KernelTmaWarpSpecializedCooperativeEEENS5_IJNSA_ILi384EEENSA_ILi192EEENSA_ILi128EEEEEENS_12float_e4m3_tENS5_IJlSB_lEEESJ_SK_NS4_8TiledMMAINS4_8MMA_AtomIJNS4_4SM904GMMA31MMA_64x192x32_F32E4M3E4M3_SS_TNILNSO_7ScaleInE1ELSQ_1EEEEEENS4_6LayoutINS5_IJNSA_ILi2EEESB_SB_EEENS5_IJSB_NSA_ILi0EEESW_EEEEENS5_IJNS4_10UnderscoreESZ_SZ_EEEEENS4_13SM90_TMA_LOADENS4_14ComposedLayoutINS4_7SwizzleILi3ELi4ELi3EEENS4_18smem_ptr_flag_bitsILi8EEENST_INS5_IJNSA_ILi8EEESH_EEENS5_IJSH_SB_EEEEEEEvNS4_8identityES12_S1C_vS1D_EENS_8epilogue10collective6detail29Sm90TmaWarpSpecializedAdapterINS1G_15DefaultEpilogueISJ_SK_SK_NS1F_6thread17LinearCombinationISJ_Li1EffLNS1K_9ScaleType4KindE0ELNS_15FloatRoundStyleE2ESJ_EENS1_15EpilogueDefaultEEEEEvvEEEEvNT_6ParamsE,@function
        .size           _ZN7cutlass13device_kernelINS_4gemm6kernel13GemmUniversalIN4cute5tupleIJiiiiEEENS1_10collective13CollectiveMmaINS1_37MainloopSm90TmaGmmaWarpSpecializedFP8ILi3ENS5_IJNS4_1CILi1EEESB_SB_EEENS1_35KernelTmaWarpSpecializedCooperativeEEENS5_IJNSA_ILi384EEENSA_ILi192EEENSA_ILi128EEEEEENS_12float_e4m3_tENS5_IJlSB_lEEESJ_SK_NS4_8TiledMMAINS4_8MMA_AtomIJNS4_4SM904GMMA31MMA_64x192x32_F32E4M3E4M3_SS_TNILNSO_7ScaleInE1ELSQ_1EEEEEENS4_6LayoutINS5_IJNSA_ILi2EEESB_SB_EEENS5_IJSB_NSA_ILi0EEESW_EEEEENS5_IJNS4_10UnderscoreESZ_SZ_EEEEENS4_13SM90_TMA_LOADENS4_14ComposedLayoutINS4_7SwizzleILi3ELi4ELi3EEENS4_18smem_ptr_flag_bitsILi8EEENST_INS5_IJNSA_ILi8EEESH_EEENS5_IJSH_SB_EEEEEEEvNS4_8identityES12_S1C_vS1D_EENS_8epilogue10collective6detail29Sm90TmaWarpSpecializedAdapterINS1G_15DefaultEpilogueISJ_SK_SK_NS1F_6thread17LinearCombinationISJ_Li1EffLNS1K_9ScaleType4KindE0ELNS_15FloatRoundStyleE2ESJ_EENS1_15EpilogueDefaultEEEEEvvEEEEvNT_6ParamsE,(.L_x_73 - _ZN7cutlass13device_kernelINS_4gemm6kernel13GemmUniversalIN4cute5tupleIJiiiiEEENS1_10collective13CollectiveMmaINS1_37MainloopSm90TmaGmmaWarpSpecializedFP8ILi3ENS5_IJNS4_1CILi1EEESB_SB_EEENS1_35KernelTmaWarpSpecializedCooperativeEEENS5_IJNSA_ILi384EEENSA_ILi192EEENSA_ILi128EEEEEENS_12float_e4m3_tENS5_IJlSB_lEEESJ_SK_NS4_8TiledMMAINS4_8MMA_AtomIJNS4_4SM904GMMA31MMA_64x192x32_F32E4M3E4M3_SS_TNILNSO_7ScaleInE1ELSQ_1EEEEEENS4_6LayoutINS5_IJNSA_ILi2EEESB_SB_EEENS5_IJSB_NSA_ILi0EEESW_EEEEENS5_IJNS4_10UnderscoreESZ_SZ_EEEEENS4_13SM90_TMA_LOADENS4_14ComposedLayoutINS4_7SwizzleILi3ELi4ELi3EEENS4_18smem_ptr_flag_bitsILi8EEENST_INS5_IJNSA_ILi8EEESH_EEENS5_IJSH_SB_EEEEEEEvNS4_8identityES12_S1C_vS1D_EENS_8epilogue10collective6detail29Sm90TmaWarpSpecializedAdapterINS1G_15DefaultEpilogueISJ_SK_SK_NS1F_6thread17LinearCombinationISJ_Li1EffLNS1K_9ScaleType4KindE0ELNS_15FloatRoundStyleE2ESJ_EENS1_15EpilogueDefaultEEEEEvvEEEEvNT_6ParamsE)
        .other          _ZN7cutlass13device_kernelINS_4gemm6kernel13GemmUniversalIN4cute5tupleIJiiiiEEENS1_10collective13CollectiveMmaINS1_37MainloopSm90TmaGmmaWarpSpecializedFP8ILi3ENS5_IJNS4_1CILi1EEESB_SB_EEENS1_35KernelTmaWarpSpecializedCooperativeEEENS5_IJNSA_ILi384EEENSA_ILi192EEENSA_ILi128EEEEEENS_12float_e4m3_tENS5_IJlSB_lEEESJ_SK_NS4_8TiledMMAINS4_8MMA_AtomIJNS4_4SM904GMMA31MMA_64x192x32_F32E4M3E4M3_SS_TNILNSO_7ScaleInE1ELSQ_1EEEEEENS4_6LayoutINS5_IJNSA_ILi2EEESB_SB_EEENS5_IJSB_NSA_ILi0EEESW_EEEEENS5_IJNS4_10UnderscoreESZ_SZ_EEEEENS4_13SM90_TMA_LOADENS4_14ComposedLayoutINS4_7SwizzleILi3ELi4ELi3EEENS4_18smem_ptr_flag_bitsILi8EEENST_INS5_IJNSA_ILi8EEESH_EEENS5_IJSH_SB_EEEEEEEvNS4_8identityES12_S1C_vS1D_EENS_8epilogue10collective6detail29Sm90TmaWarpSpecializedAdapterINS1G_15DefaultEpilogueISJ_SK_SK_NS1F_6thread17LinearCombinationISJ_Li1EffLNS1K_9ScaleType4KindE0ELNS_15FloatRoundStyleE2ESJ_EENS1_15EpilogueDefaultEEEEEvvEEEEvNT_6ParamsE,@"STO_CUDA_ENTRY STV_DEFAULT"
_ZN7cutlass13device_kernelINS_4gemm6kernel13GemmUniversalIN4cute5tupleIJiiiiEEENS1_10collective13CollectiveMmaINS1_37MainloopSm90TmaGmmaWarpSpecializedFP8ILi3ENS5_IJNS4_1CILi1EEESB_SB_EEENS1_35KernelTmaWarpSpecializedCooperativeEEENS5_IJNSA_ILi384EEENSA_ILi192EEENSA_ILi128EEEEEENS_12float_e4m3_tENS5_IJlSB_lEEESJ_SK_NS4_8TiledMMAINS4_8MMA_AtomIJNS4_4SM904GMMA31MMA_64x192x32_F32E4M3E4M3_SS_TNILNSO_7ScaleInE1ELSQ_1EEEEEENS4_6LayoutINS5_IJNSA_ILi2EEESB_SB_EEENS5_IJSB_NSA_ILi0EEESW_EEEEENS5_IJNS4_10UnderscoreESZ_SZ_EEEEENS4_13SM90_TMA_LOADENS4_14ComposedLayoutINS4_7SwizzleILi3ELi4ELi3EEENS4_18smem_ptr_flag_bitsILi8EEENST_INS5_IJNSA_ILi8EEESH_EEENS5_IJSH_SB_EEEEEEEvNS4_8identityES12_S1C_vS1D_EENS_8epilogue10collective6detail29Sm90TmaWarpSpecializedAdapterINS1G_15DefaultEpilogueISJ_SK_SK_NS1F_6thread17LinearCombinationISJ_Li1EffLNS1K_9ScaleType4KindE0ELNS_15FloatRoundStyleE2ESJ_EENS1_15EpilogueDefaultEEEEEvvEEEEvNT_6ParamsE:
[----:B------:R-:W0:Y:S02]  /*0000*/  LDC R1, c[0x0][0x28] ;  /* 0x00000a00ff017b82 */ /* 0x000e240000000800 */
[----:B0-----:R-:W-:Y:S01]  /*0010*/  VIADD R1, R1, 0xfffff428 ;  /* 0xfffff42801017836 */ /* 0x001fe20000000000 */
[----:B------:R-:W0:Y:S01]  /*0020*/  S2R R2, SR_TID.X ;  /* 0x0000000000027919 */ /* 0x000e220000002100 */
[----:B------:R-:W-:Y:S01]  /*0030*/  ELECT P0, URZ, PT ;  /* 0x00000000003f782f */ /* 0x000fe20003800000 */
[----:B------:R-:W-:Y:S01]  /*0040*/  BSSY B0, `(.L_x_0) ;  /* 0x0000015000007945 */ /* 0x000fe20003800000 */
[--C-:B0-----:R-:W-:Y:S02]  /*0050*/  SHF.R.U32.HI R0, RZ, 0x5, R2.reuse ;  /* 0x00000005ff007819 */ /* 0x101fe40000011602 */
[----:B------:R-:W-:-:S03]  /*0060*/  SHF.R.U32.HI R2, RZ, 0x7, R2 ;  /* 0x00000007ff027819 */ /* 0x000fc60000011602 */
[----:B------:R-:W0:Y:S04]  /*0070*/  SHFL.IDX PT, R3, R0, RZ, 0x1f ;  /* 0x00001fff00037589 */ /* 0x000e2800000e0000 */
[----:B------:R-:W1:Y:S01]  /*0080*/  SHFL.IDX PT, R2, R2, RZ, 0x1f ;  /* 0x00001fff02027589 */ /* 0x000e6200000e0000 */
[----:B0-----:R-:W-:Y:S02]  /*0090*/  R2UR UR4, R3 ;  /* 0x00000000030472ca */ /* 0x001fe400000e0000 */
[----:B-1----:R-:W-:-:S11]  /*00a0*/  R2UR UR8, R2 ;  /* 0x00000000020872ca */ /* 0x002fd600000e0000 */
[----:B------:R-:W-:Y:S02]  /*00b0*/  USHF.R.S32.HI UR5, URZ, 0x1f, UR4 ;  /* 0x0000001f3f057899 */ /* 0x000fe40008011404 */
[----:B------:R-:W-:Y:S02]  /*00c0*/  ISETP.NE.OR P0, PT, RZ, UR4, !P0 ;  /* 0x00000004ff007c0c */ /* 0x000fe4000c705670 */
[----:B------:R-:W-:-:S04]  /*00d0*/  ULEA.HI UR5, UR5, UR4, URZ, 0x2 ;  /* 0x0000000405057291 */ /* 0x000fc8000f8f103f */
[----:B------:R-:W-:-:S04]  /*00e0*/  ULOP3.LUT UR5, UR5, 0xfffffffc, URZ, 0xc0, !UPT ;  /* 0xfffffffc05057892 */ /* 0x000fc8000f8ec03f */
[----:B------:R-:W-:-:S03]  /*00f0*/  UIADD3 UR6, UR4, -UR5, URZ ;  /* 0x8000000504067290 */ /* 0x000fc6000fffe03f */
[----:B------:R-:W-:Y:S09]  /*0100*/  @P0 BRA `(.L_x_1) ;  /* 0x0000000000200947 */ /* 0x000ff20003800000 */
[----:B------:R-:W-:Y:S02]  /*0110*/  ULDC.64 UR4, c[0x0][0x198] ;  /* 0x0000660000047ab9 */ /* 0x000fe40000000a00 */
[----:B------:R-:W-:Y:S02]  /*0120*/  UIADD3 UR10, UP0, UR4, 0xf0, URZ ;  /* 0x000000f0040a7890 */ /* 0x000fe4000ff1e03f */
[----:B------:R-:W-:Y:S02]  /*0130*/  UIADD3 UR4, UP1, UR4, 0x1f0, URZ ;  /* 0x000001f004047890 */ /* 0x000fe4000ff3e03f */
[----:B------:R-:W-:Y:S02]  /*0140*/  UIADD3.X UR11, URZ, UR5, URZ, UP0, !UPT ;  /* 0x000000053f0b7290 */ /* 0x000fe400087fe43f */
[----:B------:R-:W-:-:S07]  /*0150*/  UIADD3.X UR5, URZ, UR5, URZ, UP1, !UPT ;  /* 0x000000053f057290 */ /* 0x000fce0008ffe43f */
[----:B------:R0:W-:Y:S02]  /*0160*/  UTMACCTL.PF [UR10] ;  /* 0x000000000a0079b9 */ /* 0x0001e40008040000 */
[----:B------:R0:W-:Y:S02]  /*0170*/  UTMACCTL.PF [UR4] ;  /* 0x00000000040079b9 */ /* 0x0001e40008040000 */
[----:B0-----:R-:W-:Y:S01]  /*0180*/  NOP ;  /* 0x0000000000007918 */ /* 0x001fe20000000000 */
.L_x_1:
[----:B------:R-:W-:Y:S05]  /*0190*/  BSYNC B0 ;  /* 0x0000000000007941 */ /* 0x000fea0003800000 */
.L_x_0:
[----:B------:R-:W0:Y:S01]  /*01a0*/  SHFL.IDX PT, R2, R0, RZ, 0x1f ;  /* 0x00001fff00027589 */ /* 0x000e2200000e0000 */
[----:B------:R-:W-:Y:S01]  /*01b0*/  UISETP.NE.AND UP0, UPT, UR6, 0x3, UPT ;  /* 0x000000030600788c */ /* 0x000fe2000bf05270 */
[----:B------:R-:W-:Y:S01]  /*01c0*/  ISETP.NE.AND P1, PT, RZ, UR8, PT ;  /* 0x00000008ff007c0c */ /* 0x000fe2000bf25270 */
[----:B------:R-:W-:Y:S02]  /*01d0*/  UIADD3 UR11, UR8, -0x1, URZ ;  /* 0xffffffff080b7890 */ /* 0x000fe4000fffe03f */
[----:B------:R-:W-:Y:S02]  /*01e0*/  UISETP.EQ.OR UP0, UPT, UR6, URZ, !UP0 ;  /* 0x0000003f0600728c */ /* 0x000fe4000c702670 */
[----:B------:R-:W-:Y:S02]  /*01f0*/  UISETP.GE.U32.AND UP1, UPT, UR11, 0x2, UPT ;  /* 0x000000020b00788c */ /* 0x000fe4000bf26070 */
[----:B------:R-:W-:-:S04]  /*0200*/  UISETP.EQ.AND UP0, UPT, UR8, URZ, UP0 ;  /* 0x0000003f0800728c */ /* 0x000fc80008702270 */
[----:B------:R-:W-:-:S04]  /*0210*/  USEL UR7, URZ, 0x1, !UP0 ;  /* 0x000000013f077887 */ /* 0x000fc8000c000000 */
[----:B------:R-:W-:Y:S01]  /*0220*/  USEL UR7, UR7, 0x2, UP1 ;  /* 0x0000000207077887 */ /* 0x000fe20008800000 */
[----:B0-----:R-:W-:-:S13]  /*0230*/  ISETP.NE.AND P0, PT, R2, RZ, PT ;  /* 0x000000ff0200720c */ /* 0x001fda0003f05270 */
[----:B------:R-:W-:Y:S05]  /*0240*/  @P0 BRA `(.L_x_2) ;  /* 0x0000000000500947 */ /* 0x000fea0003800000 */
[----:B------:R-:W0:Y:S01]  /*0250*/  S2UR UR10, SR_CgaCtaId ;  /* 0x00000000000a79c3 */ /* 0x000e220000008800 */
[----:B------:R-:W-:Y:S01]  /*0260*/  UMOV UR4, 0x400 ;  /* 0x0000040000047882 */ /* 0x000fe20000000000 */
[----:B------:R-:W-:Y:S01]  /*0270*/  UMOV UR5, 0x1 ;  /* 0x0000000100057882 */ /* 0x000fe20000000000 */
[----:B------:R-:W-:Y:S01]  /*0280*/  UMOV UR8, 0x100 ;  /* 0x0000010000087882 */ /* 0x000fe20000000000 */
[----:B------:R-:W-:Y:S01]  /*0290*/  ELECT P0, URZ, PT ;  /* 0x00000000003f782f */ /* 0x000fe20003800000 */
[----:B------:R-:W-:-:S04]  /*02a0*/  UIADD3 UR8, -UR8, 0x100000, URZ ;  /* 0x0010000008087890 */ /* 0x000fc8000fffe13f */
[----:B------:R-:W-:Y:S02]  /*02b0*/  USHF.L.U32 UR9, UR8, 0xb, URZ ;  /* 0x0000000b08097899 */ /* 0x000fe4000800063f */
[----:B------:R-:W-:Y:S02]  /*02c0*/  USHF.L.U32 UR8, UR8, 0x1, URZ ;  /* 0x0000000108087899 */ /* 0x000fe4000800063f */
[----:B0-----:R-:W-:Y:S02]  /*02d0*/  ULEA UR10, UR10, UR4, 0x18 ;  /* 0x000000040a0a7291 */ /* 0x001fe4000f8ec03f */
[----:B------:R-:W-:-:S04]  /*02e0*/  UIADD3 UR4, -UR5, 0x100000, URZ ;  /* 0x0010000005047890 */ /* 0x000fc8000fffe13f */
[----:B------:R-:W-:Y:S02]  /*02f0*/  USHF.L.U32 UR5, UR4, 0xb, URZ ;  /* 0x0000000b04057899 */ /* 0x000fe4000800063f */
[----:B------:R-:W-:Y:S01]  /*0300*/  USHF.L.U32 UR4, UR4, 0x1, URZ ;  /* 0x0000000104047899 */ /* 0x000fe2000800063f */
[----:B------:R-:W0:Y:S11]  /*0310*/  FENCE.VIEW.ASYNC.S ;  /* 0x00000000000073c6 */ /* 0x000e360000000000 */
[----:B0-----:R0:W1:Y:S01]  /*0320*/  SYNCS.EXCH.64 URZ, [UR10], UR4 ;  /* 0x000000040a3f75b2 */ /* 0x0010620008000100 */
[----:B------:R0:W2:Y:S01]  /*0330*/  SYNCS.EXCH.64 URZ, [UR10+0x18], UR8 ;  /* 0x000018080a3f75b2 */ /* 0x0000a20008000100 */
[----:B------:R0:W3:Y:S01]  /*0340*/  SYNCS.EXCH.64 URZ, [UR10+0x8], UR4 ;  /* 0x000008040a3f75b2 */ /* 0x0000e20008000100 */
[----:B------:R0:W4:Y:S01]  /*0350*/  SYNCS.EXCH.64 URZ, [UR10+0x20], UR8 ;  /* 0x000020080a3f75b2 */ /* 0x0001220008000100 */
[----:B------:R0:W0:Y:S01]  /*0360*/  SYNCS.EXCH.64 URZ, [UR10+0x10], UR4 ;  /* 0x000010040a3f75b2 */ /* 0x0000220008000100 */
[----:B------:R0:W0:Y:S01]  /*0370*/  SYNCS.EXCH.64 URZ, [UR10+0x28], UR8 ;  /* 0x000028080a3f75b2 */ /* 0x0000220008000100 */
[----:B------:R-:W-:Y:S01]  /*0380*/  NOP ;  /* 0x0000000000007918 */ /* 0x000fe20000000000 */
.L_x_2:
[----:B------:R-:W5:Y:S01]  /*0390*/  SHFL.IDX PT, R0, R0, RZ, 0x1f ;  /* 0x00001fff00007589 */ /* 0x000f6200000e0000 */
[----:B------:R-:W1:Y:S01]  /*03a0*/  LDC R2, c[0x0][0x65c] ;  /* 0x00019700ff027b82 */ /* 0x000e620000000800 */
[----:B------:R-:W-:Y:S01]  /*03b0*/  ELECT P0, URZ, PT ;  /* 0x00000000003f782f */ /* 0x000fe20003800000 */
[----:B------:R-:W-:Y:S01]  /*03c0*/  IMAD.MOV.U32 R3, RZ, RZ, RZ ;  /* 0x000000ffff037224 */ /* 0x000fe200078e00ff */
[----:B0-----:R-:W-:Y:S01]  /*03d0*/  UMOV UR4, 0x20 ;  /* 0x0000002000047882 */ /* 0x001fe20000000000 */
[----:B------:R-:W-:Y:S01]  /*03e0*/  NOP ;  /* 0x0000000000007918 */ /* 0x000fe20000000000 */
[----:B------:R-:W-:Y:S01]  /*03f0*/  NOP ;  /* 0x0000000000007918 */ /* 0x000fe20000000000 */
[----:B------:R-:W-:Y:S02]  /*0400*/  LOP3.LUT R5, R5, 0xfffffbff, RZ, 0xc0, !PT ;  /* 0xfffffbff05057812 */ /* 0x000fe400078ec0ff */
[----:B-----5:R-:W-:Y:S02]  /*0410*/  ISETP.NE.OR P0, PT, R0, RZ, !P0 ;  /* 0x000000ff0000720c */ /* 0x020fe40004705670 */
[----:B-1----:R-:W-:Y:S01]  /*0420*/  ISETP.NE.AND P2, PT, R2, 0x1, PT ;  /* 0x000000010200780c */ /* 0x002fe20003f45270 */
[----:B------:R-:W0:Y:S01]  /*0430*/  S2R R0, SR_CTAID.Y ;  /* 0x0000000000007919 */ /* 0x000e220000002600 */
[----:B------:R-:W1:Y:S09]  /*0440*/  S2R R2, SR_CTAID.X ;  /* 0x0000000000027919 */ /* 0x000e720000002500 */
[----:B------:R-:W-:Y:S01]  /*0450*/  VOTEU.ALL UP0, P0 ;  /* 0x00000000003f7886 */ /* 0x000fe20000000000 */
[----:B------:R-:W-:Y:S01]  /*0460*/  VOTEU.ALL UP1, P0 ;  /* 0x00000000003f7886 */ /* 0x000fe20000020000 */
[----:B------:R-:W1:Y:S01]  /*0470*/  @P2 LDC R9, c[0x0][0x10] ;  /* 0x00000400ff092b82 */ /* 0x000e620000000800 */
[----:B------:R-:W-:Y:S01]  /*0480*/  @P2 IMAD.MOV.U32 R7, RZ, RZ, RZ ;  /* 0x000000ffff072224 */ /* 0x000fe200078e00ff */
[----:B------:R-:W-:Y:S01]  /*0490*/  @P2 LOP3.LUT R5, R5, 0x400, RZ, 0xfc, !PT ;  /* 0x0000040005052812 */ /* 0x000fe200078efcff */
[----:B------:R-:W-:Y:S01]  /*04a0*/  @P2 IMAD.MOV.U32 R13, RZ, RZ, RZ ;  /* 0x000000ffff0d2224 */ /* 0x000fe200078e00ff */
[----:B------:R-:W-:Y:S01]  /*04b0*/  @!UP0 UMOV UR8, 0x400 ;  /* 0x0000040000088882 */ /* 0x000fe20000000000 */
[----:B------:R-:W-:-:S04]  /*04c0*/  @!UP0 UIADD3 UR4, -UR4, 0x100000, URZ ;  /* 0x0010000004048890 */ /* 0x000fc8000fffe13f */
[----:B------:R-:W-:Y:S02]  /*04d0*/  @!UP0 USHF.L.U32 UR5, UR4, 0xb, URZ ;  /* 0x0000000b04058899 */ /* 0x000fe4000800063f */
[----:B------:R-:W-:Y:S01]  /*04e0*/  @!UP0 USHF.L.U32 UR4, UR4, 0x1, URZ ;  /* 0x0000000104048899 */ /* 0x000fe2000800063f */
[----:B------:R-:W5:Y:S08]  /*04f0*/  @!P2 LDC R11, c[0x0][0xc] ;  /* 0x00000300ff0bab82 */ /* 0x000f700000000800 */
[----:B------:R-:W2:Y:S01]  /*0500*/  @!UP0 S2UR UR9, SR_CgaCtaId ;  /* 0x00000000000989c3 */ /* 0x000ea20000008800 */
[----:B0-----:R-:W-:-:S04]  /*0510*/  @P2 IMAD.MOV.U32 R6, RZ, RZ, R0 ;  /* 0x000000ffff062224 */ /* 0x001fc800078e0000 */
[----:B-1----:R-:W-:-:S04]  /*0520*/  @P2 IMAD.WIDE.U32 R8, R2, R9, R6 ;  /* 0x0000000902082225 */ /* 0x002fc800078e0006 */
[----:B------:R-:W-:Y:S02]  /*0530*/  @P2 IMAD.MOV.U32 R10, RZ, RZ, R8 ;  /* 0x000000ffff0a2224 */ /* 0x000fe400078e0008 */
[----:B------:R-:W-:Y:S02]  /*0540*/  @P2 IMAD.IADD R12, R9, 0x1, R13 ;  /* 0x00000001090c2824 */ /* 0x000fe400078e020d */
[----:B-----5:R-:W-:-:S04]  /*0550*/  @!P2 IMAD.WIDE.U32 R6, R11, R0, R2 ;  /* 0x000000000b06a225 */ /* 0x020fc800078e0002 */
[----:B------:R-:W-:Y:S02]  /*0560*/  @!P2 IMAD.MOV.U32 R10, RZ, RZ, R6 ;  /* 0x000000ffff0aa224 */ /* 0x000fe400078e0006 */
[----:B------:R-:W-:Y:S01]  /*0570*/  @!P2 IMAD.MOV.U32 R12, RZ, RZ, R7 ;  /* 0x000000ffff0ca224 */ /* 0x000fe200078e0007 */
[----:B--2---:R-:W-:Y:S02]  /*0580*/  @!UP0 ULEA UR8, UR9, UR8, 0x18 ;  /* 0x0000000809088291 */ /* 0x004fe4000f8ec03f */
[----:B------:R0:W-:Y:S01]  /*0590*/  STL [R1+0x574], R10 ;  /* 0x0005740a01007387 */ /* 0x0001e20000100800 */
[----:B------:R-:W-:-:S03]  /*05a0*/  VOTEU.ALL UP0, P0 ;  /* 0x00000000003f7886 */ /* 0x000fc60000000000 */
[----:B------:R0:W-:Y:S04]  /*05b0*/  STL [R1+0x570], R12 ;  /* 0x0005700c01007387 */ /* 0x0001e80000100800 */
[----:B------:R-:W1:Y:S02]  /*05c0*/  FENCE.VIEW.ASYNC.S ;  /* 0x00000000000073c6 */ /* 0x000e640000000000 */
[----:B-1----:R0:W3:Y:S01]  /*05d0*/  @!UP0 SYNCS.EXCH.64 URZ, [UR8+0x40], UR4 ;  /* 0x00004004083f85b2 */ /* 0x0020e20008000100 */
[----:B------:R0:W3:Y:S01]  /*05e0*/  @!UP1 SYNCS.EXCH.64 URZ, [UR8+0x48], UR4 ;  /* 0x00004804083f95b2 */ /* 0x0000e20008000100 */
[----:B------:R-:W-:Y:S01]  /*05f0*/  NOP ;  /* 0x0000000000007918 */ /* 0x000fe20000000000 */
[----:B---34-:R-:W-:Y:S06]  /*0600*/  BAR.SYNC.DEFER_BLOCKING 0x0 ;  /* 0x0000000000007b1d */ /* 0x018fec0000010000 */
[----:B0-----:R-:W-:Y:S05]  /*0610*/  @!P1 BRA `(.L_x_3) ;  /* 0x0000031c00d09947 */ /* 0x001fea0003800000 */
[----:B------:R-:W-:-:S06]  /*0620*/  UISETP.GT.U32.AND UP0, UPT, UR11, 0x1, UPT ;  /* 0x000000010b00788c */ /* 0x000fcc000bf04070 */
[----:B------:R-:W-:-:S13]  /*0630*/  PLOP3.LUT P0, PT, PT, PT, UP0, 0x80, 0x0 ;  /* 0x000000000000781c */ /* 0x000fda0003f0f008 */
[----:B------:R-:W-:Y:S05]  /*0640*/  @P0 EXIT ;  /* 0x000000000000094d */ /* 0x000fea0003800000 */
[----:B------:R-:W-:Y:S01]  /*0650*/  IMAD.MOV.U32 R7, RZ, RZ, -0x1 ;  /* 0xffffffffff077424 */ /* 0x000fe200078e00ff */
[----:B------:R-:W-:Y:S01]  /*0660*/  ULDC.64 UR4, c[0x0][0x650] ;  /* 0x0001940000047ab9 */ /* 0x000fe20000000a00 */
[----:B------:R-:W-:Y:S01]  /*0670*/  IMAD.MOV.U32 R6, RZ, RZ, -0x1 ;  /* 0xffffffffff067424 */ /* 0x000fe200078e00ff */
[----:B------:R-:W-:Y:S01]  /*0680*/  ISETP.GE.U32.AND P0, PT, R10, UR4, PT ;  /* 0x000000040a007c0c */ /* 0x000fe2000bf06070 */
[----:B------:R-:W-:Y:S01]  /*0690*/  UMOV UR18, 0xffffffff ;  /* 0xffffffff00127882 */ /* 0x000fe20000000000 */
[----:B------:R0:W-:Y:S01]  /*06a0*/  STL [R1+0x568], R7 ;  /* 0x0005680701007387 */ /* 0x0001e20000100800 */
[----:B------:R-:W-:Y:S02]  /*06b0*/  PRMT R4, RZ, 0x7610, R4 ;  /* 0x00007610ff047816 */ /* 0x000fe40000000004 */
[----:B------:R-:W-:Y:S01]  /*06c0*/  ISETP.GE.U32.AND.EX P0, PT, R12, UR5, PT, P0 ;  /* 0x000000050c007c0c */ /* 0x000fe2000bf06100 */
[----:B------:R0:W-:-:S12]  /*06d0*/  STL [R1+0x56c], R6 ;  /* 0x00056c0601007387 */ /* 0x0001d80000100800 */
[----:B0-----:R-:W-:Y:S05]  /*06e0*/  @P0 BRA `(.L_x_4) ;  /* 0x00000004006c0947 */ /* 0x001fea0003800000 */
[----:B------:R-:W-:Y:S01]  /*06f0*/  ULDC.64 UR14, c[0x0][0x628] ;  /* 0x00018a00000e7ab9 */ /* 0x000fe20000000a00 */
[----:B------:R-:W0:Y:S01]  /*0700*/  LDC.64 R14, c[0x0][0x620] ;  /* 0x00018800ff0e7b82 */ /* 0x000e220000000a00 */
[----:B------:R-:W-:Y:S01]  /*0710*/  ISETP.NE.U32.AND P0, PT, RZ, UR14, PT ;  /* 0x0000000eff007c0c */ /* 0x000fe2000bf05070 */
[----:B------:R-:W-:Y:S01]  /*0720*/  ULDC UR13, c[0x0][0x630] ;  /* 0x00018c00000d7ab9 */ /* 0x000fe20000000800 */
[----:B------:R-:W-:Y:S02]  /*0730*/  R2UR UR4, R10 ;  /* 0x000000000a0472ca */ /* 0x000fe400000e0000 */
[----:B------:R-:W-:Y:S02]  /*0740*/  ISETP.NE.AND.EX P0, PT, RZ, UR15, PT, P0 ;  /* 0x0000000fff007c0c */ /* 0x000fe4000bf05300 */
[----:B------:R-:W-:-:S11]  /*0750*/  R2UR UR5, R12 ;  /* 0x000000000c0572ca */ /* 0x000fd600000e0000 */
[----:B------:R-:W-:Y:S05]  /*0760*/  @!P0 BRA `(.L_x_5) ;  /* 0x0000000000308947 */ /* 0x000fea0003800000 */
[----:B------:R-:W-:Y:S01]  /*0770*/  R2UR UR4, R10 ;  /* 0x000000000a0472ca */ /* 0x000fe200000e0000 */
[----:B------:R-:W-:Y:S01]  /*0780*/  ULDC UR6, c[0x0][0x634] ;  /* 0x00018d0000067ab9 */ /* 0x000fe20000000800 */
[----:B------:R-:W-:-:S11]  /*0790*/  R2UR UR12, R12 ;  /* 0x000000000c0c72ca */ /* 0x000fd600000e0000 */
[----:B------:R-:W-:-:S04]  /*07a0*/  UIADD3 UR6, UP0, UR4, UR6, URZ ;  /* 0x0000000604067290 */ /* 0x000fc8000ff1e03f */
[----:B------:R-:W-:-:S04]  /*07b0*/  UIADD3.X UR12, URZ, UR12, URZ, UP0, !UPT ;  /* 0x0000000c3f0c7290 */ /* 0x000fc800087fe43f */
[----:B------:R-:W-:-:S04]  /*07c0*/  UIMAD.WIDE.U32 UR4, UR12, UR14, URZ ;  /* 0x0000000e0c0472a5 */ /* 0x000fc8000f8e003f */
[----:B------:R-:W-:Y:S02]  /*07d0*/  UIMAD.WIDE.U32 UR8, UP0, UR6, UR15, UR4 ;  /* 0x0000000f060872a5 */ /* 0x000fe4000f800004 */
[----:B------:R-:W-:Y:S02]  /*07e0*/  UIMAD.WIDE.U32 UR4, UR6, UR14, URZ ;  /* 0x0000000e060472a5 */ /* 0x000fe4000f8e003f */
[----:B------:R-:W-:Y:S02]  /*07f0*/  UIADD3.X UR11, URZ, URZ, URZ, UP0, !UPT ;  /* 0x0000003f3f0b7290 */ /* 0x000fe400087fe43f */
[----:B------:R-:W-:Y:S01]  /*0800*/  UIADD3 URZ, UP0, UR5, UR8, URZ ;  /* 0x00000008053f7290 */ /* 0x000fe2000ff1e03f */
[----:B------:R-:W-:-:S03]  /*0810*/  UMOV UR10, UR9 ;  /* 0x00000009000a7c82 */ /* 0x000fc60008000000 */
[----:B------:R-:W-:-:S12]  /*0820*/  UIMAD.WIDE.U32.X UR4, UR12, UR15, UR10, UP0 ;  /* 0x0000000f0c0472a5 */ /* 0x000fd800080e040a */
.L_x_5:
[----:B------:R-:W-:Y:S01]  /*0830*/  USHF.R.U64 UR18, UR4, UR13, UR5 ;  /* 0x0000000d04127299 */ /* 0x000fe20008001205 */
[----:B------:R-:W1:Y:S01]  /*0840*/  LDC R8, c[0x0][0x618] ;  /* 0x00018600ff087b82 */ /* 0x000e620000000800 */
[----:B------:R-:W-:Y:S01]  /*0850*/  USHF.R.U32.HI UR4, URZ, UR13, UR5 ;  /* 0x0000000d3f047299 */ /* 0x000fe20008011605 */
[----:B------:R-:W-:Y:S01]  /*0860*/  I2FP.F32.U32 R3, R2 ;  /* 0x0000000200037245 */ /* 0x000fe20000201000 */
[----:B------:R-:W-:Y:S01]  /*0870*/  IMAD.MOV.U32 R6, RZ, RZ, R10 ;  /* 0x000000ffff067224 */ /* 0x000fe200078e000a */
[----:B------:R-:W-:Y:S01]  /*0880*/  ULDC UR5, c[0x0][0x150] ;  /* 0x0000540000057ab9 */ /* 0x000fe20000000800 */
[----:B------:R-:W-:Y:S01]  /*0890*/  IADD3 R11, P0, RZ, -UR18, RZ ;  /* 0x80000012ff0b7c10 */ /* 0x000fe2000ff1e0ff */
[----:B------:R-:W-:Y:S02]  /*08a0*/  IMAD.MOV.U32 R7, RZ, RZ, R12 ;  /* 0x000000ffff077224 */ /* 0x000fe400078e000c */
[----:B------:R-:W-:Y:S01]  /*08b0*/  FMUL R3, R3, UR5 ;  /* 0x0000000503037c20 */ /* 0x000fe20008400000 */
[----:B------:R-:W2:Y:S01]  /*08c0*/  LDC.64 R18, c[0x0][0x640] ;  /* 0x00019000ff127b82 */ /* 0x000ea20000000a00 */
[----:B------:R-:W-:Y:S01]  /*08d0*/  IMAD.X R13, RZ, RZ, ~UR4, P0 ;  /* 0x80000004ff0d7e24 */ /* 0x000fe200080e06ff */
[----:B------:R-:W-:Y:S01]  /*08e0*/  ULDC UR4, c[0x0][0x154] ;  /* 0x0000550000047ab9 */ /* 0x000fe20000000800 */
[----:B0-----:R-:W-:-:S02]  /*08f0*/  IMAD.WIDE.U32 R6, R11, R14, R6 ;  /* 0x0000000e0b067225 */ /* 0x001fc400078e0006 */
[----:B------:R-:W0:Y:S03]  /*0900*/  F2I.U32.TRUNC.NTZ R3, R3 ;  /* 0x0000000300037305 */ /* 0x000e26000020f000 */
[----:B------:R-:W3:Y:S01]  /*0910*/  LDC R9, c[0x0][0x144] ;  /* 0x00005100ff097b82 */ /* 0x000ee20000000800 */
[----:B------:R-:W-:-:S04]  /*0920*/  IMAD R4, R13, R14, RZ ;  /* 0x0000000e0d047224 */ /* 0x000fc800078e02ff */
[----:B------:R-:W-:-:S03]  /*0930*/  IMAD R11, R11, R15, R4 ;  /* 0x0000000f0b0b7224 */ /* 0x000fc600078e0204 */
[----:B------:R-:W4:Y:S01]  /*0940*/  LDC R10, c[0x0][0x608] ;  /* 0x00018200ff0a7b82 */ /* 0x000f220000000800 */
[----:B------:R-:W-:Y:S02]  /*0950*/  IMAD.IADD R7, R7, 0x1, R11 ;  /* 0x0000000107077824 */ /* 0x000fe400078e020b */
[----:B0-----:R-:W-:-:S03]  /*0960*/  IMAD.MOV R4, RZ, RZ, -R3 ;  /* 0x000000ffff047224 */ /* 0x001fc600078e0a03 */
[--C-:B-1----:R-:W-:Y:S02]  /*0970*/  SHF.R.U64 R14, R6, R8, R7.reuse ;  /* 0x00000008060e7219 */ /* 0x102fe40000001207 */
[----:B------:R-:W0:Y:S01]  /*0980*/  LDC R16, c[0x0][0x658] ;  /* 0x00019600ff107b82 */ /* 0x000e220000000800 */
[----:B------:R-:W-:Y:S02]  /*0990*/  I2FP.F32.U32 R6, R0 ;  /* 0x0000000000067245 */ /* 0x000fe40000201000 */
[----:B--2---:R-:W-:Y:S02]  /*09a0*/  ISETP.NE.U32.AND P0, PT, R18, RZ, PT ;  /* 0x000000ff1200720c */ /* 0x004fe40003f05070 */
[----:B------:R-:W-:Y:S01]  /*09b0*/  SHF.R.U32.HI R3, RZ, R8, R7 ;  /* 0x00000008ff037219 */ /* 0x000fe20000011607 */
[----:B------:R-:W-:Y:S01]  /*09c0*/  FMUL R6, R6, UR4 ;  /* 0x0000000406067c20 */ /* 0x000fe20008400000 */
[----:B------:R-:W-:Y:S01]  /*09d0*/  ISETP.NE.AND.EX P0, PT, R19, RZ, PT, P0 ;  /* 0x000000ff1300720c */ /* 0x000fe20003f05300 */
[----:B------:R-:W1:Y:S01]  /*09e0*/  LDC R13, c[0x0][0x148] ;  /* 0x00005200ff0d7b82 */ /* 0x000e620000000800 */
[----:B---3--:R-:W-:Y:S01]  /*09f0*/  IMAD R4, R9, R4, R2 ;  /* 0x0000000409047224 */ /* 0x008fe200078e0202 */
[----:B------:R2:W3:Y:S01]  /*0a00*/  F2I.U32.TRUNC.NTZ R12, R6 ;  /* 0x00000006000c7305 */ /* 0x0004e2000020f000 */
[----:B------:R-:W-:-:S02]  /*0a10*/  IMAD.MOV.U32 R9, RZ, RZ, -0x1 ;  /* 0xffffffffff097424 */ /* 0x000fc400078e00ff */
[----:B------:R-:W-:-:S03]  /*0a20*/  IMAD.MOV.U32 R7, RZ, RZ, 0x1 ;  /* 0x00000001ff077424 */ /* 0x000fc600078e00ff */
[----:B------:R-:W1:Y:S01]  /*0a30*/  LDC R17, c[0x0][0x600] ;  /* 0x00018000ff117b82 */ /* 0x000e620000000800 */
[-CC-:B----4-:R-:W-:Y:S02]  /*0a40*/  SHF.R.U64 R24, R14, R10.reuse, R3.reuse ;  /* 0x0000000a0e187219 */ /* 0x190fe40000001203 */
[----:B------:R-:W-:-:S05]  /*0a50*/  SHF.R.U32.HI R3, RZ, R10, R3 ;  /* 0x0000000aff037219 */ /* 0x000fca0000011603 */
[----:B------:R-:W4:Y:S01]  /*0a60*/  LDC R20, c[0x0][0x648] ;  /* 0x00019200ff147b82 */ /* 0x000f220000000800 */
[-C--:B0-----:R-:W-:Y:S02]  /*0a70*/  SHF.L.U32 R2, R9, R16.reuse, RZ ;  /* 0x0000001009027219 */ /* 0x081fe400000006ff */
[--C-:B------:R-:W-:Y:S02]  /*0a80*/  SHF.R.U64 R26, R24, R16, R3.reuse ;  /* 0x00000010181a7219 */ /* 0x100fe40000001203 */
[----:B------:R-:W-:Y:S02]  /*0a90*/  LOP3.LUT R11, RZ, R2, RZ, 0x33, !PT ;  /* 0x00000002ff0b7212 */ /* 0x000fe400078e33ff */
[-C--:B------:R-:W-:Y:S01]  /*0aa0*/  SHF.R.U32.HI R3, RZ, R16.reuse, R3 ;  /* 0x00000010ff037219 */ /* 0x080fe20000011603 */
[----:B------:R-:W0:Y:S01]  /*0ab0*/  LDC R21, c[0x0][0x638] ;  /* 0x00018e00ff157b82 */ /* 0x000e220000000800 */
[----:B------:R-:W-:Y:S01]  /*0ac0*/  SHF.L.U32 R10, R7, R16, RZ ;  /* 0x00000010070a7219 */ /* 0x000fe200000006ff */
[----:B------:R-:W-:-:S06]  /*0ad0*/  IMAD.MOV.U32 R2, RZ, RZ, R26 ;  /* 0x000000ffff027224 */ /* 0x000fcc00078e001a */
[----:B------:R-:W0:Y:S01]  /*0ae0*/  LDC R22, c[0x0][0x610] ;  /* 0x00018400ff167b82 */ /* 0x000e220000000800 */
[----:B--23--:R-:W-:Y:S05]  /*0af0*/  @!P0 BRA `(.L_x_6) ;  /* 0x0000000000288947 */ /* 0x00cfea0003800000 */
[----:B------:R-:W2:Y:S02]  /*0b00*/  LDC R9, c[0x0][0x64c] ;  /* 0x00019300ff097b82 */ /* 0x000ea40000000800 */
[----:B--2---:R-:W-:-:S05]  /*0b10*/  IADD3 R9, P0, R26, R9, RZ ;  /* 0x000000091a097210 */ /* 0x004fca0007f1e0ff */
[----:B------:R-:W-:-:S04]  /*0b20*/  IMAD.X R15, RZ, RZ, R3, P0 ;  /* 0x000000ffff0f7224 */ /* 0x000fc800000e0603 */
[----:B------:R-:W-:-:S04]  /*0b30*/  IMAD.WIDE.U32 R2, R15, R18, RZ ;  /* 0x000000120f027225 */ /* 0x000fc800078e00ff */
[----:B------:R-:W-:-:S04]  /*0b40*/  IMAD.WIDE.U32 R6, P0, R9, R19, R2 ;  /* 0x0000001309067225 */ /* 0x000fc80007800002 */
[----:B------:R-:W-:-:S04]  /*0b50*/  IMAD.WIDE.U32 R2, R9, R18, RZ ;  /* 0x0000001209027225 */ /* 0x000fc800078e00ff */
[----:B------:R-:W-:Y:S01]  /*0b60*/  IMAD.X R9, RZ, RZ, RZ, P0 ;  /* 0x000000ffff097224 */ /* 0x000fe200000e06ff */
[----:B------:R-:W-:Y:S01]  /*0b70*/  IADD3 RZ, P0, R3, R6, RZ ;  /* 0x0000000603ff7210 */ /* 0x000fe20007f1e0ff */
[----:B------:R-:W-:-:S04]  /*0b80*/  IMAD.MOV.U32 R8, RZ, RZ, R7 ;  /* 0x000000ffff087224 */ /* 0x000fc800078e0007 */
[----:B------:R-:W-:-:S08]  /*0b90*/  IMAD.WIDE.U32.X R2, R15, R19, R8, P0 ;  /* 0x000000130f027225 */ /* 0x000fd000000e0408 */
.L_x_6:
[----:B----4-:R-:W-:Y:S01]  /*0ba0*/  SHF.R.U64 R2, R2, R20, R3 ;  /* 0x0000001402027219 */ /* 0x010fe20000001203 */
[----:B-1----:R-:W-:Y:S01]  /*0bb0*/  VIADD R3, R17, 0xffffffff ;  /* 0xffffffff11037836 */ /* 0x002fe20000000000 */
[----:B------:R-:W-:Y:S01]  /*0bc0*/  LOP3.LUT R11, R24, R11, RZ, 0xc0, !PT ;  /* 0x0000000b180b7212 */ /* 0x000fe200078ec0ff */
[----:B------:R-:W-:Y:S02]  /*0bd0*/  IMAD.MOV R12, RZ, RZ, -R12 ;  /* 0x000000ffff0c7224 */ /* 0x000fe400078e0a0c */
[----:B------:R-:W-:Y:S01]  /*0be0*/  IMAD.MOV R6, RZ, RZ, -R2 ;  /* 0x000000ffff067224 */ /* 0x000fe200078e0a02 */
[----:B------:R-:W-:Y:S01]  /*0bf0*/  LOP3.LUT R3, R14, R3, RZ, 0xc0, !PT ;  /* 0x000000030e037212 */ /* 0x000fe200078ec0ff */
[----:B------:R-:W-:Y:S02]  /*0c00*/  IMAD R11, R10, R2, R11 ;  /* 0x000000020a0b7224 */ /* 0x000fe400078e020b */
[----:B------:R-:W-:Y:S02]  /*0c10*/  @P2 IMAD R4, R13, R12, R0 ;  /* 0x0000000c0d042224 */ /* 0x000fe400078e0200 */
[----:B0-----:R-:W-:-:S02]  /*0c20*/  IMAD R2, R6, R21, R26 ;  /* 0x0000001506027224 */ /* 0x001fc400078e021a */
[----:B------:R-:W-:Y:S02]  /*0c30*/  IMAD R0, R11, R22, R4 ;  /* 0x000000160b007224 */ /* 0x000fe400078e0204 */
[----:B------:R-:W-:Y:S02]  /*0c40*/  IMAD R3, R2, R17, R3 ;  /* 0x0000001102037224 */ /* 0x000fe400078e0203 */
[----:B------:R-:W-:-:S03]  /*0c50*/  IMAD.MOV.U32 R4, RZ, RZ, 0x1 ;  /* 0x00000001ff047424 */ /* 0x000fc600078e00ff */
[----:B------:R-:W-:Y:S02]  /*0c60*/  SEL R2, R3, R0, !P2 ;  /* 0x0000000003027207 */ /* 0x000fe40005000000 */
[----:B------:R-:W-:-:S03]  /*0c70*/  SEL R0, R0, R3, !P2 ;  /* 0x0000000300007207 */ /* 0x000fc60005000000 */
[----:B------:R0:W-:Y:S04]  /*0c80*/  STL [R1+0x56c], R2 ;  /* 0x00056c0201007387 */ /* 0x0001e80000100800 */
[----:B------:R0:W-:Y:S02]  /*0c90*/  STL [R1+0x568], R0 ;  /* 0x0005680001007387 */ /* 0x0001e40000100800 */
.L_x_4:
[----:B------:R-:W-:-:S08]  /*0ca0*/  NOP ;  /* 0x0000000000007918 */ /* 0x000fd00000000000 */
[----:B------:R-:W1:Y:S02]  /*0cb0*/  USETMAXREG.TRY_ALLOC.CTAPOOL UP0, 0xf0 ;  /* 0x000000f0000079c8 */ /* 0x000e640008000600 */
[----:B-1----:R-:W-:-:S13]  /*0cc0*/  PLOP3.LUT P0, PT, PT, PT, UP0, 0x80, 0x0 ;  /* 0x000000000000781c */ /* 0x002fda0003f0f008 */
[----:B------:R-:W-:Y:S05]  /*0cd0*/  @!P0 BRA `(.L_x_4) ;  /* 0xfffffffc00f08947 */ /* 0x000fea000383ffff */
[----:B------:R-:W-:Y:S01]  /*0ce0*/  ULDC.64 UR4, c[0x0][0x598] ;  /* 0x0001660000047ab9 */ /* 0x000fe20000000a00 */
[----:B------:R-:W-:Y:S01]  /*0cf0*/  ULDC.64 UR24, c[0x0][0x208] ;  /* 0x0000820000187ab9 */ /* 0x000fe20000000a00 */
[----:B------:R-:W-:-:S04]  /*0d00*/  ISETP.NE.U32.AND P0, PT, RZ, UR4, PT ;  /* 0x00000004ff007c0c */ /* 0x000fc8000bf05070 */
[----:B------:R-:W-:-:S13]  /*0d10*/  ISETP.NE.AND.EX P0, PT, RZ, UR5, PT, P0 ;  /* 0x00000005ff007c0c */ /* 0x000fda000bf05300 */
[----:B------:R-:W-:Y:S05]  /*0d20*/  @!P0 BRA `(.L_x_7) ;  /* 0x0000000000208947 */ /* 0x000fea0003800000 */
[----:B0-----:R-:W0:Y:S02]  /*0d30*/  LDC.64 R2, c[0x0][0x598] ;  /* 0x00016600ff027b82 */ /* 0x001e240000000a00 */
[----:B0-----:R-:W2:Y:S02]  /*0d40*/  LDG.E.64 R2, desc[UR24][R2.64] ;  /* 0x0000001802027981 */ /* 0x001ea4000c1e1b00 */
[----:B--2---:R-:W-:-:S04]  /*0d50*/  ISETP.NE.U32.AND P0, PT, R2, RZ, PT ;  /* 0x000000ff0200720c */ /* 0x004fc80003f05070 */
[----:B------:R-:W-:-:S13]  /*0d60*/  ISETP.NE.AND.EX P0, PT, R3, RZ, PT, P0 ;  /* 0x000000ff0300720c */ /* 0x000fda0003f05300 */
[----:B------:R-:W-:Y:S05]  /*0d70*/  @!P0 BRA `(.L_x_7) ;  /* 0x00000000000c8947 */ /* 0x000fea0003800000 */
[----:B------:R-:W2:Y:S02]  /*0d80*/  LD.E R2, desc[UR24][R2.64] ;  /* 0x0000001802027980 */ /* 0x000ea4000c101900 */
[----:B--2---:R-:W-:Y:S01]  /*0d90*/  R2UR UR17, R2 ;  /* 0x00000000021172ca */ /* 0x004fe200000e0000 */
[----:B------:R-:W-:-:S14]  /*0da0*/  BRA `(.L_x_8) ;  /* 0x0000000000247947 */ /* 0x000fdc0003800000 */
.L_x_7:
[----:B------:R-:W-:Y:S02]  /*0db0*/  ULDC.64 UR4, c[0x0][0x588] ;  /* 0x0001620000047ab9 */ /* 0x000fe40000000a00 */
[----:B------:R-:W-:-:S04]  /*0dc0*/  ISETP.NE.U32.AND P0, PT, RZ, UR4, PT ;  /* 0x00000004ff007c0c */ /* 0x000fc8000bf05070 */
[----:B------:R-:W-:-:S13]  /*0dd0*/  ISETP.NE.AND.EX P0, PT, RZ, UR5, PT, P0 ;  /* 0x00000005ff007c0c */ /* 0x000fda000bf05300 */
[----:B------:R-:W-:Y:S05]  /*0de0*/  @!P0 BRA `(.L_x_9) ;  /* 0x0000000000108947 */ /* 0x000fea0003800000 */
[----:B0-----:R-:W0:Y:S02]  /*0df0*/  LDC.64 R2, c[0x0][0x588] ;  /* 0x00016200ff027b82 */ /* 0x001e240000000a00 */
[----:B0-----:R-:W2:Y:S02]  /*0e00*/  LDG.E R2, desc[UR24][R2.64] ;  /* 0x0000001802027981 */ /* 0x001ea4000c1e1900 */
[----:B--2---:R-:W-:Y:S01]  /*0e10*/  R2UR UR17, R2 ;  /* 0x00000000021172ca */ /* 0x004fe200000e0000 */
[----:B------:R-:W-:-:S14]  /*0e20*/  BRA `(.L_x_8) ;  /* 0x0000000000047947 */ /* 0x000fdc0003800000 */
.L_x_9:
[----:B------:R-:W-:-:S05]  /*0e30*/  ULDC UR17, c[0x0][0x580] ;  /* 0x0001600000117ab9 */ /* 0x000fca0000000800 */
.L_x_8:
[----:B------:R-:W-:Y:S02]  /*0e40*/  ULDC.64 UR4, c[0x0][0x5a0] ;  /* 0x0001680000047ab9 */ /* 0x000fe40000000a00 */
        /* <DEDUP_REMOVED lines=11> */
.L_x_10:
        /* <DEDUP_REMOVED lines=8> */
.L_x_12:
[----:B------:R-:W-:-:S05]  /*0f80*/  ULDC UR8, c[0x0][0x584] ;  /* 0x0001610000087ab9 */ /* 0x000fca0000000800 */
.L_x_11:
[----:B------:R-:W-:-:S13]  /*0f90*/  LOP3.LUT P0, RZ, R4, 0xff, RZ, 0xc0, !PT ;  /* 0x000000ff04ff7812 */ /* 0x000fda000780c0ff */
[----:B------:R-:W-:Y:S05]  /*0fa0*/  @!P0 EXIT ;  /* 0x000000000000894d */ /* 0x000fea0003800000 */
[----:B------:R-:W0:Y:S01]  /*0fb0*/  LDC.64 R6, c[0x0][0x5c8] ;  /* 0x00017200ff067b82 */ /* 0x000e220000000a00 */
[----:B------:R-:W-:Y:S01]  /*0fc0*/  ULDC UR4, c[0x0][0x28c] ;  /* 0x0000a30000047ab9 */ /* 0x000fe20000000800 */
[----:B------:R-:W-:Y:S02]  /*0fd0*/  ULOP3.LUT UR9, UR7, 0x1, URZ, 0xfc, !UPT ;  /* 0x0000000107097892 */ /* 0x000fe4000f8efc3f */
[----:B------:R-:W-:-:S04]  /*0fe0*/  UIADD3 UR4, UR4, 0x7f, URZ ;  /* 0x0000007f04047890 */ /* 0x000fc8000fffe03f */
[----:B------:R-:W-:-:S04]  /*0ff0*/  USHF.R.S32.HI UR5, URZ, 0x1f, UR4 ;  /* 0x0000001f3f057899 */ /* 0x000fc80008011404 */
[----:B------:R-:W-:-:S03]  /*1000*/  ULEA.HI UR5, UR5, UR4, URZ, 0x7 ;  /* 0x0000000405057291 */ /* 0x000fc6000f8f383f */
[----:B------:R-:W-:Y:S01]  /*1010*/  UMOV UR4, URZ ;  /* 0x0000003f00047c82 */ /* 0x000fe20008000000 */
[----:B------:R-:W-:-:S03]  /*1020*/  USHF.R.S32.HI UR10, URZ, 0x7, UR5 ;  /* 0x000000073f0a7899 */ /* 0x000fc60008011405 */
[----:B------:R-:W-:Y:S01]  /*1030*/  UMOV UR5, URZ ;  /* 0x0000003f00057c82 */ /* 0x000fe20008000000 */
[C-C-:B0-----:R-:W-:Y:S01]  /*1040*/  SHF.L.U64.HI R2, R6.reuse, 0x7, R7.reuse ;  /* 0x0000000706027819 */ /* 0x141fe20000010207 */
[C---:B------:R-:W-:Y:S01]  /*1050*/  IMAD.SHL.U32 R4, R6.reuse, 0x80, RZ ;  /* 0x0000008006047824 */ /* 0x040fe200078e00ff */
[C---:B------:R-:W-:Y:S01]  /*1060*/  SHF.L.U64.HI R0, R6.reuse, 0x3, R7 ;  /* 0x0000000306007819 */ /* 0x040fe20000010207 */
[----:B------:R-:W-:-:S07]  /*1070*/  IMAD.SHL.U32 R3, R6, 0x8, RZ ;  /* 0x0000000806037824 */ /* 0x000fce00078e00ff */
.L_x_39:
[----:B------:R-:W-:Y:S01]  /*1080*/  STL [R1+0x564], RZ ;  /* 0x000564ff01007387 */ /* 0x000fe20000100800 */
[----:B0-----:R-:W0:Y:S01]  /*1090*/  S2UR UR14, SR_CgaCtaId ;  /* 0x00000000000e79c3 */ /* 0x001e220000008800 */
[----:B------:R-:W-:Y:S01]  /*10a0*/  UMOV UR13, 0x400 ;  /* 0x00000400000d7882 */ /* 0x000fe20000000000 */
[----:B------:R-:W-:Y:S01]  /*10b0*/  UMOV UR6, URZ ;  /* 0x0000003f00067c82 */ /* 0x000fe20008000000 */
[----:B------:R-:W-:Y:S01]  /*10c0*/  STL [R1+0x560], RZ ;  /* 0x000560ff01007387 */ /* 0x000fe20000100800 */
[----:B------:R-:W-:Y:S01]  /*10d0*/  UMOV UR19, URZ ;  /* 0x0000003f00137c82 */ /* 0x000fe20008000000 */
[----:B------:R-:W-:Y:S01]  /*10e0*/  UMOV UR20, URZ ;  /* 0x0000003f00147c82 */ /* 0x000fe20008000000 */
[----:B------:R-:W-:Y:S01]  /*10f0*/  UMOV UR15, UR5 ;  /* 0x00000005000f7c82 */ /* 0x000fe20008000000 */
[----:B------:R-:W-:Y:S01]  /*1100*/  STL [R1+0x55c], RZ ;  /* 0x00055cff01007387 */ /* 0x000fe20000100800 */
[----:B-1----:R-:W1:Y:S01]  /*1110*/  LDC R7, c[0x0][0x28c] ;  /* 0x0000a300ff077b82 */ /* 0x002e620000000800 */
[----:B------:R-:W-:-:S02]  /*1120*/  CS2R R236, SRZ ;  /* 0x0000000000ec7805 */ /* 0x000fc4000001ff00 */
[----:B------:R-:W-:Y:S01]  /*1130*/  CS2R R234, SRZ ;  /* 0x0000000000ea7805 */ /* 0x000fe2000001ff00 */
[----:B------:R-:W-:Y:S01]  /*1140*/  STL [R1+0x558], RZ ;  /* 0x000558ff01007387 */ /* 0x000fe20000100800 */
[----:B------:R-:W-:Y:S02]  /*1150*/  CS2R R232, SRZ ;  /* 0x0000000000e87805 */ /* 0x000fe4000001ff00 */
[----:B------:R-:W-:Y:S02]  /*1160*/  CS2R R230, SRZ ;  /* 0x0000000000e67805 */ /* 0x000fe4000001ff00 */
[----:B------:R-:W-:Y:S01]  /*1170*/  CS2R R228, SRZ ;  /* 0x0000000000e47805 */ /* 0x000fe2000001ff00 */
[----:B------:R-:W-:Y:S01]  /*1180*/  STL [R1+0x554], RZ ;  /* 0x000554ff01007387 */ /* 0x000fe20000100800 */
[----:B------:R-:W-:Y:S02]  /*1190*/  CS2R R226, SRZ ;  /* 0x0000000000e27805 */ /* 0x000fe4000001ff00 */
[----:B------:R-:W-:-:S02]  /*11a0*/  CS2R R224, SRZ ;  /* 0x0000000000e07805 */ /* 0x000fc4000001ff00 */
[----:B------:R-:W-:Y:S01]  /*11b0*/  CS2R R222, SRZ ;  /* 0x0000000000de7805 */ /* 0x000fe2000001ff00 */
[----:B------:R-:W-:Y:S01]  /*11c0*/  STL [R1+0x550], RZ ;  /* 0x000550ff01007387 */ /* 0x000fe20000100800 */
[----:B------:R-:W-:Y:S02]  /*11d0*/  CS2R R220, SRZ ;  /* 0x0000000000dc7805 */ /* 0x000fe4000001ff00 */
[----:B------:R-:W-:Y:S02]  /*11e0*/  CS2R R218, SRZ ;  /* 0x0000000000da7805 */ /* 0x000fe4000001ff00 */
[----:B------:R-:W-:Y:S01]  /*11f0*/  CS2R R216, SRZ ;  /* 0x0000000000d87805 */ /* 0x000fe2000001ff00 */
[----:B------:R-:W-:Y:S01]  /*1200*/  STL [R1+0x54c], RZ ;  /* 0x00054cff01007387 */ /* 0x000fe20000100800 */
[----:B0-----:R-:W-:Y:S01]  /*1210*/  ULEA UR13, UR14, UR13, 0x18 ;  /* 0x0000000d0e0d7291 */ /* 0x001fe2000f8ec03f */
[----:B------:R-:W-:Y:S02]  /*1220*/  CS2R R22, SRZ ;  /* 0x0000000000167805 */ /* 0x000fe4000001ff00 */
[----:B------:R-:W-:Y:S01]  /*1230*/  CS2R R20, SRZ ;  /* 0x0000000000147805 */ /* 0x000fe2000001ff00 */
[----:B------:R-:W-:Y:S01]  /*1240*/  STL [R1+0x548], RZ ;  /* 0x000548ff01007387 */ /* 0x000fe20000100800 */
[----:B------:R-:W-:-:S02]  /*1250*/  CS2R R18, SRZ ;  /* 0x0000000000127805 */ /* 0x000fc4000001ff00 */
[----:B------:R-:W-:Y:S02]  /*1260*/  CS2R R16, SRZ ;  /* 0x0000000000107805 */ /* 0x000fe4000001ff00 */
[----:B------:R-:W-:Y:S01]  /*1270*/  CS2R R14, SRZ ;  /* 0x00000000000e7805 */ /* 0x000fe2000001ff00 */
[----:B------:R-:W-:Y:S01]  /*1280*/  STL [R1+0x544], RZ ;  /* 0x000544ff01007387 */ /* 0x000fe20000100800 */
[----:B-1----:R-:W-:Y:S02]  /*1290*/  ISETP.GE.AND P0, PT, R7, 0x1, PT ;  /* 0x000000010700780c */ /* 0x002fe40003f06270 */
[----:B------:R-:W-:Y:S02]  /*12a0*/  CS2R R12, SRZ ;  /* 0x00000000000c7805 */ /* 0x000fe4000001ff00 */
[----:B------:R-:W-:Y:S01]  /*12b0*/  CS2R R10, SRZ ;  /* 0x00000000000a7805 */ /* 0x000fe2000001ff00 */
[----:B------:R-:W-:Y:S01]  /*12c0*/  STL [R1+0x540], RZ ;  /* 0x000540ff01007387 */ /* 0x000fe20000100800 */
[----:B------:R-:W-:-:S02]  /*12d0*/  CS2R R8, SRZ ;  /* 0x0000000000087805 */ /* 0x000fc4000001ff00 */
[----:B------:R-:W-:Y:S02]  /*12e0*/  CS2R R120, SRZ ;  /* 0x0000000000787805 */ /* 0x000fe4000001ff00 */
[----:B------:R-:W-:Y:S01]  /*12f0*/  CS2R R122, SRZ ;  /* 0x00000000007a7805 */ /* 0x000fe2000001ff00 */
[----:B------:R-:W-:Y:S01]  /*1300*/  STL [R1+0x53c], RZ ;  /* 0x00053cff01007387 */ /* 0x000fe20000100800 */
[----:B------:R-:W-:Y:S02]  /*1310*/  CS2R R124, SRZ ;  /* 0x00000000007c7805 */ /* 0x000fe4000001ff00 */
        /* <DEDUP_REMOVED lines=123> */
[----:B------:R-:W-:-:S03]  /*1ad0*/  CS2R R118, SRZ ;  /* 0x0000000000767805 */ /* 0x000fc6000001ff00 */
[----:B------:R-:W-:Y:S04]  /*1ae0*/  STL [R1+0x4bc], RZ ;  /* 0x0004bcff01007387 */ /* 0x000fe80000100800 */
        /* <DEDUP_REMOVED lines=207> */
[----:B------:R-:W-:Y:S04]  /*27e0*/  STL [R1], RZ ;  /* 0x000000ff01007387 */ /* 0x000fe80000100800 */
[----:B------:R-:W-:Y:S04]  /*27f0*/  STL [R1+0x4], RZ ;  /* 0x000004ff01007387 */ /* 0x000fe80000100800 */
[----:B------:R-:W-:Y:S04]  /*2800*/  STL [R1+0x8], RZ ;  /* 0x000008ff01007387 */ /* 0x000fe80000100800 */
[----:B------:R-:W-:Y:S04]  /*2810*/  STL [R1+0xc], RZ ;  /* 0x00000cff01007387 */ /* 0x000fe80000100800 */
[----:B------:R-:W-:Y:S04]  /*2820*/  STL [R1+0x10], RZ ;  /* 0x000010ff01007387 */ /* 0x000fe80000100800 */
[----:B------:R-:W-:Y:S04]  /*2830*/  STL [R1+0x14], RZ ;  /* 0x000014ff01007387 */ /* 0x000fe80000100800 */
[----:B------:R-:W-:Y:S04]  /*2840*/  STL [R1+0x18], RZ ;  /* 0x000018ff01007387 */ /* 0x000fe80000100800 */
[----:B------:R-:W-:Y:S04]  /*2850*/  STL [R1+0x1c], RZ ;  /* 0x00001cff01007387 */ /* 0x000fe80000100800 */
[----:B------:R-:W-:Y:S01]  /*2860*/  STL [R1+0x20], RZ ;  /* 0x000020ff01007387 */ /* 0x000fe20000100800 */
[----:B------:R-:W0:Y:S03]  /*2870*/  S2R R6, SR_TID.X ;  /* 0x0000000000067919 */ /* 0x000e260000002100 */
        /* <DEDUP_REMOVED lines=8> */
[----:B0-----:R-:W-:-:S03]  /*2900*/  LOP3.LUT R6, R6, 0x80, RZ, 0xc0, !PT ;  /* 0x0000008006067812 */ /* 0x001fc600078ec0ff */
[----:B------:R-:W-:Y:S01]  /*2910*/  STL [R1+0x44], RZ ;  /* 0x000044ff01007387 */ /* 0x000fe20000100800 */
[----:B------:R-:W-:-:S03]  /*2920*/  SHF.R.U32.HI R6, RZ, 0x7, R6 ;  /* 0x00000007ff067819 */ /* 0x000fc60000011606 */
        /* <DEDUP_REMOVED lines=33> */
[----:B------:R-:W0:Y:S04]  /*2b40*/  SHFL.IDX PT, R6, R6, RZ, 0x1f ;  /* 0x00001fff06067589 */ /* 0x000e2800000e0000 */
[----:B------:R1:W-:Y:S04]  /*2b50*/  STL [R1+0xcc], RZ ;  /* 0x0000ccff01007387 */ /* 0x0003e80000100800 */
[----:B------:R1:W-:Y:S04]  /*2b60*/  STL [R1+0xd0], RZ ;  /* 0x0000d0ff01007387 */ /* 0x0003e80000100800 */
[----:B------:R1:W-:Y:S04]  /*2b70*/  STL [R1+0xd4], RZ ;  /* 0x0000d4ff01007387 */ /* 0x0003e80000100800 */
[----:B------:R1:W-:Y:S04]  /*2b80*/  STL [R1+0xd8], RZ ;  /* 0x0000d8ff01007387 */ /* 0x0003e80000100800 */
[----:B------:R1:W-:Y:S04]  /*2b90*/  STL [R1+0xdc], RZ ;  /* 0x0000dcff01007387 */ /* 0x0003e80000100800 */
[----:B------:R1:W-:Y:S01]  /*2ba0*/  STL [R1+0xe0], RZ ;  /* 0x0000e0ff01007387 */ /* 0x0003e20000100800 */
[----:B0-----:R-:W-:Y:S01]  /*2bb0*/  R2UR UR11, R6 ;  /* 0x00000000060b72ca */ /* 0x001fe200000e0000 */
[----:B------:R-:W-:-:S02]  /*2bc0*/  IMAD.U32 R6, RZ, RZ, UR4 ;  /* 0x00000004ff067e24 */ /* 0x000fc4000f8e00ff */
[----:B------:R1:W-:Y:S04]  /*2bd0*/  STL [R1+0xe4], RZ ;  /* 0x0000e4ff01007387 */ /* 0x0003e80000100800 */
[----:B------:R1:W-:Y:S04]  /*2be0*/  STL [R1+0xe8], RZ ;  /* 0x0000e8ff01007387 */ /* 0x0003e80000100800 */
[----:B------:R1:W-:Y:S02]  /*2bf0*/  STL [R1+0xec], RZ ;  /* 0x0000ecff01007387 */ /* 0x0003e40000100800 */
[----:B------:R-:W-:-:S02]  /*2c00*/  ULEA.HI UR12, UR11, UR11, URZ, 0x1 ;  /* 0x0000000b0b0c7291 */ /* 0x000fc4000f8f083f */
[----:B------:R1:W-:Y:S02]  /*2c10*/  STL [R1+0xf0], RZ ;  /* 0x0000f0ff01007387 */ /* 0x0003e40000100800 */
[----:B------:R-:W-:Y:S02]  /*2c20*/  ULOP3.LUT UR12, UR12, 0x7fffe, URZ, 0xc0, !UPT ;  /* 0x0007fffe0c0c7892 */ /* 0x000fe4000f8ec03f */
[----:B------:R1:W-:Y:S02]  /*2c30*/  STL [R1+0xf4], RZ ;  /* 0x0000f4ff01007387 */ /* 0x0003e40000100800 */
[----:B------:R-:W-:Y:S02]  /*2c40*/  UIADD3 UR12, UR11, -UR12, URZ ;  /* 0x8000000c0b0c7290 */ /* 0x000fe4000fffe03f */
[----:B------:R1:W-:Y:S02]  /*2c50*/  STL [R1+0xf8], RZ ;  /* 0x0000f8ff01007387 */ /* 0x0003e40000100800 */
[----:B------:R-:W-:-:S02]  /*2c60*/  ULEA UR12, UR12, UR13, 0xd ;  /* 0x0000000d0c0c7291 */ /* 0x000fc4000f8e683f */
[----:B------:R1:W-:Y:S02]  /*2c70*/  STL [R1+0xfc], RZ ;  /* 0x0000fcff01007387 */ /* 0x0003e40000100800 */
[----:B------:R-:W-:Y:S02]  /*2c80*/  UIADD3 UR12, UR12, 0x100, URZ ;  /* 0x000001000c0c7890 */ /* 0x000fe4000fffe03f */
[----:B------:R1:W-:Y:S02]  /*2c90*/  STL [R1+0x100], RZ ;  /* 0x000100ff01007387 */ /* 0x0003e40000100800 */
[----:B------:R-:W-:Y:S02]  /*2ca0*/  USHF.R.U32.HI UR12, URZ, 0x4, UR12 ;  /* 0x000000043f0c7899 */ /* 0x000fe4000801160c */
[----:B------:R1:W-:Y:S02]  /*2cb0*/  STL [R1+0x104], RZ ;  /* 0x000104ff01007387 */ /* 0x0003e40000100800 */
[----:B------:R-:W-:-:S02]  /*2cc0*/  ULOP3.LUT UR14, UR12, 0x3fff, URZ, 0xc0, !UPT ;  /* 0x00003fff0c0e7892 */ /* 0x000fc4000f8ec03f */
[----:B------:R1:W-:Y:S04]  /*2cd0*/  STL [R1+0x108], RZ ;  /* 0x000108ff01007387 */ /* 0x0003e80000100800 */
        /* <DEDUP_REMOVED lines=28> */
[----:B------:R1:W-:Y:S01]  /*2ea0*/  STL [R1+0x17c], RZ ;  /* 0x00017cff01007387 */ /* 0x0003e20000100800 */
[----:B------:R-:W-:Y:S05]  /*2eb0*/  @!P0 BRA `(.L_x_13) ;  /* 0x0000006c00048947 */ /* 0x000fea0003800000 */
[----:B------:R-:W-:-:S06]  /*2ec0*/  UISETP.NE.AND UP0, UPT, UR9, 0x3, UPT ;  /* 0x000000030900788c */ /* 0x000fcc000bf05270 */
[----:B------:R-:W-:-:S13]  /*2ed0*/  PLOP3.LUT P1, PT, PT, PT, UP0, 0x80, 0x0 ;  /* 0x000000000000781c */ /* 0x000fda0003f2f008 */
[----:B------:R-:W-:Y:S05]  /*2ee0*/  @!P1 BRA `(.L_x_14) ;  /* 0x0000000000049947 */ /* 0x000fea0003800000 */
[----:B------:R-:W-:Y:S01]  /*2ef0*/  BPT.TRAP 0x1 ;  /* 0x000000040000795c */ /* 0x000fe20000300000 */
.L_x_14:
[----:B------:R-:W-:Y:S01]  /*2f00*/  ULEA UR6, UR5, UR13, 0x3 ;  /* 0x0000000d05067291 */ /* 0x000fe2000f8e183f */
[----:B------:R-:W-:-:S05]  /*2f10*/  IMAD.U32 R6, RZ, RZ, UR4 ;  /* 0x00000004ff067e24 */ /* 0x000fca000f8e00ff */
[----:B------:R-:W-:-:S04]  /*2f20*/  SHF.L.U32 R6, R6, 0x1f, RZ ;  /* 0x0000001f06067819 */ /* 0x000fc800000006ff */
[----:B------:R0:W2:Y:S01]  /*2f30*/  SYNCS.PHASECHK.TRANS64.TRYWAIT P0, [UR6], R6 ;  /* 0x00000006ff0075a7 */ /* 0x0000a20008000146 */
[----:B------:R-:W-:Y:S05]  /*2f40*/  @!P1 BRA `(.L_x_15) ;  /* 0x0000000000049947 */ /* 0x000fea0003800000 */
[----:B------:R-:W-:Y:S01]  /*2f50*/  BPT.TRAP 0x1 ;  /* 0x000000040000795c */ /* 0x000fe20000300000 */
.L_x_15:
[----:B--2---:R-:W-:Y:S05]  /*2f60*/  @P0 BRA `(.L_x_16) ;  /* 0x0000000000080947 */ /* 0x004fea0003800000 */
[----:B------:R-:W2:Y:S02]  /*2f70*/  SYNCS.PHASECHK.TRANS64.TRYWAIT P0, [UR6], R6 ;  /* 0x00000006ff0075a7 */ /* 0x000ea40008000146 */
[----:B--2---:R-:W-:Y:S05]  /*2f80*/  @!P0 BRA `(.L_x_17) ;  /* 0x0000030c00108947 */ /* 0x004fea0003800000 */
.L_x_16:
[----:B------:R-:W-:Y:S01]  /*2f90*/  UIADD3 UR6, UR13, 0x24100, URZ ;  /* 0x000241000d067890 */ /* 0x000fe2000fffe03f */
[----:B------:R-:W-:Y:S01]  /*2fa0*/  WARPGROUP.ARRIVE ;  /* 0x00000000000079c5 */ /* 0x000fe20000000000 */
[----:B------:R-:W-:Y:S01]  /*2fb0*/  ULOP3.LUT UR12, UR14, 0x10000, URZ, 0xfc, !UPT ;  /* 0x000100000e0c7892 */ /* 0x000fe2000f8efc3f */
[----:B------:R-:W-:Y:S01]  /*2fc0*/  STL [R1+0x7f0], R5 ;  /* 0x0007f00501007387 */ /* 0x000fe20000100800 */
[----:B------:R-:W-:Y:S02]  /*2fd0*/  USHF.R.U32.HI UR6, URZ, 0x4, UR6 ;  /* 0x000000043f067899 */ /* 0x000fe40008011606 */
[----:B------:R-:W-:Y:S01]  /*2fe0*/  UIMAD UR12, UR5, 0xc00, UR12 ;  /* 0x00000c00050c78a4 */ /* 0x000fe2000f8e020c */
[----:B------:R-:W-:Y:S01]  /*2ff0*/  STL [R1+0x7ec], R4 ;  /* 0x0007ec0401007387 */ /* 0x000fe20000100800 */
[----:B------:R-:W-:Y:S01]  /*3000*/  ULOP3.LUT UR6, UR6, 0x3fff, URZ, 0xc0, !UPT ;  /* 0x00003fff06067892 */ /* 0x000fe2000f8ec03f */
[----:B------:R-:W-:Y:S01]  /*3010*/  UMOV UR21, 0x40000040 ;  /* 0x4000004000157882 */ /* 0x000fe20000000000 */
[----:B------:R-:W-:-:S02]  /*3020*/  UMOV UR23, 0x40000040 ;  /* 0x4000004000177882 */ /* 0x000fc40000000000 */
[----:B------:R-:W-:Y:S01]  /*3030*/  ULOP3.LUT UR6, UR6, 0x10000, URZ, 0xfc, !UPT ;  /* 0x0001000006067892 */ /* 0x000fe2000f8efc3f */
[----:B------:R-:W-:Y:S01]  /*3040*/  STL [R1+0x7e8], R3 ;  /* 0x0007e80301007387 */ /* 0x000fe20000100800 */
[----:B------:R-:W-:Y:S02]  /*3050*/  UMOV UR20, UR12 ;  /* 0x0000000c00147c82 */ /* 0x000fe40008000000 */
[----:B------:R-:W-:Y:S01]  /*3060*/  UIMAD UR11, UR5, 0x600, UR6 ;  /* 0x00000600050b78a4 */ /* 0x000fe2000f8e0206 */
[----:B------:R-:W-:Y:S04]  /*3070*/  STL [R1+0x7e4], R2 ;  /* 0x0007e40201007387 */ /* 0x000fe80000100800 */
[----:B------:R-:W-:Y:S02]  /*3080*/  STL [R1+0x7e0], R0 ;  /* 0x0007e00001007387 */ /* 0x000fe40000100800 */
[----:B------:R-:W-:-:S02]  /*3090*/  UMOV UR22, UR11 ;  /* 0x0000000b00167c82 */ /* 0x000fc40008000000 */
[----:B------:R-:W-:Y:S01]  /*30a0*/  QGMMA.64x192x32.F32.E4M3.E4M3 R24, gdesc[UR20], RZ, !UPT, gsb0 ;  /* 0x02e00000141879f3 */ /* 0x000fe2000c0008ff */
[----:B------:R-:W-:Y:S01]  /*30b0*/  UIADD3 UR20, UR12, 0x400, URZ ;  /* 0x000004000c147890 */ /* 0x000fe2000fffe03f */
[----:B------:R-:W-:Y:S01]  /*30c0*/  UMOV UR21, 0x40000040 ;  /* 0x4000004000157882 */ /* 0x000fe20000000000 */
[----:B------:R-:W-:Y:S02]  /*30d0*/  WARPGROUP.DEPBAR.LE gsb0, 0x0 ;  /* 0x00008000000079c5 */ /* 0x000fe40000010000 */
[----:B------:R-:W-:Y:S01]  /*30e0*/  WARPGROUP.ARRIVE ;  /* 0x00000000000079c5 */ /* 0x000fe20000000000 */
[----:B------:R-:W-:Y:S04]  /*30f0*/  STL.64 [R1], R24 ;  /* 0x0000001801007387 */ /* 0x000fe80000100a00 */
[----:B------:R-:W-:Y:S10]  /*3100*/  STL.64 [R1+0x8], R26 ;  /* 0x0000081a01007387 */ /* 0x000ff40000100a00 */
[----:B------:R-:W-:Y:S01]  /*3110*/  QGMMA.64x192x32.F32.E4M3.E4M3 R120, gdesc[UR20], RZ, !UPT, gsb0 ;  /* 0x02e00000147879f3 */ /* 0x000fe2000c0008ff */
[----:B------:R-:W-:Y:S04]  /*3120*/  STL.64 [R1+0x10], R28 ;  /* 0x0000101c01007387 */ /* 0x000fe80000100a00 */
        /* <DEDUP_REMOVED lines=44> */
[----:B------:R-:W-:Y:S01]  /*33f0*/  STL.64 [R1+0x178], R118 ;  /* 0x0001787601007387 */ /* 0x000fe20000100a00 */
[----:B------:R-:W-:-:S03]  /*3400*/  WARPGROUP.DEPBAR.LE gsb0, 0x0 ;  /* 0x00008000000079c5 */ /* 0x000fc60000010000 */
        /* <DEDUP_REMOVED lines=47> */
[----:B------:R3:W-:Y:S04]  /*3700*/  STL.64 [R1+0x7f8], R120 ;  /* 0x0007f87801007387 */ /* 0x0007e80000100a00 */
[----:B---3--:R-:W3:Y:S04]  /*3710*/  LDL.LU.64 R120, [R1] ;  /* 0x0000000001787983 */ /* 0x008ee80000300a00 */
[----:B------:R-:W3:Y:S04]  /*3720*/  LDL.LU.64 R122, [R1+0x8] ;  /* 0x00000800017a7983 */ /* 0x000ee80000300a00 */
        /* <DEDUP_REMOVED lines=45> */
[----:B------:R-:W3:Y:S01]  /*3a00*/  LDL.LU.64 R214, [R1+0x178] ;  /* 0x0001780001d67983 */ /* 0x000ee20000300a00 */
[----:B------:R-:W-:Y:S01]  /*3a10*/  UIADD3 UR20, UR12, 0x800, URZ ;  /* 0x000008000c147890 */ /* 0x000fe2000fffe03f */
[----:B------:R-:W-:Y:S01]  /*3a20*/  WARPGROUP.ARRIVE ;  /* 0x00000000000079c5 */ /* 0x000fe20000000000 */
[----:B------:R-:W-:-:S07]  /*3a30*/  UMOV UR21, 0x40000040 ;  /* 0x4000004000157882 */ /* 0x000fce0000000000 */
[----:B------:R-:W-:Y:S01]  /*3a40*/  QGMMA.64x192x32.F32.E4M3.E4M3 R24, gdesc[UR20], RZ, !UPT, gsb0 ;  /* 0x02e00000141879f3 */ /* 0x000fe2000c0008ff */
[----:B------:R-:W-:Y:S02]  /*3a50*/  UIADD3 UR20, UR12, 0x2, URZ ;  /* 0x000000020c147890 */ /* 0x000fe4000fffe03f */
[----:B------:R-:W-:Y:S01]  /*3a60*/  UIADD3 UR22, UR11, 0x2, URZ ;  /* 0x000000020b167890 */ /* 0x000fe2000fffe03f */
[----:B------:R-:W-:Y:S01]  /*3a70*/  UMOV UR21, 0x40000040 ;  /* 0x4000004000157882 */ /* 0x000fe20000000000 */
[----:B------:R-:W-:Y:S01]  /*3a80*/  UMOV UR23, 0x40000040 ;  /* 0x4000004000177882 */ /* 0x000fe20000000000 */
[----:B------:R-:W-:Y:S02]  /*3a90*/  WARPGROUP.DEPBAR.LE gsb0, 0x0 ;  /* 0x00008000000079c5 */ /* 0x000fe40000010000 */
[----:B---3--:R-:W-:-:S12]  /*3aa0*/  WARPGROUP.ARRIVE ;  /* 0x00000000000079c5 */ /* 0x008fd80000000000 */
[----:B------:R-:W-:Y:S03]  /*3ab0*/  QGMMA.64x192x32.F32.E4M3.E4M3 R120, gdesc[UR20], R120, gsb0 ;  /* 0x02e00000147879f3 */ /* 0x000fe60008000878 */
[----:B------:R-:W-:Y:S02]  /*3ac0*/  WARPGROUP.DEPBAR.LE gsb0, 0x0 ;  /* 0x00008000000079c5 */ /* 0x000fe40000010000 */
[----:B------:R-:W-:Y:S01]  /*3ad0*/  STL.64 [R1], R120 ;  /* 0x0000007801007387 */ /* 0x000fe20000100a00 */
[----:B--2---:R-:W-:Y:S02]  /*3ae0*/  IMAD.MOV.U32 R7, RZ, RZ, R214 ;  /* 0x000000ffff077224 */ /* 0x004fe400078e00d6 */
[----:B0-----:R-:W-:Y:S01]  /*3af0*/  IMAD.MOV.U32 R6, RZ, RZ, R215 ;  /* 0x000000ffff067224 */ /* 0x001fe200078e00d7 */
[----:B------:R-:W-:Y:S01]  /*3b00*/  STL.64 [R1+0x8], R122 ;  /* 0x0000087a01007387 */ /* 0x000fe20000100a00 */
[----:B------:R-:W-:-:S02]  /*3b10*/  IMAD.MOV.U32 R9, RZ, RZ, R212 ;  /* 0x000000ffff097224 */ /* 0x000fc400078e00d4 */
[----:B------:R-:W-:Y:S01]  /*3b20*/  IMAD.MOV.U32 R8, RZ, RZ, R213 ;  /* 0x000000ffff087224 */ /* 0x000fe200078e00d5 */
[----:B------:R-:W-:Y:S01]  /*3b30*/  STL.64 [R1+0x10], R124 ;  /* 0x0000107c01007387 */ /* 0x000fe20000100a00 */
[----:B------:R-:W-:Y:S02]  /*3b40*/  IMAD.MOV.U32 R11, RZ, RZ, R210 ;  /* 0x000000ffff0b7224 */ /* 0x000fe400078e00d2 */
[----:B------:R-:W-:Y:S01]  /*3b50*/  IMAD.MOV.U32 R10, RZ, RZ, R211 ;  /* 0x000000ffff0a7224 */ /* 0x000fe200078e00d3 */
[----:B------:R-:W-:Y:S01]  /*3b60*/  STL.64 [R1+0x18], R126 ;  /* 0x0000187e01007387 */ /* 0x000fe20000100a00 */
[----:B------:R-:W-:Y:S02]  /*3b70*/  IMAD.MOV.U32 R13, RZ, RZ, R208 ;  /* 0x000000ffff0d7224 */ /* 0x000fe400078e00d0 */
[----:B------:R-:W-:Y:S01]  /*3b80*/  IMAD.MOV.U32 R12, RZ, RZ, R209 ;  /* 0x000000ffff0c7224 */ /* 0x000fe200078e00d1 */
        /* <DEDUP_REMOVED lines=52> */
[----:B------:R-:W-:-:S03]  /*3ed0*/  IMAD.MOV.U32 R5, RZ, RZ, R173 ;  /* 0x000000ffff057224 */ /* 0x000fc600078e00ad */
[----:B------:R-:W-:Y:S04]  /*3ee0*/  STL.64 [R1+0xb0], R164 ;  /* 0x0000b0a401007387 */ /* 0x000fe80000100a00 */
[----:B------:R-:W-:Y:S04]  /*3ef0*/  STL.64 [R1+0xb8], R166 ;  /* 0x0000b8a601007387 */ /* 0x000fe80000100a00 */
[----:B------:R-:W-:Y:S04]  /*3f00*/  STL.64 [R1+0xc0], R168 ;  /* 0x0000c0a801007387 */ /* 0x000fe80000100a00 */
[----:B------:R-:W-:Y:S04]  /*3f10*/  STL.64 [R1+0xc8], R170 ;  /* 0x0000c8aa01007387 */ /* 0x000fe80000100a00 */
[----:B------:R0:W-:Y:S04]  /*3f20*/  STL [R1+0xd0], R172 ;  /* 0x0000d0ac01007387 */ /* 0x0001e80000100800 */
[----:B------:R-:W2:Y:S04]  /*3f30*/  LDL.LU.64 R214, [R1+0x970] ;  /* 0x0009700001d67983 */ /* 0x000ea80000300a00 */
        /* <DEDUP_REMOVED lines=20> */
[----:B0-----:R-:W2:Y:S04]  /*4080*/  LDL.LU.64 R172, [R1+0x8c8] ;  /* 0x0008c80001ac7983 */ /* 0x001ea80000300a00 */
        /* <DEDUP_REMOVED lines=25> */
[----:B------:R-:W2:Y:S01]  /*4220*/  LDL.LU.64 R120, [R1+0x7f8] ;  /* 0x0007f80001787983 */ /* 0x000ea20000300a00 */
[----:B------:R-:W-:Y:S01]  /*4230*/  UIADD3 UR20, UR12, 0x402, URZ ;  /* 0x000004020c147890 */ /* 0x000fe2000fffe03f */
[----:B------:R-:W-:Y:S01]  /*4240*/  UMOV UR21, 0x40000040 ;  /* 0x4000004000157882 */ /* 0x000fe20000000000 */
[----:B--2---:R-:W-:-:S07]  /*4250*/  WARPGROUP.ARRIVE ;  /* 0x00000000000079c5 */ /* 0x004fce0000000000 */
[----:B------:R-:W-:Y:S03]  /*4260*/  QGMMA.64x192x32.F32.E4M3.E4M3 R120, gdesc[UR20], R120, gsb0 ;  /* 0x02e00000147879f3 */ /* 0x000fe60008000878 */
[----:B------:R-:W-:Y:S02]  /*4270*/  WARPGROUP.DEPBAR.LE gsb0, 0x0 ;  /* 0x00008000000079c5 */ /* 0x000fe40000010000 */
        /* <DEDUP_REMOVED lines=38> */
[----:B0-----:R-:W2:Y:S04]  /*44e0*/  LDL.LU R140, [R1] ;  /* 0x00000000018c7983 */ /* 0x001ea80000300800 */
[----:B------:R-:W2:Y:S04]  /*44f0*/  LDL.LU R141, [R1+0x4] ;  /* 0x00000400018d7983 */ /* 0x000ea80000300800 */
        /* <DEDUP_REMOVED lines=50> */
[----:B------:R-:W2:Y:S01]  /*4820*/  LDL.LU R192, [R1+0xd0] ;  /* 0x0000d00001c07983 */ /* 0x000ea20000300800 */
[----:B------:R-:W-:Y:S01]  /*4830*/  UIADD3 UR20, UR12, 0x802, URZ ;  /* 0x000008020c147890 */ /* 0x000fe2000fffe03f */
[----:B------:R-:W-:Y:S01]  /*4840*/  WARPGROUP.ARRIVE ;  /* 0x00000000000079c5 */ /* 0x000fe20000000000 */
[----:B------:R-:W-:Y:S01]  /*4850*/  UMOV UR21, 0x40000040 ;  /* 0x4000004000157882 */ /* 0x000fe20000000000 */
[----:B------:R-:W-:-:S02]  /*4860*/  IMAD.MOV.U32 R198, RZ, RZ, R235 ;  /* 0x000000ffffc67224 */ /* 0x000fc400078e00eb */
[----:B------:R-:W-:Y:S02]  /*4870*/  IMAD.MOV.U32 R199, RZ, RZ, R234 ;  /* 0x000000ffffc77224 */ /* 0x000fe400078e00ea */
[----:B------:R-:W-:Y:S02]  /*4880*/  IMAD.MOV.U32 R200, RZ, RZ, R233 ;  /* 0x000000ffffc87224 */ /* 0x000fe400078e00e9 */
[----:B------:R-:W-:Y:S01]  /*4890*/  QGMMA.64x192x32.F32.E4M3.E4M3 R24, gdesc[UR20], R24, gsb0 ;  /* 0x02e00000141879f3 */ /* 0x000fe20008000818 */
[----:B------:R-:W-:Y:S02]  /*48a0*/  IMAD.MOV.U32 R201, RZ, RZ, R232 ;  /* 0x000000ffffc97224 */ /* 0x000fe400078e00e8 */
[----:B------:R-:W-:Y:S02]  /*48b0*/  IMAD.MOV.U32 R202, RZ, RZ, R231 ;  /* 0x000000ffffca7224 */ /* 0x000fe400078e00e7 */
[----:B------:R-:W-:Y:S02]  /*48c0*/  IMAD.MOV.U32 R203, RZ, RZ, R230 ;  /* 0x000000ffffcb7224 */ /* 0x000fe400078e00e6 */
[----:B------:R-:W-:-:S02]  /*48d0*/  IMAD.MOV.U32 R204, RZ, RZ, R229 ;  /* 0x000000ffffcc7224 */ /* 0x000fc400078e00e5 */
[----:B------:R-:W-:Y:S02]  /*48e0*/  IMAD.MOV.U32 R205, RZ, RZ, R228 ;  /* 0x000000ffffcd7224 */ /* 0x000fe400078e00e4 */
[----:B------:R-:W-:Y:S02]  /*48f0*/  IMAD.MOV.U32 R206, RZ, RZ, R227 ;  /* 0x000000ffffce7224 */ /* 0x000fe400078e00e3 */
        /* <DEDUP_REMOVED lines=16> */
[----:B------:R-:W-:Y:S01]  /*4a00*/  IMAD.MOV.U32 R235, RZ, RZ, R6 ;  /* 0x000000ffffeb7224 */ /* 0x000fe200078e0006 */
[----:B------:R-:W-:Y:S01]  /*4a10*/  UIADD3 UR20, UR12, 0x4, URZ ;  /* 0x000000040c147890 */ /* 0x000fe2000fffe03f */
[----:B------:R-:W-:Y:S01]  /*4a20*/  IMAD.MOV.U32 R218, RZ, RZ, R23 ;  /* 0x000000ffffda7224 */ /* 0x000fe200078e0017 */
[----:B------:R-:W-:Y:S01]  /*4a30*/  UIADD3 UR22, UR11, 0x4, URZ ;  /* 0x000000040b167890 */ /* 0x000fe2000fffe03f */
[----:B------:R-:W-:Y:S01]  /*4a40*/  IMAD.MOV.U32 R219, RZ, RZ, R22 ;  /* 0x000000ffffdb7224 */ /* 0x000fe200078e0016 */
[----:B------:R-:W-:Y:S01]  /*4a50*/  UMOV UR21, 0x40000040 ;  /* 0x4000004000157882 */ /* 0x000fe20000000000 */
[----:B------:R-:W-:Y:S01]  /*4a60*/  IMAD.MOV.U32 R220, RZ, RZ, R21 ;  /* 0x000000ffffdc7224 */ /* 0x000fe200078e0015 */
[----:B------:R-:W-:Y:S01]  /*4a70*/  UMOV UR23, 0x40000040 ;  /* 0x4000004000177882 */ /* 0x000fe20000000000 */
[----:B------:R-:W-:Y:S01]  /*4a80*/  IMAD.MOV.U32 R221, RZ, RZ, R20 ;  /* 0x000000ffffdd7224 */ /* 0x000fe200078e0014 */
[----:B------:R0:W5:Y:S01]  /*4a90*/  LDL.LU R5, [R1+0x7f0] ;  /* 0x0007f00001057983 */ /* 0x0001620000300800 */
[----:B------:R-:W-:-:S02]  /*4aa0*/  IMAD.MOV.U32 R222, RZ, RZ, R19 ;  /* 0x000000ffffde7224 */ /* 0x000fc400078e0013 */
[----:B------:R-:W-:Y:S01]  /*4ab0*/  IMAD.MOV.U32 R223, RZ, RZ, R18 ;  /* 0x000000ffffdf7224 */ /* 0x000fe200078e0012 */
[----:B------:R0:W5:Y:S01]  /*4ac0*/  LDL.LU R4, [R1+0x7ec] ;  /* 0x0007ec0001047983 */ /* 0x0001620000300800 */
[----:B------:R-:W-:Y:S02]  /*4ad0*/  IMAD.MOV.U32 R224, RZ, RZ, R17 ;  /* 0x000000ffffe07224 */ /* 0x000fe400078e0011 */
[----:B------:R-:W-:Y:S01]  /*4ae0*/  IMAD.MOV.U32 R225, RZ, RZ, R16 ;  /* 0x000000ffffe17224 */ /* 0x000fe200078e0010 */
[----:B------:R0:W5:Y:S01]  /*4af0*/  LDL.LU R3, [R1+0x7e8] ;  /* 0x0007e80001037983 */ /* 0x0001620000300800 */
[----:B------:R-:W-:Y:S02]  /*4b00*/  IMAD.MOV.U32 R226, RZ, RZ, R15 ;  /* 0x000000ffffe27224 */ /* 0x000fe400078e000f */
[----:B------:R-:W-:Y:S01]  /*4b10*/  IMAD.MOV.U32 R227, RZ, RZ, R14 ;  /* 0x000000ffffe37224 */ /* 0x000fe200078e000e */
[----:B------:R0:W5:Y:S01]  /*4b20*/  LDL.LU R2, [R1+0x7e4] ;  /* 0x0007e40001027983 */ /* 0x0001620000300800 */
[----:B------:R-:W-:-:S02]  /*4b30*/  IMAD.MOV.U32 R228, RZ, RZ, R13 ;  /* 0x000000ffffe47224 */ /* 0x000fc400078e000d */
[----:B------:R-:W-:Y:S01]  /*4b40*/  IMAD.MOV.U32 R229, RZ, RZ, R12 ;  /* 0x000000ffffe57224 */ /* 0x000fe200078e000c */
[----:B------:R0:W5:Y:S01]  /*4b50*/  LDL.LU R0, [R1+0x7e0] ;  /* 0x0007e00001007983 */ /* 0x0001620000300800 */
[----:B------:R-:W-:Y:S01]  /*4b60*/  IMAD.MOV.U32 R230, RZ, RZ, R11 ;  /* 0x000000ffffe67224 */ /* 0x000fe200078e000b */
[----:B------:R-:W-:Y:S01]  /*4b70*/  UMOV UR6, 0x4 ;  /* 0x0000000400067882 */ /* 0x000fe20000000000 */
[----:B------:R-:W-:Y:S01]  /*4b80*/  IMAD.MOV.U32 R231, RZ, RZ, R10 ;  /* 0x000000ffffe77224 */ /* 0x000fe200078e000a */
[----:B------:R-:W-:Y:S01]  /*4b90*/  STL [R1+0x564], RZ ;  /* 0x000564ff01007387 */ /* 0x000fe20000100800 */
[----:B------:R-:W-:-:S03]  /*4ba0*/  IMAD.MOV.U32 R232, RZ, RZ, R9 ;  /* 0x000000ffffe87224 */ /* 0x000fc600078e0009 */
        /* <DEDUP_REMOVED lines=24> */
[----:B------:R-:W-:-:S02]  /*4d30*/  WARPGROUP.DEPBAR.LE gsb0, 0x0 ;  /* 0x00008000000079c5 */ /* 0x000fc40000010000 */
[----:B--2---:R-:W-:-:S06]  /*4d40*/  WARPGROUP.ARRIVE ;  /* 0x00000000000079c5 */ /* 0x004fcc0000000000 */
[----:B------:R-:W-:Y:S03]  /*4d50*/  QGMMA.64x192x32.F32.E4M3.E4M3 R140, gdesc[UR20], R140, gsb0 ;  /* 0x02e00000148c79f3 */ /* 0x000fe6000800088c */
[----:B------:R-:W-:Y:S02]  /*4d60*/  WARPGROUP.DEPBAR.LE gsb0, 0x0 ;  /* 0x00008000000079c5 */ /* 0x000fe40000010000 */
[----:B------:R-:W-:Y:S04]  /*4d70*/  STL.64 [R1], R140 ;  /* 0x0000008c01007387 */ /* 0x000fe80000100a00 */
        /* <DEDUP_REMOVED lines=47> */
[----:B--2---:R-:W2:Y:S04]  /*5070*/  LDL.LU.64 R214, [R1+0x7d8] ;  /* 0x0007d80001d67983 */ /* 0x004ea80000300a00 */
        /* <DEDUP_REMOVED lines=38> */
[----:B------:R-:W-:-:S02]  /*52e0*/  UMOV UR21, 0x40000040 ;  /* 0x4000004000157882 */ /* 0x000fc40000000000 */
        /* <DEDUP_REMOVED lines=16> */
[----:B--2---:R-:W-:-:S06]  /*53f0*/  WARPGROUP.ARRIVE ;  /* 0x00000000000079c5 */ /* 0x004fcc0000000000 */
[----:B------:R-:W-:Y:S01]  /*5400*/  QGMMA.64x192x32.F32.E4M3.E4M3 R120, gdesc[UR20], R120, gsb0 ;  /* 0x02e00000147879f3 */ /* 0x000fe20008000878 */
[----:B------:R-:W-:Y:S01]  /*5410*/  UIADD3 UR20, UR12, 0x804, URZ ;  /* 0x000008040c147890 */ /* 0x000fe2000fffe03f */
[----:B------:R-:W-:Y:S01]  /*5420*/  UMOV UR21, 0x40000040 ;  /* 0x4000004000157882 */ /* 0x000fe20000000000 */
[----:B------:R-:W-:Y:S02]  /*5430*/  WARPGROUP.DEPBAR.LE gsb0, 0x0 ;  /* 0x00008000000079c5 */ /* 0x000fe40000010000 */
[----:B------:R-:W-:Y:S01]  /*5440*/  STL.64 [R1+0x6a8], R214 ;  /* 0x0006a8d601007387 */ /* 0x000fe20000100a00 */
[----:B------:R-:W-:-:S03]  /*5450*/  WARPGROUP.ARRIVE ;  /* 0x00000000000079c5 */ /* 0x000fc60000000000 */
[----:B------:R-:W-:Y:S11]  /*5460*/  STL.64 [R1+0x6a0], R212 ;  /* 0x0006a0d401007387 */ /* 0x000ff60000100a00 */
[----:B------:R-:W-:Y:S01]  /*5470*/  QGMMA.64x192x32.F32.E4M3.E4M3 R24, gdesc[UR20], R24, gsb0 ;  /* 0x02e00000141879f3 */ /* 0x000fe20008000818 */
        /* <DEDUP_REMOVED lines=50> */
[----:B------:R-:W-:Y:S01]  /*57a0*/  UIADD3 UR20, UR12, 0x6, URZ ;  /* 0x000000060c147890 */ /* 0x000fe2000fffe03f */
[----:B------:R-:W-:-:S02]  /*57b0*/  WARPGROUP.DEPBAR.LE gsb0, 0x0 ;  /* 0x00008000000079c5 */ /* 0x000fc40000010000 */
        /* <DEDUP_REMOVED lines=71> */
[----:B--2---:R-:W2:Y:S04]  /*5c30*/  LDL.LU.64 R140, [R1] ;  /* 0x00000000018c7983 */ /* 0x004ea80000300a00 */
        /* <DEDUP_REMOVED lines=49> */
[----:B------:R-:W-:Y:S01]  /*5f50*/  UMOV UR23, 0x40000040 ;  /* 0x4000004000177882 */ /* 0x000fe20000000000 */
[----:B------:R-:W-:Y:S01]  /*5f60*/  STL [R1+0x36c], RZ ;  /* 0x00036cff01007387 */ /* 0x000fe20000100800 */
[----:B------:R-:W-:-:S03]  /*5f70*/  ULDC UR11, c[0x0][0x50c] ;  /* 0x00014300000b7ab9 */ /* 0x000fc60000000800 */
        /* <DEDUP_REMOVED lines=26> */
[----:B------:R-:W-:Y:S03]  /*6120*/  QGMMA.64x192x32.F32.E4M3.E4M3 R140, gdesc[UR20], R140, gsb0 ;  /* 0x02e00000148c79f3 */ /* 0x000fe6000800088c */
[----:B------:R-:W-:Y:S02]  /*6130*/  WARPGROUP.DEPBAR.LE gsb0, 0x0 ;  /* 0x00008000000079c5 */ /* 0x000fe40000010000 */
[----:B------:R-:W-:Y:S01]  /*6140*/  STL.64 [R1], R140 ;  /* 0x0000008c01007387 */ /* 0x000fe20000100a00 */
[----:B------:R-:W-:Y:S01]  /*6150*/  UIADD3 UR20, UR12, 0x406, URZ ;  /* 0x000004060c147890 */ /* 0x000fe2000fffe03f */
[----:B------:R-:W-:Y:S02]  /*6160*/  IMAD.MOV.U32 R7, RZ, RZ, R234 ;  /* 0x000000ffff077224 */ /* 0x000fe400078e00ea */
[----:B------:R-:W-:Y:S01]  /*6170*/  STL.64 [R1+0x8], R142 ;  /* 0x0000088e01007387 */ /* 0x000fe20000100a00 */
[----:B------:R-:W-:Y:S01]  /*6180*/  UMOV UR21, 0x40000040 ;  /* 0x4000004000157882 */ /* 0x000fe20000000000 */
[----:B------:R-:W-:Y:S01]  /*6190*/  UISETP.NE.AND UP0, UPT, UR11, 0x4, UPT ;  /* 0x000000040b00788c */ /* 0x000fe2000bf05270 */
[----:B------:R-:W-:Y:S01]  /*61a0*/  IMAD.MOV.U32 R6, RZ, RZ, R235 ;  /* 0x000000ffff067224 */ /* 0x000fe200078e00eb */
        /* <DEDUP_REMOVED lines=84> */
[----:B------:R-:W-:Y:S01]  /*66f0*/  USEL UR19, URZ, 0x1, UP0 ;  /* 0x000000013f137887 */ /* 0x000fe20008000000 */
[----:B------:R-:W-:-:S02]  /*6700*/  CS2R R236, SRZ ;  /* 0x0000000000ec7805 */ /* 0x000fc4000001ff00 */
[----:B---3--:R-:W-:Y:S01]  /*6710*/  CS2R R234, SRZ ;  /* 0x0000000000ea7805 */ /* 0x008fe2000001ff00 */
[----:B------:R0:W-:Y:S01]  /*6720*/  STL [R1+0x304], RZ ;  /* 0x000304ff01007387 */ /* 0x0001e20000100800 */
[----:B------:R-:W-:Y:S02]  /*6730*/  CS2R R232, SRZ ;  /* 0x0000000000e87805 */ /* 0x000fe4000001ff00 */
[----:B------:R-:W-:Y:S02]  /*6740*/  CS2R R230, SRZ ;  /* 0x0000000000e67805 */ /* 0x000fe4000001ff00 */
[----:B------:R-:W-:Y:S01]  /*6750*/  ISETP.NE.AND P0, PT, RZ, UR19, PT ;  /* 0x00000013ff007c0c */ /* 0x000fe2000bf05270 */
[----:B------:R0:W-:Y:S01]  /*6760*/  STL [R1+0x300], RZ ;  /* 0x000300ff01007387 */ /* 0x0001e20000100800 */
[----:B------:R-:W-:Y:S02]  /*6770*/  CS2R R228, SRZ ;  /* 0x0000000000e47805 */ /* 0x000fe4000001ff00 */
[----:B------:R-:W-:-:S02]  /*6780*/  CS2R R226, SRZ ;  /* 0x0000000000e27805 */ /* 0x000fc4000001ff00 */
[----:B------:R-:W-:Y:S01]  /*6790*/  CS2R R224, SRZ ;  /* 0x0000000000e07805 */ /* 0x000fe2000001ff00 */
[----:B------:R0:W-:Y:S01]  /*67a0*/  STL [R1+0x2fc], RZ ;  /* 0x0002fcff01007387 */ /* 0x0001e20000100800 */
[----:B------:R-:W-:Y:S02]  /*67b0*/  CS2R R222, SRZ ;  /* 0x0000000000de7805 */ /* 0x000fe4000001ff00 */
[----:B------:R-:W-:Y:S02]  /*67c0*/  CS2R R220, SRZ ;  /* 0x0000000000dc7805 */ /* 0x000fe4000001ff00 */
[----:B------:R-:W-:Y:S01]  /*67d0*/  CS2R R218, SRZ ;  /* 0x0000000000da7805 */ /* 0x000fe2000001ff00 */
        /* <DEDUP_REMOVED lines=80> */
[----:B--2---:R-:W-:-:S03]  /*6ce0*/  WARPGROUP.ARRIVE ;  /* 0x00000000000079c5 */ /* 0x004fc60000000000 */
[----:B------:R0:W-:Y:S04]  /*6cf0*/  STL [R1+0x1dc], RZ ;  /* 0x0001dcff01007387 */ /* 0x0001e80000100800 */
[----:B------:R0:W-:Y:S01]  /*6d00*/  STL [R1+0x1d8], RZ ;  /* 0x0001d8ff01007387 */ /* 0x0001e20000100800 */
[----:B------:R-:W-:Y:S01]  /*6d10*/  QGMMA.64x192x32.F32.E4M3.E4M3 R120, gdesc[UR20], R120, gsb0 ;  /* 0x02e00000147879f3 */ /* 0x000fe20008000878 */
[----:B------:R-:W-:Y:S01]  /*6d20*/  UIADD3 UR20, UR12, 0x806, URZ ;  /* 0x000008060c147890 */ /* 0x000fe2000fffe03f */
[----:B------:R-:W-:Y:S01]  /*6d30*/  UMOV UR21, 0x40000040 ;  /* 0x4000004000157882 */ /* 0x000fe20000000000 */
        /* <DEDUP_REMOVED lines=22> */
[----:B------:R-:W-:-:S02]  /*6ea0*/  WARPGROUP.DEPBAR.LE gsb0, 0x0 ;  /* 0x00008000000079c5 */ /* 0x000fc40000010000 */
[----:B------:R-:W-:-:S06]  /*6eb0*/  WARPGROUP.ARRIVE ;  /* 0x00000000000079c5 */ /* 0x000fcc0000000000 */
[----:B------:R-:W-:Y:S03]  /*6ec0*/  QGMMA.64x192x32.F32.E4M3.E4M3 R24, gdesc[UR20], R24, gsb0 ;  /* 0x02e00000141879f3 */ /* 0x000fe60008000818 */
[----:B------:R-:W-:Y:S02]  /*6ed0*/  WARPGROUP.DEPBAR.LE gsb0, 0x0 ;  /* 0x00008000000079c5 */ /* 0x000fe40000010000 */
[----:B------:R-:W-:Y:S05]  /*6ee0*/  @!P0 BRA `(.L_x_18) ;  /* 0x0000002800dc8947 */ /* 0x000fea0003800000 */
[----:B------:R-:W2:Y:S04]  /*6ef0*/  LDL R8, [R1] ;  /* 0x0000000001087983 */ /* 0x000ea80000100800 */
[----:B------:R-:W3:Y:S04]  /*6f00*/  LDL R9, [R1+0x4] ;  /* 0x0000040001097983 */ /* 0x000ee80000100800 */
[----:B------:R-:W4:Y:S04]  /*6f10*/  LDL R10, [R1+0x8] ;  /* 0x00000800010a7983 */ /* 0x000f280000100800 */
        /* <DEDUP_REMOVED lines=33> */
[----:B------:R0:W-:Y:S04]  /*7130*/  STL [R1+0x5f4], R94 ;  /* 0x0005f45e01007387 */ /* 0x0001e80000100800 */
[----:B0-----:R-:W4:Y:S04]  /*7140*/  LDL R94, [R1+0xfc] ;  /* 0x0000fc00015e7983 */ /* 0x001f280000100800 */
        /* <DEDUP_REMOVED lines=50> */
[----:B-----5:R0:W-:Y:S04]  /*7470*/  STL [R1+0x58c], R5 ;  /* 0x00058c0501007387 */ /* 0x0201e80000100800 */
[----:B0-----:R-:W4:Y:S04]  /*7480*/  LDL R5, [R1+0x94] ;  /* 0x0000940001057983 */ /* 0x001f280000100800 */
[----:B------:R0:W-:Y:S04]  /*7490*/  STL [R1+0x588], R4 ;  /* 0x0005880401007387 */ /* 0x0001e80000100800 */
[----:B0-----:R-:W4:Y:S01]  /*74a0*/  LDL R4, [R1+0x90] ;  /* 0x0000900001047983 */ /* 0x001f220000100800 */
[----:B------:R-:W-:-:S01]  /*74b0*/  FADD R7, RZ, R7 ;  /* 0x00000007ff077221 */ /* 0x000fc20000000000 */
[----:B------:R-:W-:Y:S01]  /*74c0*/  FADD R6, RZ, R6 ;  /* 0x00000006ff067221 */ /* 0x000fe20000000000 */
[----:B--2---:R-:W-:-:S01]  /*74d0*/  FADD R8, RZ, R8 ;  /* 0x00000008ff087221 */ /* 0x004fc20000000000 */
[----:B------:R-:W-:Y:S01]  /*74e0*/  STL [R1+0x584], R3 ;  /* 0x0005840301007387 */ /* 0x000fe20000100800 */
[----:B---3--:R-:W-:-:S01]  /*74f0*/  FADD R9, RZ, R9 ;  /* 0x00000009ff097221 */ /* 0x008fc20000000000 */
[----:B----4-:R-:W-:Y:S01]  /*7500*/  FADD R10, RZ, R10 ;  /* 0x0000000aff0a7221 */ /* 0x010fe20000000000 */
[----:B------:R-:W-:-:S01]  /*7510*/  FADD R11, RZ, R11 ;  /* 0x0000000bff0b7221 */ /* 0x000fc20000000000 */
[----:B------:R0:W-:Y:S01]  /*7520*/  STL [R1+0x580], R2 ;  /* 0x0005800201007387 */ /* 0x0001e20000100800 */
[----:B------:R-:W-:-:S01]  /*7530*/  FADD R12, RZ, R12 ;  /* 0x0000000cff0c7221 */ /* 0x000fc20000000000 */
[----:B------:R-:W-:Y:S01]  /*7540*/  FADD R13, RZ, R13 ;  /* 0x0000000dff0d7221 */ /* 0x000fe20000000000 */
[----:B------:R-:W-:-:S01]  /*7550*/  FADD R14, RZ, R14 ;  /* 0x0000000eff0e7221 */ /* 0x000fc20000000000 */
[----:B------:R2:W-:Y:S01]  /*7560*/  STL [R1+0x57c], R0 ;  /* 0x00057c0001007387 */ /* 0x0005e20000100800 */
[----:B------:R-:W-:-:S01]  /*7570*/  FADD R15, RZ, R15 ;  /* 0x0000000fff0f7221 */ /* 0x000fc20000000000 */
[----:B------:R-:W-:Y:S01]  /*7580*/  FADD R16, RZ, R16 ;  /* 0x00000010ff107221 */ /* 0x000fe20000000000 */
        /* <DEDUP_REMOVED lines=27> */
[----:B0-----:R-:W-:Y:S01]  /*7740*/  FADD R2, RZ, R117 ;  /* 0x00000075ff027221 */ /* 0x001fe20000000000 */
[----:B------:R-:W-:-:S01]  /*7750*/  FADD R3, RZ, R118 ;  /* 0x00000076ff037221 */ /* 0x000fc20000000000 */
[----:B--2---:R-:W-:-:S05]  /*7760*/  FADD R0, RZ, R119 ;  /* 0x00000077ff007221 */ /* 0x004fca0000000000 */
[----:B------:R0:W-:Y:S04]  /*7770*/  STL [R1+0x180], R0 ;  /* 0x0001800001007387 */ /* 0x0001e80000100800 */
[----:B------:R2:W-:Y:S04]  /*7780*/  STL [R1+0x184], R3 ;  /* 0x0001840301007387 */ /* 0x0005e80000100800 */
[----:B------:R3:W-:Y:S01]  /*7790*/  STL [R1+0x188], R2 ;  /* 0x0001880201007387 */ /* 0x0007e20000100800 */
[----:B------:R-:W-:-:S01]  /*77a0*/  FADD R237, RZ, R5 ;  /* 0x00000005ffed7221 */ /* 0x000fc20000000000 */
[----:B0-----:R-:W-:Y:S01]  /*77b0*/  FADD R0, RZ, R116 ;  /* 0x00000074ff007221 */ /* 0x001fe20000000000 */
[----:B--2---:R-:W-:-:S04]  /*77c0*/  FADD R3, RZ, R115 ;  /* 0x00000073ff037221 */ /* 0x004fc80000000000 */
[----:B------:R0:W-:Y:S01]  /*77d0*/  STL [R1+0x18c], R0 ;  /* 0x00018c0001007387 */ /* 0x0001e20000100800 */
[----:B---3--:R-:W-:-:S03]  /*77e0*/  FADD R2, RZ, R114 ;  /* 0x00000072ff027221 */ /* 0x008fc60000000000 */
        /* <DEDUP_REMOVED lines=9> */
[----:B0-----:R-:W-:-:S01]  /*7880*/  FADD R0, RZ, R110 ;  /* 0x0000006eff007221 */ /* 0x001fc20000000000 */
        /* <DEDUP_REMOVED lines=29> */
[----:B0-----:R-:W-:-:S03]  /*7a60*/  FADD R0, RZ, R95 ;  /* 0x0000005fff007221 */ /* 0x001fc60000000000 */
[----:B------:R-:W4:Y:S04]  /*7a70*/  LDL R95, [R1+0x100] ;  /* 0x00010000015f7983 */ /* 0x000f280000100800 */
[----:B------:R0:W-:Y:S04]  /*7a80*/  STL [R1+0x1e0], R0 ;  /* 0x0001e00001007387 */ /* 0x0001e80000100800 */
        /* <DEDUP_REMOVED lines=26> */
[----:B--2---:R-:W2:Y:S04]  /*7c30*/  LDL R3, [R1+0x16c] ;  /* 0x00016c0001037983 */ /* 0x004ea80000100800 */
[----:B---3--:R-:W3:Y:S04]  /*7c40*/  LDL R2, [R1+0x170] ;  /* 0x0001700001027983 */ /* 0x008ee80000100800 */
[----:B0-----:R-:W3:Y:S01]  /*7c50*/  LDL R0, [R1+0x174] ;  /* 0x0001740001007983 */ /* 0x001ee20000100800 */
[----:B------:R-:W-:-:S05]  /*7c60*/  FADD R94, RZ, R94 ;  /* 0x0000005eff5e7221 */ /* 0x000fca0000000000 */
[----:B------:R0:W-:Y:S04]  /*7c70*/  STL [R1+0x1e4], R94 ;  /* 0x0001e45e01007387 */ /* 0x0001e80000100800 */
[----:B0-----:R-:W3:Y:S01]  /*7c80*/  LDL.LU R94, [R1+0x5f4] ;  /* 0x0005f400015e7983 */ /* 0x001ee20000300800 */
[----:B----4-:R-:W-:-:S05]  /*7c90*/  FADD R95, RZ, R95 ;  /* 0x0000005fff5f7221 */ /* 0x010fca0000000000 */
[----:B------:R0:W-:Y:S01]  /*7ca0*/  STL [R1+0x1e8], R95 ;  /* 0x0001e85f01007387 */ /* 0x0001e20000100800 */
[----:B------:R-:W-:-:S01]  /*7cb0*/  FADD R96, RZ, R96 ;  /* 0x00000060ff607221 */ /* 0x000fc20000000000 */
[----:B------:R-:W-:Y:S02]  /*7cc0*/  FADD R97, RZ, R97 ;  /* 0x00000061ff617221 */ /* 0x000fe40000000000 */
[----:B0-----:R-:W4:Y:S01]  /*7cd0*/  LDL.LU R95, [R1+0x5f0] ;  /* 0x0005f000015f7983 */ /* 0x001f220000300800 */
[----:B------:R-:W-:-:S03]  /*7ce0*/  FADD R98, RZ, R98 ;  /* 0x00000062ff627221 */ /* 0x000fc60000000000 */
        /* <DEDUP_REMOVED lines=8> */
[----:B0-----:R-:W4:Y:S04]  /*7d70*/  LDL.LU R97, [R1+0x5e8] ;  /* 0x0005e80001617983 */ /* 0x001f280000300800 */
[----:B------:R0:W-:Y:S01]  /*7d80*/  STL [R1+0x1f4], R98 ;  /* 0x0001f46201007387 */ /* 0x0001e20000100800 */
[----:B------:R-:W-:-:S01]  /*7d90*/  FADD R104, RZ, R104 ;  /* 0x00000068ff687221 */ /* 0x000fc20000000000 */
[----:B------:R-:W-:-:S02]  /*7da0*/  FADD R105, RZ, R105 ;  /* 0x00000069ff697221 */ /* 0x000fc40000000000 */
[----:B0-----:R-:W4:Y:S04]  /*7db0*/  LDL.LU R98, [R1+0x5e4] ;  /* 0x0005e40001627983 */ /* 0x001f280000300800 */
[----:B------:R0:W-:Y:S01]  /*7dc0*/  STL [R1+0x1f8], R99 ;  /* 0x0001f86301007387 */ /* 0x0001e20000100800 */
[----:B------:R-:W-:-:S03]  /*7dd0*/  FADD R106, RZ, R106 ;  /* 0x0000006aff6a7221 */ /* 0x000fc60000000000 */
        /* <DEDUP_REMOVED lines=47> */
[----:B--2---:R-:W-:-:S03]  /*80d0*/  FADD R3, RZ, R3 ;  /* 0x00000003ff037221 */ /* 0x004fc60000000000 */
[----:B0-----:R-:W2:Y:S04]  /*80e0*/  LDL.LU R115, [R1+0x5a0] ;  /* 0x0005a00001737983 */ /* 0x001ea80000300800 */
[----:B------:R0:W-:Y:S01]  /*80f0*/  STL [R1+0x23c], R116 ;  /* 0x00023c7401007387 */ /* 0x0001e20000100800 */
[----:B---3--:R-:W-:-:S03]  /*8100*/  FADD R2, RZ, R2 ;  /* 0x00000002ff027221 */ /* 0x008fc60000000000 */
[----:B0-----:R-:W3:Y:S04]  /*8110*/  LDL.LU R116, [R1+0x59c] ;  /* 0x00059c0001747983 */ /* 0x001ee80000300800 */
[----:B------:R0:W-:Y:S01]  /*8120*/  STL [R1+0x240], R117 ;  /* 0x0002407501007387 */ /* 0x0001e20000100800 */
[----:B------:R-:W-:-:S03]  /*8130*/  FADD R0, RZ, R0 ;  /* 0x00000000ff007221 */ /* 0x000fc60000000000 */
[----:B0-----:R-:W3:Y:S04]  /*8140*/  LDL.LU R117, [R1+0x598] ;  /* 0x0005980001757983 */ /* 0x001ee80000300800 */
[----:B------:R0:W-:Y:S04]  /*8150*/  STL [R1+0x244], R118 ;  /* 0x0002447601007387 */ /* 0x0001e80000100800 */
[----:B0-----:R-:W3:Y:S04]  /*8160*/  LDL.LU R118, [R1+0x594] ;  /* 0x0005940001767983 */ /* 0x001ee80000300800 */
[----:B------:R0:W-:Y:S04]  /*8170*/  STL [R1+0x248], R119 ;  /* 0x0002487701007387 */ /* 0x0001e80000100800 */
[----:B0-----:R-:W3:Y:S04]  /*8180*/  LDL.LU R119, [R1+0x590] ;  /* 0x0005900001777983 */ /* 0x001ee80000300800 */
[----:B------:R0:W-:Y:S04]  /*8190*/  STL [R1+0x24c], R5 ;  /* 0x00024c0501007387 */ /* 0x0001e80000100800 */
[----:B0-----:R0:W5:Y:S04]  /*81a0*/  LDL.LU R5, [R1+0x58c] ;  /* 0x00058c0001057983 */ /* 0x0011680000300800 */
[----:B------:R1:W-:Y:S04]  /*81b0*/  STL [R1+0x250], R4 ;  /* 0x0002500401007387 */ /* 0x0003e80000100800 */
[----:B-1----:R0:W5:Y:S04]  /*81c0*/  LDL.LU R4, [R1+0x588] ;  /* 0x0005880001047983 */ /* 0x0021680000300800 */
[----:B------:R1:W-:Y:S04]  /*81d0*/  STL [R1+0x254], R3 ;  /* 0x0002540301007387 */ /* 0x0003e80000100800 */
[----:B-1----:R0:W5:Y:S04]  /*81e0*/  LDL.LU R3, [R1+0x584] ;  /* 0x0005840001037983 */ /* 0x0021680000300800 */
[----:B------:R1:W-:Y:S04]  /*81f0*/  STL [R1+0x258], R2 ;  /* 0x0002580201007387 */ /* 0x0003e80000100800 */
[----:B-1----:R0:W5:Y:S04]  /*8200*/  LDL.LU R2, [R1+0x580] ;  /* 0x0005800001027983 */ /* 0x0021680000300800 */
[----:B------:R1:W-:Y:S04]  /*8210*/  STL [R1+0x25c], R0 ;  /* 0x00025c0001007387 */ /* 0x0003e80000100800 */
[----:B-1----:R0:W5:Y:S01]  /*8220*/  LDL.LU R0, [R1+0x57c] ;  /* 0x00057c0001007983 */ /* 0x0021620000300800 */
[----:B------:R-:W-:-:S03]  /*8230*/  UMOV UR6, URZ ;  /* 0x0000003f00067c82 */ /* 0x000fc60008000000 */
[----:B------:R1:W-:Y:S04]  /*8240*/  STL [R1+0x260], R7 ;  /* 0x0002600701007387 */ /* 0x0003e80000100800 */
[----:B------:R0:W-:Y:S01]  /*8250*/  STL [R1+0x264], R6 ;  /* 0x0002640601007387 */ /* 0x0001e20000100800 */
[----:B-1----:R-:W-:-:S01]  /*8260*/  FADD R7, RZ, R120 ;  /* 0x00000078ff077221 */ /* 0x002fc20000000000 */
[----:B0-----:R-:W-:-:S04]  /*8270*/  FADD R6, RZ, R121 ;  /* 0x00000079ff067221 */ /* 0x001fc80000000000 */
[----:B------:R0:W-:Y:S04]  /*8280*/  STL [R1+0x268], R7 ;  /* 0x0002680701007387 */ /* 0x0001e80000100800 */
[----:B------:R1:W-:Y:S01]  /*8290*/  STL [R1+0x26c], R6 ;  /* 0x00026c0601007387 */ /* 0x0003e20000100800 */
[----:B0-----:R-:W-:-:S01]  /*82a0*/  FADD R7, RZ, R122 ;  /* 0x0000007aff077221 */ /* 0x001fc20000000000 */
[----:B-1----:R-:W-:-:S04]  /*82b0*/  FADD R6, RZ, R123 ;  /* 0x0000007bff067221 */ /* 0x002fc80000000000 */
        /* <DEDUP_REMOVED lines=327> */
[----:B----4-:R-:W-:-:S04]  /*9730*/  FADD R6, RZ, R95 ;  /* 0x0000005fff067221 */ /* 0x010fc80000000000 */
        /* <DEDUP_REMOVED lines=39> */
[----:B--2---:R-:W-:-:S04]  /*99b0*/  FADD R6, RZ, R115 ;  /* 0x00000073ff067221 */ /* 0x004fc80000000000 */
[----:B------:R3:W-:Y:S04]  /*99c0*/  STL [R1+0x550], R7 ;  /* 0x0005500701007387 */ /* 0x0007e80000100800 */
[----:B------:R0:W-:Y:S01]  /*99d0*/  STL [R1+0x554], R6 ;  /* 0x0005540601007387 */ /* 0x0001e20000100800 */
[----:B---3--:R-:W-:-:S01]  /*99e0*/  FADD R7, RZ, R116 ;  /* 0x00000074ff077221 */ /* 0x008fc20000000000 */
[----:B0-----:R-:W-:-:S04]  /*99f0*/  FADD R6, RZ, R117 ;  /* 0x00000075ff067221 */ /* 0x001fc80000000000 */
[----:B------:R0:W-:Y:S04]  /*9a00*/  STL [R1+0x558], R7 ;  /* 0x0005580701007387 */ /* 0x0001e80000100800 */
[----:B------:R1:W-:Y:S01]  /*9a10*/  STL [R1+0x55c], R6 ;  /* 0x00055c0601007387 */ /* 0x0003e20000100800 */
[----:B0-----:R-:W-:-:S01]  /*9a20*/  FADD R7, RZ, R118 ;  /* 0x00000076ff077221 */ /* 0x001fc20000000000 */
[----:B-1----:R-:W-:-:S04]  /*9a30*/  FADD R6, RZ, R119 ;  /* 0x00000077ff067221 */ /* 0x002fc80000000000 */
[----:B------:R2:W-:Y:S04]  /*9a40*/  STL [R1+0x560], R7 ;  /* 0x0005600701007387 */ /* 0x0005e80000100800 */
[----:B------:R2:W-:Y:S02]  /*9a50*/  STL [R1+0x564], R6 ;  /* 0x0005640601007387 */ /* 0x0005e40000100800 */
.L_x_18:
[----:B------:R-:W-:Y:S01]  /*9a60*/  UIADD3 UR15, UR5, 0x1, URZ ;  /* 0x00000001050f7890 */ /* 0x000fe2000fffe03f */
[----:B------:R-:W-:-:S03]  /*9a70*/  UMOV UR20, 0x1 ;  /* 0x0000000100147882 */ /* 0x000fc60000000000 */
[----:B------:R-:W-:-:S04]  /*9a80*/  UISETP.NE.AND UP0, UPT, UR15, 0x3, UPT ;  /* 0x000000030f00788c */ /* 0x000fc8000bf05270 */
[----:B------:R-:W-:Y:S02]  /*9a90*/  USEL UR11, URZ, 0x1, UP0 ;  /* 0x000000013f0b7887 */ /* 0x000fe40008000000 */
[----:B------:R-:W-:Y:S02]  /*9aa0*/  USEL UR15, UR15, URZ, UP0 ;  /* 0x0000003f0f0f7287 */ /* 0x000fe40008000000 */
[----:B------:R-:W-:-:S06]  /*9ab0*/  ULOP3.LUT UR11, UR4, UR11, URZ, 0x3c, !UPT ;  /* 0x0000000b040b7292 */ /* 0x000fcc000f8e3c3f */
[----:B--2---:R-:W-:-:S07]  /*9ac0*/  IMAD.U32 R6, RZ, RZ, UR11 ;  /* 0x0000000bff067e24 */ /* 0x004fce000f8e00ff */
.L_x_13:
[----:B------:R-:W-:-:S04]  /*9ad0*/  UISETP.LT.AND UP0, UPT, UR10, 0x1, UPT ;  /* 0x000000010a00788c */ /* 0x000fc8000bf01270 */
[----:B------:R-:W-:-:S04]  /*9ae0*/  USEL UR11, UR10, 0x1, UP0 ;  /* 0x000000010a0b7887 */ /* 0x000fc80008000000 */
[----:B------:R-:W-:-:S04]  /*9af0*/  UIADD3 UR16, UR10, -UR11, URZ ;  /* 0x8000000b0a107290 */ /* 0x000fc8000fffe03f */
[----:B------:R-:W-:-:S06]  /*9b00*/  UISETP.GE.AND UP0, UPT, UR16, 0x1, UPT ;  /* 0x000000011000788c */ /* 0x000fcc000bf06270 */
[----:B------:R-:W-:-:S13]  /*9b10*/  PLOP3.LUT P0, PT, PT, PT, UP0, 0x80, 0x0 ;  /* 0x000000000000781c */ /* 0x000fda0003f0f008 */
[----:B------:R-:W-:Y:S05]  /*9b20*/  @!P0 BRA `(.L_x_19) ;  /* 0x0000007c00108947 */ /* 0x000fea0003800000 */
[----:B------:R-:W-:Y:S01]  /*9b30*/  UMOV UR11, UR5 ;  /* 0x00000005000b7c82 */ /* 0x000fe20008000000 */
[----:B------:R-:W-:-:S05]  /*9b40*/  ULDC UR12, c[0x0][0x50c] ;  /* 0x00014300000c7ab9 */ /* 0x000fca0000000800 */
.L_x_27:
[----:B------:R-:W-:-:S06]  /*9b50*/  UISETP.NE.AND UP0, UPT, UR9, 0x3, UPT ;  /* 0x000000030900788c */ /* 0x000fcc000bf05270 */
[----:B------:R-:W-:-:S13]  /*9b60*/  PLOP3.LUT P1, PT, PT, PT, UP0, 0x80, 0x0 ;  /* 0x000000000000781c */ /* 0x000fda0003f2f008 */
[----:B0-----:R-:W-:Y:S05]  /*9b70*/  @!P1 BRA `(.L_x_20) ;  /* 0x0000000000049947 */ /* 0x001fea0003800000 */
[----:B------:R-:W-:Y:S01]  /*9b80*/  BPT.TRAP 0x1 ;  /* 0x000000040000795c */ /* 0x000fe20000300000 */
.L_x_20:
[----:B------:R-:W2:Y:S01]  /*9b90*/  S2UR UR21, SR_CgaCtaId ;  /* 0x00000000001579c3 */ /* 0x000ea20000008800 */
[----:B------:R-:W-:Y:S01]  /*9ba0*/  UMOV UR13, 0x400 ;  /* 0x00000400000d7882 */ /* 0x000fe20000000000 */
[----:B------:R-:W-:Y:S01]  /*9bb0*/  SHF.L.U32 R7, R6, 0x1f, RZ ;  /* 0x0000001f06077819 */ /* 0x000fe200000006ff */
[----:B--2---:R-:W-:-:S04]  /*9bc0*/  ULEA UR13, UR21, UR13, 0x18 ;  /* 0x0000000d150d7291 */ /* 0x004fc8000f8ec03f */
[----:B------:R-:W-:-:S09]  /*9bd0*/  ULEA UR21, UR15, UR13, 0x3 ;  /* 0x0000000d0f157291 */ /* 0x000fd2000f8e183f */
[----:B------:R2:W3:Y:S01]  /*9be0*/  SYNCS.PHASECHK.TRANS64.TRYWAIT P0, [UR21], R7 ;  /* 0x00000007ff0075a7 */ /* 0x0004e20008000155 */
[----:B------:R-:W-:Y:S05]  /*9bf0*/  @!P1 BRA `(.L_x_21) ;  /* 0x0000000000049947 */ /* 0x000fea0003800000 */
[----:B------:R-:W-:Y:S01]  /*9c00*/  BPT.TRAP 0x1 ;  /* 0x000000040000795c */ /* 0x000fe20000300000 */
.L_x_21:
[----:B---3--:R-:W-:Y:S05]  /*9c10*/  @P0 BRA `(.L_x_22) ;  /* 0x0000000000080947 */ /* 0x008fea0003800000 */
[----:B------:R-:W3:Y:S02]  /*9c20*/  SYNCS.PHASECHK.TRANS64.TRYWAIT P0, [UR21], R7 ;  /* 0x00000007ff0075a7 */ /* 0x000ee40008000155 */
[----:B---3--:R-:W-:Y:S05]  /*9c30*/  @!P0 BRA `(.L_x_23) ;  /* 0x0000029c00fc8947 */ /* 0x008fea0003800000 */
.L_x_22:
        /* <DEDUP_REMOVED lines=96> */
[----:B------:R-:W-:-:S02]  /*a240*/  UIADD3 UR21, UR13, 0x24100, URZ ;  /* 0x000241000d157890 */ /* 0x000fc4000fffe03f */
[----:B------:R-:W-:Y:S01]  /*a250*/  UISETP.NE.AND UP0, UPT, UR19, URZ, UPT ;  /* 0x0000003f1300728c */ /* 0x000fe2000bf05270 */
[----:B------:R-:W-:Y:S01]  /*a260*/  STL [R1+0x8d4], R23 ;  /* 0x0008d41701007387 */ /* 0x000fe20000100800 */
[----:B------:R-:W-:Y:S02]  /*a270*/  USHF.R.U32.HI UR21, URZ, 0x4, UR21 ;  /* 0x000000043f157899 */ /* 0x000fe40008011615 */
[----:B------:R-:W-:Y:S01]  /*a280*/  USEL UR20, UR20, URZ, !UP0 ;  /* 0x0000003f14147287 */ /* 0x000fe2000c000000 */
[----:B------:R-:W-:Y:S01]  /*a290*/  STL [R1+0x8d0], R22 ;  /* 0x0008d01601007387 */ /* 0x000fe20000100800 */
[----:B------:R-:W-:Y:S02]  /*a2a0*/  ULOP3.LUT UR21, UR21, 0x3fff, URZ, 0xc0, !UPT ;  /* 0x00003fff15157892 */ /* 0x000fe4000f8ec03f */
[----:B------:R-:W-:Y:S01]  /*a2b0*/  ULOP3.LUT UR19, UR14, 0x10000, URZ, 0xfc, !UPT ;  /* 0x000100000e137892 */ /* 0x000fe2000f8efc3f */
[----:B------:R-:W-:Y:S01]  /*a2c0*/  STL [R1+0x8cc], R21 ;  /* 0x0008cc1501007387 */ /* 0x000fe20000100800 */
[----:B------:R-:W-:-:S02]  /*a2d0*/  ULOP3.LUT UR21, UR21, 0x10000, URZ, 0xfc, !UPT ;  /* 0x0001000015157892 */ /* 0x000fc4000f8efc3f */
[----:B------:R-:W-:Y:S01]  /*a2e0*/  UISETP.NE.U32.AND UP0, UPT, UR20, URZ, UPT ;  /* 0x0000003f1400728c */ /* 0x000fe2000bf05070 */
[----:B------:R-:W-:Y:S01]  /*a2f0*/  STL [R1+0x8c8], R20 ;  /* 0x0008c81401007387 */ /* 0x000fe20000100800 */
[----:B------:R-:W-:Y:S02]  /*a300*/  UIMAD UR19, UR15, 0xc00, UR19 ;  /* 0x00000c000f1378a4 */ /* 0x000fe4000f8e0213 */
[----:B------:R-:W-:Y:S01]  /*a310*/  UIMAD UR26, UR15, 0x600, UR21 ;  /* 0x000006000f1a78a4 */ /* 0x000fe2000f8e0215 */
[----:B------:R-:W-:Y:S01]  /*a320*/  STL [R1+0x8c4], R19 ;  /* 0x0008c41301007387 */ /* 0x000fe20000100800 */
[----:B------:R-:W-:Y:S01]  /*a330*/  UMOV UR23, 0x40000040 ;  /* 0x4000004000177882 */ /* 0x000fe20000000000 */
[----:B------:R-:W-:Y:S02]  /*a340*/  UMOV UR21, 0x40000040 ;  /* 0x4000004000157882 */ /* 0x000fe40000000000 */
[----:B------:R-:W-:Y:S01]  /*a350*/  UMOV UR20, UR19 ;  /* 0x0000001300147c82 */ /* 0x000fe20008000000 */
[----:B------:R-:W-:Y:S01]  /*a360*/  STL [R1+0x8c0], R18 ;  /* 0x0008c01201007387 */ /* 0x000fe20000100800 */
[----:B------:R-:W-:-:S03]  /*a370*/  UMOV UR22, UR26 ;  /* 0x0000001a00167c82 */ /* 0x000fc60008000000 */
[----:B------:R-:W-:Y:S04]  /*a380*/  STL [R1+0x8bc], R17 ;  /* 0x0008bc1101007387 */ /* 0x000fe80000100800 */
        /* <DEDUP_REMOVED lines=10> */
[----:B-----5:R-:W-:Y:S04]  /*a430*/  STL [R1+0x890], R5 ;  /* 0x0008900501007387 */ /* 0x020fe80000100800 */
[----:B------:R-:W-:Y:S04]  /*a440*/  STL [R1+0x88c], R4 ;  /* 0x00088c0401007387 */ /* 0x000fe80000100800 */
[----:B------:R-:W-:Y:S04]  /*a450*/  STL [R1+0x888], R3 ;  /* 0x0008880301007387 */ /* 0x000fe80000100800 */
[----:B------:R-:W-:Y:S04]  /*a460*/  STL [R1+0x884], R2 ;  /* 0x0008840201007387 */ /* 0x000fe80000100800 */
[----:B------:R-:W-:Y:S01]  /*a470*/  STL [R1+0x880], R0 ;  /* 0x0008800001007387 */ /* 0x000fe20000100800 */
[----:B---3--:R-:W-:-:S06]  /*a480*/  WARPGROUP.ARRIVE ;  /* 0x00000000000079c5 */ /* 0x008fcc0000000000 */
[----:B------:R-:W-:Y:S01]  /*a490*/  QGMMA.64x192x32.F32.E4M3.E4M3 R24, gdesc[UR20], R24, UP0, gsb0 ;  /* 0x02e00000141879f3 */ /* 0x000fe2000b800818 */
[----:B------:R-:W-:Y:S01]  /*a4a0*/  UIADD3 UR20, UR19, 0x400, URZ ;  /* 0x0000040013147890 */ /* 0x000fe2000fffe03f */
[----:B------:R-:W-:Y:S01]  /*a4b0*/  UMOV UR21, 0x40000040 ;  /* 0x4000004000157882 */ /* 0x000fe20000000000 */
        /* <DEDUP_REMOVED lines=8> */
[----:B------:R-:W-:Y:S01]  /*a540*/  STL.64 [R1+0x38], R38 ;  /* 0x0000382601007387 */ /* 0x000fe20000100a00 */
[----:B------:R-:W-:-:S03]  /*a550*/  WARPGROUP.ARRIVE ;  /* 0x00000000000079c5 */ /* 0x000fc60000000000 */
[----:B------:R-:W-:Y:S03]  /*a560*/  STL.64 [R1+0x40], R40 ;  /* 0x0000402801007387 */ /* 0x000fe60000100a00 */
[----:B------:R-:W-:Y:S01]  /*a570*/  QGMMA.64x192x32.F32.E4M3.E4M3 R120, gdesc[UR20], R120, UP0, gsb0 ;  /* 0x02e00000147879f3 */ /* 0x000fe2000b800878 */
        /* <DEDUP_REMOVED lines=39> */
[----:B---3--:R-:W3:Y:S04]  /*a7f0*/  LDL.LU.64 R118, [R1+0xbd0] ;  /* 0x000bd00001767983 */ /* 0x008ee80000300a00 */
        /* <DEDUP_REMOVED lines=96> */
[----:B----4-:R-:W4:Y:S04]  /*ae00*/  LDL.LU.64 R140, [R1] ;  /* 0x00000000018c7983 */ /* 0x010f280000300a00 */
[----:B------:R-:W4:Y:S04]  /*ae10*/  LDL.LU.64 R142, [R1+0x8] ;  /* 0x00000800018e7983 */ /* 0x000f280000300a00 */
        /* <DEDUP_REMOVED lines=45> */
[----:B------:R-:W4:Y:S01]  /*b0f0*/  LDL.LU.64 R234, [R1+0x178] ;  /* 0x0001780001ea7983 */ /* 0x000f220000300a00 */
[----:B------:R-:W-:Y:S01]  /*b100*/  UIADD3 UR20, UR19, 0x800, URZ ;  /* 0x0000080013147890 */ /* 0x000fe2000fffe03f */
[----:B---3--:R-:W-:Y:S01]  /*b110*/  WARPGROUP.ARRIVE ;  /* 0x00000000000079c5 */ /* 0x008fe20000000000 */
[----:B------:R-:W-:-:S07]  /*b120*/  UMOV UR21, 0x40000040 ;  /* 0x4000004000157882 */ /* 0x000fce0000000000 */
[----:B------:R-:W-:Y:S01]  /*b130*/  QGMMA.64x192x32.F32.E4M3.E4M3 R24, gdesc[UR20], R24, UP0, gsb0 ;  /* 0x02e00000141879f3 */ /* 0x000fe2000b800818 */
[----:B------:R-:W-:Y:S02]  /*b140*/  UIADD3 UR20, UR19, 0x2, URZ ;  /* 0x0000000213147890 */ /* 0x000fe4000fffe03f */
[----:B------:R-:W-:Y:S01]  /*b150*/  UIADD3 UR22, UR26, 0x2, URZ ;  /* 0x000000021a167890 */ /* 0x000fe2000fffe03f */
[----:B------:R-:W-:Y:S01]  /*b160*/  UMOV UR21, 0x40000040 ;  /* 0x4000004000157882 */ /* 0x000fe20000000000 */
[----:B------:R-:W-:Y:S01]  /*b170*/  UMOV UR23, 0x40000040 ;  /* 0x4000004000177882 */ /* 0x000fe20000000000 */
[----:B------:R-:W-:Y:S02]  /*b180*/  WARPGROUP.DEPBAR.LE gsb0, 0x0 ;  /* 0x00008000000079c5 */ /* 0x000fe40000010000 */
[----:B----4-:R-:W-:-:S12]  /*b190*/  WARPGROUP.ARRIVE ;  /* 0x00000000000079c5 */ /* 0x010fd80000000000 */
[----:B------:R-:W-:Y:S03]  /*b1a0*/  QGMMA.64x192x32.F32.E4M3.E4M3 R140, gdesc[UR20], R140, gsb0 ;  /* 0x02e00000148c79f3 */ /* 0x000fe6000800088c */
[----:B------:R-:W-:Y:S02]  /*b1b0*/  WARPGROUP.DEPBAR.LE gsb0, 0x0 ;  /* 0x00008000000079c5 */ /* 0x000fe40000010000 */
[----:B------:R-:W-:Y:S01]  /*b1c0*/  STL.64 [R1], R140 ;  /* 0x0000008c01007387 */ /* 0x000fe20000100a00 */
[----:B------:R-:W-:Y:S02]  /*b1d0*/  IMAD.MOV.U32 R0, RZ, RZ, R234 ;  /* 0x000000ffff007224 */ /* 0x000fe400078e00ea */
[----:B--2---:R-:W-:Y:S01]  /*b1e0*/  IMAD.MOV.U32 R7, RZ, RZ, R235 ;  /* 0x000000ffff077224 */ /* 0x004fe200078e00eb */
        /* <DEDUP_REMOVED lines=31> */
[----:B------:R-:W-:-:S03]  /*b3e0*/  IMAD.MOV.U32 R23, RZ, RZ, R213 ;  /* 0x000000ffff177224 */ /* 0x000fc600078e00d5 */
        /* <DEDUP_REMOVED lines=24> */
[----:B------:R2:W-:Y:S04]  /*b570*/  STL [R1+0x120], R212 ;  /* 0x000120d401007387 */ /* 0x0005e80000100800 */
[----:B------:R-:W3:Y:S04]  /*b580*/  LDL.LU.64 R234, [R1+0xa50] ;  /* 0x000a500001ea7983 */ /* 0x000ee80000300a00 */
        /* <DEDUP_REMOVED lines=49> */
[----:B---3--:R-:W-:Y:S04]  /*b8a0*/  STL.64 [R1+0x878], R234 ;  /* 0x000878ea01007387 */ /* 0x008fe80000100a00 */
[----:B----4-:R-:W-:Y:S04]  /*b8b0*/  STL.64 [R1+0x870], R232 ;  /* 0x000870e801007387 */ /* 0x010fe80000100a00 */
        /* <DEDUP_REMOVED lines=8> */
[----:B--2---:R-:W-:-:S06]  /*b940*/  WARPGROUP.ARRIVE ;  /* 0x00000000000079c5 */ /* 0x004fcc0000000000 */
        /* <DEDUP_REMOVED lines=40> */
[----:B--2---:R-:W2:Y:S04]  /*bbd0*/  LDL.LU R140, [R1] ;  /* 0x00000000018c7983 */ /* 0x004ea80000300800 */
        /* <DEDUP_REMOVED lines=76> */
[----:B------:R-:W-:Y:S01]  /*c0a0*/  IMAD.MOV.U32 R214, RZ, RZ, R22 ;  /* 0x000000ffffd67224 */ /* 0x000fe200078e0016 */
[----:B------:R3:W5:Y:S03]  /*c0b0*/  LDL.LU R23, [R1+0x8d4] ;  /* 0x0008d40001177983 */ /* 0x0007660000300800 */
        /* <DEDUP_REMOVED lines=21> */
[----:B------:R-:W-:Y:S01]  /*c210*/  IMAD.MOV.U32 R235, RZ, RZ, R7 ;  /* 0x000000ffffeb7224 */ /* 0x000fe200078e0007 */
[----:B------:R-:W-:Y:S01]  /*c220*/  UIADD3 UR20, UR19, 0x4, URZ ;  /* 0x0000000413147890 */ /* 0x000fe2000fffe03f */
[----:B------:R3:W5:Y:S01]  /*c230*/  LDL.LU R22, [R1+0x8d0] ;  /* 0x0008d00001167983 */ /* 0x0007620000300800 */
[----:B------:R-:W-:Y:S01]  /*c240*/  UIADD3 UR22, UR26, 0x4, URZ ;  /* 0x000000041a167890 */ /* 0x000fe2000fffe03f */
[----:B------:R-:W-:Y:S01]  /*c250*/  UMOV UR21, 0x40000040 ;  /* 0x4000004000157882 */ /* 0x000fe20000000000 */
[----:B------:R-:W-:Y:S01]  /*c260*/  UMOV UR23, 0x40000040 ;  /* 0x4000004000177882 */ /* 0x000fe20000000000 */
[----:B------:R3:W5:Y:S04]  /*c270*/  LDL.LU R21, [R1+0x8cc] ;  /* 0x0008cc0001157983 */ /* 0x0007680000300800 */
        /* <DEDUP_REMOVED lines=18> */
[----:B------:R3:W5:Y:S01]  /*c3a0*/  LDL.LU R0, [R1+0x880] ;  /* 0x0008800001007983 */ /* 0x0007620000300800 */
        /* <DEDUP_REMOVED lines=53> */
[----:B------:R-:W4:Y:S04]  /*c700*/  LDL.LU.64 R232, [R1+0x870] ;  /* 0x0008700001e87983 */ /* 0x000f280000300a00 */
        /* <DEDUP_REMOVED lines=47> */
[----:B------:R-:W-:-:S02]  /*ca00*/  UMOV UR21, 0x40000040 ;  /* 0x4000004000157882 */ /* 0x000fc40000000000 */
[----:B--2---:R-:W-:Y:S04]  /*ca10*/  STL.64 [R1+0x6f8], R234 ;  /* 0x0006f8ea01007387 */ /* 0x004fe80000100a00 */
[----:B----4-:R-:W-:Y:S04]  /*ca20*/  STL.64 [R1+0x6f0], R232 ;  /* 0x0006f0e801007387 */ /* 0x010fe80000100a00 */
[----:B---3--:R-:W-:Y:S04]  /*ca30*/  STL.64 [R1+0x6e8], R230 ;  /* 0x0006e8e601007387 */ /* 0x008fe80000100a00 */
[----:B------:R-:W-:Y:S04]  /*ca40*/  STL.64 [R1+0x6e0], R228 ;  /* 0x0006e0e401007387 */ /* 0x000fe80000100a00 */
[----:B------:R-:W-:Y:S04]  /*ca50*/  STL.64 [R1+0x6d8], R226 ;  /* 0x0006d8e201007387 */ /* 0x000fe80000100a00 */
[----:B------:R-:W-:Y:S04]  /*ca60*/  STL.64 [R1+0x6d0], R224 ;  /* 0x0006d0e001007387 */ /* 0x000fe80000100a00 */
[----:B------:R-:W-:Y:S04]  /*ca70*/  STL.64 [R1+0x6c8], R222 ;  /* 0x0006c8de01007387 */ /* 0x000fe80000100a00 */
[----:B------:R-:W-:Y:S04]  /*ca80*/  STL.64 [R1+0x6c0], R220 ;  /* 0x0006c0dc01007387 */ /* 0x000fe80000100a00 */
[----:B------:R-:W-:Y:S04]  /*ca90*/  STL.64 [R1+0x6b8], R218 ;  /* 0x0006b8da01007387 */ /* 0x000fe80000100a00 */
[----:B------:R-:W-:Y:S01]  /*caa0*/  STL.64 [R1+0x6b0], R216 ;  /* 0x0006b0d801007387 */ /* 0x000fe20000100a00 */
[----:B------:R-:W-:-:S06]  /*cab0*/  WARPGROUP.ARRIVE ;  /* 0x00000000000079c5 */ /* 0x000fcc0000000000 */
        /* <DEDUP_REMOVED lines=89> */
[----:B------:R-:W-:Y:S01]  /*d050*/  WARPGROUP.ARRIVE ;  /* 0x00000000000079c5 */ /* 0x000fe20000000000 */
[----:B------:R-:W-:-:S07]  /*d060*/  UMOV UR21, 0x40000040 ;  /* 0x4000004000157882 */ /* 0x000fce0000000000 */
[----:B------:R-:W-:Y:S01]  /*d070*/  QGMMA.64x192x32.F32.E4M3.E4M3 R24, gdesc[UR20], R24, gsb0 ;  /* 0x02e00000141879f3 */ /* 0x000fe20008000818 */
[----:B------:R-:W-:Y:S02]  /*d080*/  UIADD3 UR20, UR19, 0x6, URZ ;  /* 0x0000000613147890 */ /* 0x000fe4000fffe03f */
[----:B------:R-:W-:Y:S01]  /*d090*/  UIADD3 UR22, UR26, 0x6, URZ ;  /* 0x000000061a167890 */ /* 0x000fe2000fffe03f */
[----:B------:R-:W-:Y:S01]  /*d0a0*/  UMOV UR21, 0x40000040 ;  /* 0x4000004000157882 */ /* 0x000fe20000000000 */
[----:B------:R-:W-:Y:S01]  /*d0b0*/  UMOV UR23, 0x40000040 ;  /* 0x4000004000177882 */ /* 0x000fe20000000000 */
[----:B------:R-:W-:Y:S02]  /*d0c0*/  WARPGROUP.DEPBAR.LE gsb0, 0x0 ;  /* 0x00008000000079c5 */ /* 0x000fe40000010000 */
[----:B--2---:R-:W-:-:S12]  /*d0d0*/  WARPGROUP.ARRIVE ;  /* 0x00000000000079c5 */ /* 0x004fd80000000000 */
[----:B------:R-:W-:Y:S03]  /*d0e0*/  QGMMA.64x192x32.F32.E4M3.E4M3 R140, gdesc[UR20], R140, gsb0 ;  /* 0x02e00000148c79f3 */ /* 0x000fe6000800088c */
[----:B------:R-:W-:Y:S02]  /*d0f0*/  WARPGROUP.DEPBAR.LE gsb0, 0x0 ;  /* 0x00008000000079c5 */ /* 0x000fe40000010000 */
[----:B------:R-:W-:Y:S01]  /*d100*/  STL.64 [R1], R140 ;  /* 0x0000008c01007387 */ /* 0x000fe20000100a00 */
        /* <DEDUP_REMOVED lines=48> */
[----:B--2---:R2:W5:Y:S04]  /*d410*/  LDL.LU.64 R234, [R1+0x6f8] ;  /* 0x0006f80001ea7983 */ /* 0x0045680000300a00 */
[----:B------:R2:W5:Y:S04]  /*d420*/  LDL.LU.64 R232, [R1+0x6f0] ;  /* 0x0006f00001e87983 */ /* 0x0005680000300a00 */
        /* <DEDUP_REMOVED lines=47> */
[----:B------:R-:W-:Y:S01]  /*d720*/  UMOV UR21, 0x40000040 ;  /* 0x4000004000157882 */ /* 0x000fe20000000000 */
[----:B------:R-:W-:-:S04]  /*d730*/  UIADD3 UR6, UR6, 0x4, URZ ;  /* 0x0000000406067890 */ /* 0x000fc8000fffe03f */
[----:B------:R-:W-:Y:S01]  /*d740*/  UISETP.NE.AND UP0, UPT, UR6, UR12, UPT ;  /* 0x0000000c0600728c */ /* 0x000fe2000bf05270 */
[----:B---3--:R-:W-:-:S06]  /*d750*/  WARPGROUP.ARRIVE ;  /* 0x00000000000079c5 */ /* 0x008fcc0000000000 */
[----:B------:R-:W-:Y:S01]  /*d760*/  QGMMA.64x192x32.F32.E4M3.E4M3 R120, gdesc[UR20], R120, gsb0 ;  /* 0x02e00000147879f3 */ /* 0x000fe20008000878 */
[----:B------:R-:W-:Y:S01]  /*d770*/  UIADD3 UR20, UR19, 0x806, URZ ;  /* 0x0000080613147890 */ /* 0x000fe2000fffe03f */
[----:B------:R-:W-:Y:S01]  /*d780*/  UMOV UR21, 0x40000040 ;  /* 0x4000004000157882 */ /* 0x000fe20000000000 */
[----:B------:R-:W-:-:S06]  /*d790*/  USEL UR19, URZ, 0x1, UP0 ;  /* 0x000000013f137887 */ /* 0x000fcc0008000000 */
[----:B------:R-:W-:Y:S01]  /*d7a0*/  ISETP.NE.AND P0, PT, RZ, UR19, PT ;  /* 0x00000013ff007c0c */ /* 0x000fe2000bf05270 */
[----:B------:R-:W-:Y:S02]  /*d7b0*/  WARPGROUP.DEPBAR.LE gsb0, 0x0 ;  /* 0x00008000000079c5 */ /* 0x000fe40000010000 */
[----:B------:R-:W-:-:S08]  /*d7c0*/  WARPGROUP.ARRIVE ;  /* 0x00000000000079c5 */ /* 0x000fd00000000000 */
[----:B------:R-:W-:Y:S03]  /*d7d0*/  QGMMA.64x192x32.F32.E4M3.E4M3 R24, gdesc[UR20], R24, gsb0 ;  /* 0x02e00000141879f3 */ /* 0x000fe60008000818 */
[----:B------:R-:W-:Y:S02]  /*d7e0*/  WARPGROUP.DEPBAR.LE gsb0, 0x0 ;  /* 0x00008000000079c5 */ /* 0x000fe40000010000 */
[----:B--2---:R-:W-:Y:S05]  /*d7f0*/  @!P0 BRA `(.L_x_24) ;  /* 0x0000003c00808947 */ /* 0x004fea0003800000 */
[----:B------:R2:W-:Y:S04]  /*d800*/  STL [R1+0x650], R72 ;  /* 0x0006504801007387 */ /* 0x0005e80000100800 */
[----:B--2---:R-:W2:Y:S04]  /*d810*/  LDL R72, [R1] ;  /* 0x0000000001487983 */ /* 0x004ea80000100800 */
[----:B------:R3:W-:Y:S04]  /*d820*/  STL [R1+0x64c], R73 ;  /* 0x00064c4901007387 */ /* 0x0007e80000100800 */
[----:B---3--:R-:W3:Y:S04]  /*d830*/  LDL R73, [R1+0x4] ;  /* 0x0000040001497983 */ /* 0x008ee80000100800 */
[----:B------:R4:W-:Y:S04]  /*d840*/  STL [R1+0x648], R74 ;  /* 0x0006484a01007387 */ /* 0x0009e80000100800 */
[----:B----4-:R-:W4:Y:S04]  /*d850*/  LDL R74, [R1+0x8] ;  /* 0x00000800014a7983 */ /* 0x010f280000100800 */
        /* <DEDUP_REMOVED lines=29> */
[----:B0-----:R-:W4:Y:S04]  /*da30*/  LDL.LU R89, [R1+0x19c] ;  /* 0x00019c0001597983 */ /* 0x001f280000300800 */
[----:B------:R0:W-:Y:S04]  /*da40*/  STL [R1+0x608], R90 ;  /* 0x0006085a01007387 */ /* 0x0001e80000100800 */
[----:B0-----:R-:W4:Y:S04]  /*da50*/  LDL.LU R90, [R1+0x190] ;  /* 0x00019000015a7983 */ /* 0x001f280000300800 */
        /* <DEDUP_REMOVED lines=23> */
[----:B0-----:R-:W4:Y:S04]  /*dbd0*/  LDL R102, [R1+0x9c] ;  /* 0x00009c0001667983 */ /* 0x001f280000100800 */
[----:B------:R0:W-:Y:S04]  /*dbe0*/  STL [R1+0x5d4], R103 ;  /* 0x0005d46701007387 */ /* 0x0001e80000100800 */
[----:B0-----:R-:W4:Y:S04]  /*dbf0*/  LDL.LU R103, [R1+0x180] ;  /* 0x0001800001677983 */ /* 0x001f280000300800 */
        /* <DEDUP_REMOVED lines=43> */
[----:B0-----:R-:W4:Y:S01]  /*deb0*/  LDL R0, [R1+0x44] ;  /* 0x0000440001007983 */ /* 0x001f220000100800 */
[----:B--2---:R-:W-:-:S01]  /*dec0*/  FADD R8, R72, R8 ;  /* 0x0000000848087221 */ /* 0x004fc20000000000 */
[----:B---3--:R-:W-:Y:S01]  /*ded0*/  FADD R9, R73, R9 ;  /* 0x0000000949097221 */ /* 0x008fe20000000000 */
[----:B----4-:R-:W-:-:S01]  /*dee0*/  FADD R10, R74, R10 ;  /* 0x0000000a4a0a7221 */ /* 0x010fc20000000000 */
[----:B------:R-:W2:Y:S01]  /*def0*/  LDL.LU R72, [R1+0x650] ;  /* 0x0006500001487983 */ /* 0x000ea20000300800 */
[----:B------:R-:W-:-:S01]  /*df00*/  FADD R11, R75, R11 ;  /* 0x0000000b4b0b7221 */ /* 0x000fc20000000000 */
[----:B------:R-:W-:-:S02]  /*df10*/  FADD R12, R76, R12 ;  /* 0x0000000c4c0c7221 */ /* 0x000fc40000000000 */
[----:B------:R-:W3:Y:S01]  /*df20*/  LDL.LU R73, [R1+0x64c] ;  /* 0x00064c0001497983 */ /* 0x000ee20000300800 */
[----:B------:R-:W-:-:S03]  /*df30*/  FADD R13, R77, R13 ;  /* 0x0000000d4d0d7221 */ /* 0x000fc60000000000 */
[----:B------:R-:W4:Y:S01]  /*df40*/  LDL.LU R74, [R1+0x648] ;  /* 0x00064800014a7983 */ /* 0x000f220000300800 */
        /* <DEDUP_REMOVED lines=14> */
[----:B------:R-:W-:-:S01]  /*e030*/  FADD R21, R85, R21 ;  /* 0x0000001555157221 */ /* 0x000fc20000000000 */
[----:B------:R-:W-:Y:S02]  /*e040*/  FADD R103, R104, R103 ;  /* 0x0000006768677221 */ /* 0x000fe40000000000 */
[----:B------:R-:W4:Y:S01]  /*e050*/  LDL.LU R82, [R1+0x628] ;  /* 0x0006280001527983 */ /* 0x000f220000300800 */
[----:B------:R-:W-:-:S01]  /*e060*/  FADD R22, R86, R22 ;  /* 0x0000001656167221 */ /* 0x000fc20000000000 */
[----:B------:R-:W-:Y:S02]  /*e070*/  FADD R101, R102, R101 ;  /* 0x0000006566657221 */ /* 0x000fe40000000000 */
[----:B------:R-:W4:Y:S01]  /*e080*/  LDL.LU R83, [R1+0x624] ;  /* 0x0006240001537983 */ /* 0x000f220000300800 */
[----:B------:R-:W-:-:S03]  /*e090*/  FADD R23, R87, R23 ;  /* 0x0000001757177221 */ /* 0x000fc60000000000 */
[----:B------:R-:W4:Y:S01]  /*e0a0*/  LDL.LU R84, [R1+0x620] ;  /* 0x0006200001547983 */ /* 0x000f220000300800 */
[----:B------:R-:W-:-:S01]  /*e0b0*/  FADD R216, R88, R216 ;  /* 0x000000d858d87221 */ /* 0x000fc20000000000 */
[----:B------:R-:W-:Y:S02]  /*e0c0*/  FADD R98, R100, R98 ;  /* 0x0000006264627221 */ /* 0x000fe40000000000 */
[----:B------:R-:W4:Y:S01]  /*e0d0*/  LDL.LU R85, [R1+0x61c] ;  /* 0x00061c0001557983 */ /* 0x000f220000300800 */
[----:B------:R-:W-:-:S03]  /*e0e0*/  FADD R94, R96, R94 ;  /* 0x0000005e605e7221 */ /* 0x000fc60000000000 */
[----:B------:R-:W4:Y:S04]  /*e0f0*/  LDL.LU R86, [R1+0x618] ;  /* 0x0006180001567983 */ /* 0x000f280000300800 */
[----:B------:R-:W4:Y:S01]  /*e100*/  LDL.LU R87, [R1+0x614] ;  /* 0x0006140001577983 */ /* 0x000f220000300800 */
[----:B------:R-:W-:-:S03]  /*e110*/  FADD R90, R92, R90 ;  /* 0x0000005a5c5a7221 */ /* 0x000fc60000000000 */
[----:B------:R-:W4:Y:S01]  /*e120*/  LDL.LU R88, [R1+0x610] ;  /* 0x0006100001587983 */ /* 0x000f220000300800 */
[----:B------:R-:W-:-:S01]  /*e130*/  FADD R235, R107, R235 ;  /* 0x000000eb6beb7221 */ /* 0x000fc20000000000 */
[----:B------:R-:W-:Y:S01]  /*e140*/  FADD R97, R99, R97 ;  /* 0x0000006163617221 */ /* 0x000fe20000000000 */
[----:B------:R-:W-:-:S01]  /*e150*/  FADD R93, R95, R93 ;  /* 0x0000005d5f5d7221 */ /* 0x000fc20000000000 */
[----:B------:R-:W-:Y:S01]  /*e160*/  STL [R1+0x180], R103 ;  /* 0x0001806701007387 */ /* 0x000fe20000100800 */
[----:B------:R-:W-:-:S01]  /*e170*/  FADD R89, R91, R89 ;  /* 0x000000595b597221 */ /* 0x000fc20000000000 */
[----:B------:R-:W-:Y:S01]  /*e180*/  FADD R234, R108, R234 ;  /* 0x000000ea6cea7221 */ /* 0x000fe20000000000 */
[----:B------:R-:W-:-:S01]  /*e190*/  FADD R236, R106, R236 ;  /* 0x000000ec6aec7221 */ /* 0x000fc20000000000 */
[----:B------:R-:W-:Y:S01]  /*e1a0*/  STL [R1+0x184], R101 ;  /* 0x0001846501007387 */ /* 0x000fe20000100800 */
[----:B------:R-:W-:-:S01]  /*e1b0*/  FADD R233, R109, R233 ;  /* 0x000000e96de97221 */ /* 0x000fc20000000000 */
[----:B------:R-:W-:Y:S01]  /*e1c0*/  FADD R237, R105, R237 ;  /* 0x000000ed69ed7221 */ /* 0x000fe20000000000 */
[----:B------:R-:W-:-:S01]  /*e1d0*/  FADD R232, R110, R232 ;  /* 0x000000e86ee87221 */ /* 0x000fc20000000000 */
[----:B------:R-:W-:Y:S01]  /*e1e0*/  FADD R231, R111, R231 ;  /* 0x000000e76fe77221 */ /* 0x000fe20000000000 */
[----:B------:R-:W-:-:S01]  /*e1f0*/  FADD R230, R112, R230 ;  /* 0x000000e670e67221 */ /* 0x000fc20000000000 */
[----:B------:R-:W-:Y:S01]  /*e200*/  FADD R229, R113, R229 ;  /* 0x000000e571e57221 */ /* 0x000fe20000000000 */
[----:B------:R-:W-:-:S01]  /*e210*/  FADD R228, R114, R228 ;  /* 0x000000e472e47221 */ /* 0x000fc20000000000 */
[----:B------:R-:W-:Y:S01]  /*e220*/  FADD R227, R115, R227 ;  /* 0x000000e373e37221 */ /* 0x000fe20000000000 */
[----:B------:R-:W-:-:S01]  /*e230*/  FADD R226, R116, R226 ;  /* 0x000000e274e27221 */ /* 0x000fc20000000000 */
[----:B------:R-:W-:-:S02]  /*e240*/  FADD R225, R117, R225 ;  /* 0x000000e175e17221 */ /* 0x000fc40000000000 */
[----:B------:R-:W2:Y:S04]  /*e250*/  LDL R117, [R1+0xb8] ;  /* 0x0000b80001757983 */ /* 0x000ea80000100800 */
[----:B------:R0:W-:Y:S04]  /*e260*/  STL [R1+0x188], R98 ;  /* 0x0001886201007387 */ /* 0x0001e80000100800 */
[----:B------:R-:W3:Y:S04]  /*e270*/  LDL R116, [R1+0xbc] ;  /* 0x0000bc0001747983 */ /* 0x000ee80000100800 */
[----:B------:R1:W-:Y:S01]  /*e280*/  STL [R1+0x18c], R94 ;  /* 0x00018c5e01007387 */ /* 0x0003e20000100800 */
[----:B------:R-:W-:-:S03]  /*e290*/  FADD R224, R118, R224 ;  /* 0x000000e076e07221 */ /* 0x000fc60000000000 */
[----:B------:R-:W4:Y:S04]  /*e2a0*/  LDL R115, [R1+0xc0] ;  /* 0x0000c00001737983 */ /* 0x000f280000100800 */
[----:B------:R1:W-:Y:S04]  /*e2b0*/  STL [R1+0x190], R90 ;  /* 0x0001905a01007387 */ /* 0x0003e80000100800 */
[----:B------:R-:W4:Y:S01]  /*e2c0*/  LDL R114, [R1+0xc4] ;  /* 0x0000c40001727983 */ /* 0x000f220000100800 */
[----:B------:R-:W-:-:S03]  /*e2d0*/  FADD R223, R119, R223 ;  /* 0x000000df77df7221 */ /* 0x000fc60000000000 */
[----:B------:R-:W2:Y:S01]  /*e2e0*/  LDL R100, [R1+0xc8] ;  /* 0x0000c80001647983 */ /* 0x000ea20000100800 */
[----:B------:R-:W-:-:S03]  /*e2f0*/  FADD R222, R6, R222 ;  /* 0x000000de06de7221 */ /* 0x000fc60000000000 */
[----:B------:R-:W2:Y:S04]  /*e300*/  LDL.LU R6, [R1+0x1b0] ;  /* 0x0001b00001067983 */ /* 0x000ea80000300800 */
[----:B0-----:R-:W3:Y:S01]  /*e310*/  LDL R98, [R1+0xcc] ;  /* 0x0000cc0001627983 */ /* 0x001ee20000100800 */
[----:B------:R-:W-:-:S03]  /*e320*/  FADD R221, R5, R221 ;  /* 0x000000dd05dd7221 */ /* 0x000fc60000000000 */
[----:B------:R-:W3:Y:S04]  /*e330*/  LDL.LU R5, [R1+0x1b4] ;  /* 0x0001b40001057983 */ /* 0x000ee80000300800 */
[----:B------:R-:W4:Y:S01]  /*e340*/  LDL R96, [R1+0xd0] ;  /* 0x0000d00001607983 */ /* 0x000f220000100800 */
[----:B------:R-:W-:-:S03]  /*e350*/  FADD R220, R4, R220 ;  /* 0x000000dc04dc7221 */ /* 0x000fc60000000000 */
[----:B------:R-:W4:Y:S04]  /*e360*/  LDL.LU R4, [R1+0x1b8] ;  /* 0x0001b80001047983 */ /* 0x000f280000300800 */
[----:B-1----:R-:W4:Y:S01]  /*e370*/  LDL R94, [R1+0xd4] ;  /* 0x0000d400015e7983 */ /* 0x002f220000100800 */
[----:B------:R-:W-:-:S03]  /*e380*/  FADD R219, R3, R219 ;  /* 0x000000db03db7221 */ /* 0x000fc60000000000 */
[----:B------:R-:W4:Y:S04]  /*e390*/  LDL.LU R3, [R1+0x1bc] ;  /* 0x0001bc0001037983 */ /* 0x000f280000300800 */
[----:B------:R-:W4:Y:S01]  /*e3a0*/  LDL R92, [R1+0xd8] ;  /* 0x0000d800015c7983 */ /* 0x000f220000100800 */
[----:B------:R-:W-:-:S03]  /*e3b0*/  FADD R218, R2, R218 ;  /* 0x000000da02da7221 */ /* 0x000fc60000000000 */
[----:B------:R-:W4:Y:S04]  /*e3c0*/  LDL.LU R2, [R1+0x1c0] ;  /* 0x0001c00001027983 */ /* 0x000f280000300800 */
[----:B------:R-:W4:Y:S01]  /*e3d0*/  LDL R90, [R1+0xdc] ;  /* 0x0000dc00015a7983 */ /* 0x000f220000100800 */
[----:B------:R-:W-:-:S03]  /*e3e0*/  FADD R217, R0, R217 ;  /* 0x000000d900d97221 */ /* 0x000fc60000000000 */
[----:B------:R-:W4:Y:S04]  /*e3f0*/  LDL.LU R0, [R1+0x1c4] ;  /* 0x0001c40001007983 */ /* 0x000f280000300800 */
[----:B------:R-:W4:Y:S04]  /*e400*/  LDL.LU R107, [R1+0x1a0] ;  /* 0x0001a000016b7983 */ /* 0x000f280000300800 */
[----:B------:R-:W4:Y:S04]  /*e410*/  LDL.LU R109, [R1+0x1a4] ;  /* 0x0001a400016d7983 */ /* 0x000f280000300800 */
[----:B------:R-:W4:Y:S04]  /*e420*/  LDL.LU R111, [R1+0x1a8] ;  /* 0x0001a800016f7983 */ /* 0x000f280000300800 */
[----:B------:R0:W-:Y:S04]  /*e430*/  STL [R1+0x194], R97 ;  /* 0x0001946101007387 */ /* 0x0001e80000100800 */
[----:B------:R-:W4:Y:S04]  /*e440*/  LDL.LU R113, [R1+0x1ac] ;  /* 0x0001ac0001717983 */ /* 0x000f280000300800 */
[----:B------:R-:W4:Y:S04]  /*e450*/  LDL R112, [R1+0xe0] ;  /* 0x0000e00001707983 */ /* 0x000f280000100800 */
[----:B------:R-:W4:Y:S04]  /*e460*/  LDL R110, [R1+0xe4] ;  /* 0x0000e400016e7983 */ /* 0x000f280000100800 */
[----:B------:R1:W-:Y:S04]  /*e470*/  STL [R1+0x198], R93 ;  /* 0x0001985d01007387 */ /* 0x0003e80000100800 */
[----:B------:R-:W4:Y:S04]  /*e480*/  LDL R108, [R1+0xe8] ;  /* 0x0000e800016c7983 */ /* 0x000f280000100800 */
[----:B------:R1:W-:Y:S04]  /*e490*/  STL [R1+0x19c], R89 ;  /* 0x00019c5901007387 */ /* 0x0003e80000100800 */
[----:B------:R-:W4:Y:S04]  /*e4a0*/  LDL R106, [R1+0xec] ;  /* 0x0000ec00016a7983 */ /* 0x000f280000100800 */
[----:B------:R-:W4:Y:S04]  /*e4b0*/  LDL.LU R105, [R1+0x1d4] ;  /* 0x0001d40001697983 */ /* 0x000f280000300800 */
[----:B------:R-:W4:Y:S04]  /*e4c0*/  LDL R104, [R1+0xf0] ;  /* 0x0000f00001687983 */ /* 0x000f280000100800 */
[----:B------:R-:W4:Y:S04]  /*e4d0*/  LDL.LU R103, [R1+0x1d8] ;  /* 0x0001d80001677983 */ /* 0x000f280000300800 */
[----:B------:R-:W4:Y:S04]  /*e4e0*/  LDL R102, [R1+0xf4] ;  /* 0x0000f40001667983 */ /* 0x000f280000100800 */
[----:B------:R-:W4:Y:S04]  /*e4f0*/  LDL.LU R101, [R1+0x1dc] ;  /* 0x0001dc0001657983 */ /* 0x000f280000300800 */
[----:B------:R-:W4:Y:S04]  /*e500*/  LDL R99, [R1+0xf8] ;  /* 0x0000f80001637983 */ /* 0x000f280000100800 */
[----:B0-----:R-:W4:Y:S04]  /*e510*/  LDL.LU R97, [R1+0x1e0] ;  /* 0x0001e00001617983 */ /* 0x001f280000300800 */
[----:B------:R-:W4:Y:S04]  /*e520*/  LDL R95, [R1+0xfc] ;  /* 0x0000fc00015f7983 */ /* 0x000f280000100800 */
[----:B-1----:R-:W4:Y:S04]  /*e530*/  LDL.LU R93, [R1+0x1e4] ;  /* 0x0001e400015d7983 */ /* 0x002f280000300800 */
[----:B------:R-:W4:Y:S04]  /*e540*/  LDL R91, [R1+0x100] ;  /* 0x00010000015b7983 */ /* 0x000f280000100800 */
[----:B------:R-:W4:Y:S01]  /*e550*/  LDL.LU R89, [R1+0x1e8] ;  /* 0x0001e80001597983 */ /* 0x000f220000300800 */
[----:B--2---:R-:W-:-:S01]  /*e560*/  FADD R6, R100, R6 ;  /* 0x0000000664067221 */ /* 0x004fc20000000000 */
[----:B---3--:R-:W-:Y:S01]  /*e570*/  FADD R5, R98, R5 ;  /* 0x0000000562057221 */ /* 0x008fe20000000000 */
[----:B----4-:R-:W-:-:S01]  /*e580*/  FADD R4, R96, R4 ;  /* 0x0000000460047221 */ /* 0x010fc20000000000 */
[----:B------:R-:W-:Y:S01]  /*e590*/  FADD R3, R94, R3 ;  /* 0x000000035e037221 */ /* 0x000fe20000000000 */
[----:B------:R-:W-:-:S01]  /*e5a0*/  FADD R2, R92, R2 ;  /* 0x000000025c027221 */ /* 0x000fc20000000000 */
[----:B------:R-:W-:Y:S01]  /*e5b0*/  FADD R107, R117, R107 ;  /* 0x0000006b756b7221 */ /* 0x000fe20000000000 */
[----:B------:R-:W-:-:S04]  /*e5c0*/  FADD R109, R116, R109 ;  /* 0x0000006d746d7221 */ /* 0x000fc80000000000 */
[----:B------:R0:W-:Y:S01]  /*e5d0*/  STL [R1+0x1a0], R107 ;  /* 0x0001a06b01007387 */ /* 0x0001e20000100800 */
[----:B------:R-:W-:-:S03]  /*e5e0*/  FADD R111, R115, R111 ;  /* 0x0000006f736f7221 */ /* 0x000fc60000000000 */
[----:B0-----:R-:W2:Y:S01]  /*e5f0*/  LDL.LU R107, [R1+0x1d0] ;  /* 0x0001d000016b7983 */ /* 0x001ea20000300800 */
[----:B------:R-:W-:-:S03]  /*e600*/  FADD R113, R114, R113 ;  /* 0x0000007172717221 */ /* 0x000fc60000000000 */
[----:B------:R0:W-:Y:S01]  /*e610*/  STL [R1+0x1a4], R109 ;  /* 0x0001a46d01007387 */ /* 0x0001e20000100800 */
[----:B------:R-:W-:-:S03]  /*e620*/  FADD R0, R90, R0 ;  /* 0x000000005a007221 */ /* 0x000fc60000000000 */
[----:B0-----:R-:W3:Y:S04]  /*e630*/  LDL.LU R109, [R1+0x1cc] ;  /* 0x0001cc00016d7983 */ /* 0x001ee80000300800 */
[----:B------:R0:W-:Y:S04]  /*e640*/  STL [R1+0x1a8], R111 ;  /* 0x0001a86f01007387 */ /* 0x0001e80000100800 */
[----:B0-----:R-:W4:Y:S04]  /*e650*/  LDL.LU R111, [R1+0x1c8] ;  /* 0x0001c800016f7983 */ /* 0x001f280000300800 */
[----:B------:R-:W-:Y:S04]  /*e660*/  STL [R1+0x1ac], R113 ;  /* 0x0001ac7101007387 */ /* 0x000fe80000100800 */
[----:B------:R0:W-:Y:S04]  /*e670*/  STL [R1+0x1b0], R6 ;  /* 0x0001b00601007387 */ /* 0x0001e80000100800 */
[----:B------:R1:W-:Y:S04]  /*e680*/  STL [R1+0x1b4], R5 ;  /* 0x0001b40501007387 */ /* 0x0003e80000100800 */
[----:B------:R-:W-:Y:S04]  /*e690*/  STL [R1+0x1b8], R4 ;  /* 0x0001b80401007387 */ /* 0x000fe80000100800 */
[----:B------:R-:W4:Y:S04]  /*e6a0*/  LDL R100, [R1+0x104] ;  /* 0x0001040001647983 */ /* 0x000f280000100800 */
[----:B------:R-:W-:Y:S04]  /*e6b0*/  STL [R1+0x1bc], R3 ;  /* 0x0001bc0301007387 */ /* 0x000fe80000100800 */
[----:B0-----:R-:W4:Y:S04]  /*e6c0*/  LDL.LU R6, [R1+0x1ec] ;  /* 0x0001ec0001067983 */ /* 0x001f280000300800 */
[----:B------:R-:W-:Y:S04]  /*e6d0*/  STL [R1+0x1c0], R2 ;  /* 0x0001c00201007387 */ /* 0x000fe80000100800 */
[----:B------:R-:W4:Y:S04]  /*e6e0*/  LDL R98, [R1+0x108] ;  /* 0x0001080001627983 */ /* 0x000f280000100800 */
[----:B------:R0:W-:Y:S04]  /*e6f0*/  STL [R1+0x1c4], R0 ;  /* 0x0001c40001007387 */ /* 0x0001e80000100800 */
[----:B-1----:R-:W4:Y:S04]  /*e700*/  LDL.LU R5, [R1+0x1f0] ;  /* 0x0001f00001057983 */ /* 0x002f280000300800 */
[----:B------:R-:W4:Y:S04]  /*e710*/  LDL R96, [R1+0x10c] ;  /* 0x00010c0001607983 */ /* 0x000f280000100800 */
[----:B0-----:R-:W4:Y:S04]  /*e720*/  LDL.LU R0, [R1+0x1f4] ;  /* 0x0001f40001007983 */ /* 0x001f280000300800 */
[----:B------:R-:W4:Y:S04]  /*e730*/  LDL R94, [R1+0x110] ;  /* 0x00011000015e7983 */ /* 0x000f280000100800 */
[----:B------:R-:W4:Y:S04]  /*e740*/  LDL.LU R2, [R1+0x1f8] ;  /* 0x0001f80001027983 */ /* 0x000f280000300800 */
[----:B------:R-:W4:Y:S04]  /*e750*/  LDL R92, [R1+0x114] ;  /* 0x00011400015c7983 */ /* 0x000f280000100800 */
[----:B------:R-:W4:Y:S04]  /*e760*/  LDL.LU R3, [R1+0x1fc] ;  /* 0x0001fc0001037983 */ /* 0x000f280000300800 */
[----:B------:R-:W4:Y:S04]  /*e770*/  LDL R90, [R1+0x118] ;  /* 0x00011800015a7983 */ /* 0x000f280000100800 */
[----:B------:R-:W4:Y:S01]  /*e780*/  LDL.LU R4, [R1+0x200] ;  /* 0x0002000001047983 */ /* 0x000f220000300800 */
[----:B------:R-:W-:-:S01]  /*e790*/  FADD R105, R106, R105 ;  /* 0x000000696a697221 */ /* 0x000fc20000000000 */
[----:B------:R-:W-:Y:S01]  /*e7a0*/  FADD R103, R104, R103 ;  /* 0x0000006768677221 */ /* 0x000fe20000000000 */
[----:B------:R-:W-:-:S01]  /*e7b0*/  FADD R101, R102, R101 ;  /* 0x0000006566657221 */ /* 0x000fc20000000000 */
[----:B------:R-:W-:Y:S01]  /*e7c0*/  FADD R89, R91, R89 ;  /* 0x000000595b597221 */ /* 0x000fe20000000000 */
[----:B------:R-:W-:-:S01]  /*e7d0*/  FADD R97, R99, R97 ;  /* 0x0000006163617221 */ /* 0x000fc20000000000 */
[----:B------:R-:W-:Y:S01]  /*e7e0*/  FADD R93, R95, R93 ;  /* 0x0000005d5f5d7221 */ /* 0x000fe20000000000 */
[----:B--2---:R-:W-:-:S01]  /*e7f0*/  FADD R107, R108, R107 ;  /* 0x0000006b6c6b7221 */ /* 0x004fc20000000000 */
[----:B---3--:R-:W-:Y:S01]  /*e800*/  FADD R109, R110, R109 ;  /* 0x0000006d6e6d7221 */ /* 0x008fe20000000000 */
[----:B----4-:R-:W-:-:S05]  /*e810*/  FADD R111, R112, R111 ;  /* 0x0000006f706f7221 */ /* 0x010fca0000000000 */
[----:B------:R-:W-:Y:S04]  /*e820*/  STL [R1+0x1c8], R111 ;  /* 0x0001c86f01007387 */ /* 0x000fe80000100800 */
[----:B------:R-:W-:Y:S04]  /*e830*/  STL [R1+0x1cc], R109 ;  /* 0x0001cc6d01007387 */ /* 0x000fe80000100800 */
[----:B------:R-:W-:Y:S04]  /*e840*/  STL [R1+0x1d0], R107 ;  /* 0x0001d06b01007387 */ /* 0x000fe80000100800 */
[----:B------:R-:W-:Y:S04]  /*e850*/  STL [R1+0x1d4], R105 ;  /* 0x0001d46901007387 */ /* 0x000fe80000100800 */
[----:B------:R-:W-:Y:S04]  /*e860*/  STL [R1+0x1d8], R103 ;  /* 0x0001d86701007387 */ /* 0x000fe80000100800 */
[----:B------:R-:W-:Y:S01]  /*e870*/  STL [R1+0x1dc], R101 ;  /* 0x0001dc6501007387 */ /* 0x000fe20000100800 */
[----:B------:R-:W-:-:S03]  /*e880*/  FADD R6, R100, R6 ;  /* 0x0000000664067221 */ /* 0x000fc60000000000 */
[----:B------:R0:W-:Y:S04]  /*e890*/  STL [R1+0x1e8], R89 ;  /* 0x0001e85901007387 */ /* 0x0001e80000100800 */
[----:B------:R-:W-:Y:S04]  /*e8a0*/  STL [R1+0x1e0], R97 ;  /* 0x0001e06101007387 */ /* 0x000fe80000100800 */
[----:B0-----:R-:W2:Y:S04]  /*e8b0*/  LDL R89, [R1+0x11c] ;  /* 0x00011c0001597983 */ /* 0x001ea80000100800 */
[----:B------:R0:W-:Y:S01]  /*e8c0*/  STL [R1+0x1e4], R93 ;  /* 0x0001e45d01007387 */ /* 0x0001e20000100800 */
[----:B------:R-:W-:-:S03]  /*e8d0*/  FADD R5, R98, R5 ;  /* 0x0000000562057221 */ /* 0x000fc60000000000 */
[----:B------:R-:W3:Y:S04]  /*e8e0*/  LDL R91, [R1+0x120] ;  /* 0x00012000015b7983 */ /* 0x000ee80000100800 */
[----:B------:R-:W4:Y:S01]  /*e8f0*/  LDL R95, [R1+0x128] ;  /* 0x00012800015f7983 */ /* 0x000f220000100800 */
[----:B------:R-:W-:-:S03]  /*e900*/  FADD R0, R96, R0 ;  /* 0x0000000060007221 */ /* 0x000fc60000000000 */
[----:B0-----:R-:W4:Y:S04]  /*e910*/  LDL R93, [R1+0x124] ;  /* 0x00012400015d7983 */ /* 0x001f280000100800 */
[----:B------:R-:W4:Y:S01]  /*e920*/  LDL R97, [R1+0x12c] ;  /* 0x00012c0001617983 */ /* 0x000f220000100800 */
[----:B------:R-:W-:-:S03]  /*e930*/  FADD R2, R94, R2 ;  /* 0x000000025e027221 */ /* 0x000fc60000000000 */
[----:B------:R-:W4:Y:S04]  /*e940*/  LDL R116, [R1+0x130] ;  /* 0x0001300001747983 */ /* 0x000f280000100800 */
[----:B------:R-:W4:Y:S01]  /*e950*/  LDL R112, [R1+0x134] ;  /* 0x0001340001707983 */ /* 0x000f220000100800 */
[----:B------:R-:W-:-:S03]  /*e960*/  FADD R3, R92, R3 ;  /* 0x000000035c037221 */ /* 0x000fc60000000000 */
[----:B------:R-:W4:Y:S04]  /*e970*/  LDL R109, [R1+0x138] ;  /* 0x00013800016d7983 */ /* 0x000f280000100800 */
[----:B------:R-:W4:Y:S04]  /*e980*/  LDL R107, [R1+0x13c] ;  /* 0x00013c00016b7983 */ /* 0x000f280000100800 */
[----:B------:R-:W4:Y:S04]  /*e990*/  LDL R105, [R1+0x140] ;  /* 0x0001400001697983 */ /* 0x000f280000100800 */
[----:B------:R-:W4:Y:S04]  /*e9a0*/  LDL R103, [R1+0x144] ;  /* 0x0001440001677983 */ /* 0x000f280000100800 */
[----:B------:R-:W4:Y:S04]  /*e9b0*/  LDL R101, [R1+0x148] ;  /* 0x0001480001657983 */ /* 0x000f280000100800 */
[----:B------:R-:W2:Y:S04]  /*e9c0*/  LDL R99, [R1+0x14c] ;  /* 0x00014c0001637983 */ /* 0x000ea80000100800 */
[----:B------:R0:W-:Y:S04]  /*e9d0*/  STL [R1+0x1f4], R0 ;  /* 0x0001f40001007387 */ /* 0x0001e80000100800 */
[----:B------:R-:W-:Y:S01]  /*e9e0*/  STL [R1+0x1ec], R6 ;  /* 0x0001ec0601007387 */ /* 0x000fe20000100800 */
[----:B------:R-:W-:-:S03]  /*e9f0*/  FADD R4, R90, R4 ;  /* 0x000000045a047221 */ /* 0x000fc60000000000 */
[----:B0-----:R-:W2:Y:S04]  /*ea00*/  LDL.LU R0, [R1+0x234] ;  /* 0x0002340001007983 */ /* 0x001ea80000300800 */
[----:B------:R-:W-:Y:S04]  /*ea10*/  STL [R1+0x1f0], R5 ;  /* 0x0001f00501007387 */ /* 0x000fe80000100800 */
[----:B------:R0:W-:Y:S04]  /*ea20*/  STL [R1+0x1f8], R2 ;  /* 0x0001f80201007387 */ /* 0x0001e80000100800 */
[----:B0-----:R-:W4:Y:S04]  /*ea30*/  LDL.LU R2, [R1+0x230] ;  /* 0x0002300001027983 */ /* 0x001f280000300800 */
[----:B------:R0:W-:Y:S04]  /*ea40*/  STL [R1+0x1fc], R3 ;  /* 0x0001fc0301007387 */ /* 0x0001e80000100800 */
[----:B0-----:R-:W4:Y:S04]  /*ea50*/  LDL.LU R3, [R1+0x22c] ;  /* 0x00022c0001037983 */ /* 0x001f280000300800 */
[----:B------:R-:W3:Y:S04]  /*ea60*/  LDL.LU R90, [R1+0x204] ;  /* 0x00020400015a7983 */ /* 0x000ee80000300800 */
[----:B------:R-:W4:Y:S04]  /*ea70*/  LDL.LU R92, [R1+0x208] ;  /* 0x00020800015c7983 */ /* 0x000f280000300800 */
[----:B------:R-:W4:Y:S04]  /*ea80*/  LDL.LU R94, [R1+0x20c] ;  /* 0x00020c00015e7983 */ /* 0x000f280000300800 */
[----:B------:R0:W-:Y:S04]  /*ea90*/  STL [R1+0x200], R4 ;  /* 0x0002000401007387 */ /* 0x0001e80000100800 */
[----:B------:R-:W4:Y:S04]  /*eaa0*/  LDL.LU R96, [R1+0x210] ;  /* 0x0002100001607983 */ /* 0x000f280000300800 */
[----:B------:R-:W4:Y:S04]  /*eab0*/  LDL.LU R118, [R1+0x214] ;  /* 0x0002140001767983 */ /* 0x000f280000300800 */
[----:B------:R-:W4:Y:S04]  /*eac0*/  LDL.LU R114, [R1+0x218] ;  /* 0x0002180001727983 */ /* 0x000f280000300800 */
[----:B------:R-:W4:Y:S04]  /*ead0*/  LDL.LU R110, [R1+0x21c] ;  /* 0x00021c00016e7983 */ /* 0x000f280000300800 */
[----:B------:R-:W4:Y:S04]  /*eae0*/  LDL.LU R6, [R1+0x220] ;  /* 0x0002200001067983 */ /* 0x000f280000300800 */
[----:B------:R-:W4:Y:S04]  /*eaf0*/  LDL.LU R5, [R1+0x224] ;  /* 0x0002240001057983 */ /* 0x000f280000300800 */
[----:B0-----:R-:W4:Y:S04]  /*eb00*/  LDL.LU R4, [R1+0x228] ;  /* 0x0002280001047983 */ /* 0x001f280000300800 */
        /* <DEDUP_REMOVED lines=10> */
[----:B------:R-:W4:Y:S01]  /*ebb0*/  LDL R111, [R1+0x178] ;  /* 0x00017800016f7983 */ /* 0x000f220000100800 */
[----:B--2---:R-:W-:-:S01]  /*ebc0*/  FADD R0, R99, R0 ;  /* 0x0000000063007221 */ /* 0x004fc20000000000 */
[----:B---3--:R-:W-:-:S02]  /*ebd0*/  FADD R90, R89, R90 ;  /* 0x0000005a595a7221 */ /* 0x008fc40000000000 */
[----:B------:R-:W2:Y:S01]  /*ebe0*/  LDL.LU R89, [R1+0x60c] ;  /* 0x00060c0001597983 */ /* 0x000ea20000300800 */
[----:B----4-:R-:W-:-:S03]  /*ebf0*/  FADD R92, R91, R92 ;  /* 0x0000005c5b5c7221 */ /* 0x010fc60000000000 */
[----:B------:R0:W-:Y:S01]  /*ec00*/  STL [R1+0x204], R90 ;  /* 0x0002045a01007387 */ /* 0x0001e20000100800 */
[----:B------:R-:W-:-:S03]  /*ec10*/  FADD R94, R93, R94 ;  /* 0x0000005e5d5e7221 */ /* 0x000fc60000000000 */
[----:B0-----:R-:W3:Y:S01]  /*ec20*/  LDL.LU R90, [R1+0x608] ;  /* 0x00060800015a7983 */ /* 0x001ee20000300800 */
[----:B------:R-:W-:-:S03]  /*ec30*/  FADD R96, R95, R96 ;  /* 0x000000605f607221 */ /* 0x000fc60000000000 */
[----:B------:R-:W4:Y:S04]  /*ec40*/  LDL.LU R91, [R1+0x604] ;  /* 0x00060400015b7983 */ /* 0x000f280000300800 */
[----:B------:R0:W-:Y:S01]  /*ec50*/  STL [R1+0x208], R92 ;  /* 0x0002085c01007387 */ /* 0x0001e20000100800 */
[----:B------:R-:W-:-:S01]  /*ec60*/  FADD R118, R97, R118 ;  /* 0x0000007661767221 */ /* 0x000fc20000000000 */
[----:B------:R-:W-:Y:S01]  /*ec70*/  FADD R114, R116, R114 ;  /* 0x0000007274727221 */ /* 0x000fe20000000000 */
[----:B------:R-:W-:-:S01]  /*ec80*/  FADD R110, R112, R110 ;  /* 0x0000006e706e7221 */ /* 0x000fc20000000000 */
[----:B0-----:R-:W4:Y:S04]  /*ec90*/  LDL.LU R92, [R1+0x600] ;  /* 0x00060000015c7983 */ /* 0x001f280000300800 */
        /* <DEDUP_REMOVED lines=9> */
[----:B------:R-:W-:-:S02]  /*ed30*/  FADD R2, R101, R2 ;  /* 0x0000000265027221 */ /* 0x000fc40000000000 */
[----:B0-----:R-:W4:Y:S04]  /*ed40*/  LDL.LU R96, [R1+0x5f0] ;  /* 0x0005f00001607983 */ /* 0x001f280000300800 */
[----:B------:R-:W4:Y:S04]  /*ed50*/  LDL.LU R97, [R1+0x5ec] ;  /* 0x0005ec0001617983 */ /* 0x000f280000300800 */
[----:B------:R0:W-:Y:S04]  /*ed60*/  STL [R1+0x214], R118 ;  /* 0x0002147601007387 */ /* 0x0001e80000100800 */
[----:B------:R1:W-:Y:S04]  /*ed70*/  STL [R1+0x218], R114 ;  /* 0x0002187201007387 */ /* 0x0003e80000100800 */
[----:B------:R1:W-:Y:S04]  /*ed80*/  STL [R1+0x21c], R110 ;  /* 0x00021c6e01007387 */ /* 0x0003e80000100800 */
[----:B------:R1:W-:Y:S04]  /*ed90*/  STL [R1+0x220], R6 ;  /* 0x0002200601007387 */ /* 0x0003e80000100800 */
[----:B------:R1:W-:Y:S04]  /*eda0*/  STL [R1+0x224], R5 ;  /* 0x0002240501007387 */ /* 0x0003e80000100800 */
[----:B------:R1:W-:Y:S04]  /*edb0*/  STL [R1+0x228], R4 ;  /* 0x0002280401007387 */ /* 0x0003e80000100800 */
[----:B------:R-:W2:Y:S04]  /*edc0*/  LDL.LU R99, [R1+0x238] ;  /* 0x0002380001637983 */ /* 0x000ea80000300800 */
[----:B------:R1:W-:Y:S04]  /*edd0*/  STL [R1+0x22c], R3 ;  /* 0x00022c0301007387 */ /* 0x0003e80000100800 */
[----:B------:R-:W3:Y:S04]  /*ede0*/  LDL.LU R101, [R1+0x23c] ;  /* 0x00023c0001657983 */ /* 0x000ee80000300800 */
[----:B------:R1:W-:Y:S04]  /*edf0*/  STL [R1+0x230], R2 ;  /* 0x0002300201007387 */ /* 0x0003e80000100800 */
[----:B------:R-:W4:Y:S04]  /*ee00*/  LDL.LU R103, [R1+0x240] ;  /* 0x0002400001677983 */ /* 0x000f280000300800 */
[----:B------:R1:W-:Y:S04]  /*ee10*/  STL [R1+0x234], R0 ;  /* 0x0002340001007387 */ /* 0x0003e80000100800 */
[----:B------:R-:W4:Y:S04]  /*ee20*/  LDL.LU R105, [R1+0x244] ;  /* 0x0002440001697983 */ /* 0x000f280000300800 */
[----:B------:R-:W4:Y:S04]  /*ee30*/  LDL.LU R107, [R1+0x248] ;  /* 0x00024800016b7983 */ /* 0x000f280000300800 */
[----:B------:R-:W4:Y:S04]  /*ee40*/  LDL.LU R109, [R1+0x24c] ;  /* 0x00024c00016d7983 */ /* 0x000f280000300800 */
[----:B0-----:R-:W4:Y:S04]  /*ee50*/  LDL.LU R118, [R1+0x250] ;  /* 0x0002500001767983 */ /* 0x001f280000300800 */
[----:B------:R-:W4:Y:S04]  /*ee60*/  LDL.LU R116, [R1+0x254] ;  /* 0x0002540001747983 */ /* 0x000f280000300800 */
[----:B-1----:R-:W4:Y:S04]  /*ee70*/  LDL.LU R114, [R1+0x258] ;  /* 0x0002580001727983 */ /* 0x002f280000300800 */
[----:B------:R-:W4:Y:S04]  /*ee80*/  LDL.LU R112, [R1+0x25c] ;  /* 0x00025c0001707983 */ /* 0x000f280000300800 */
[----:B------:R-:W4:Y:S04]  /*ee90*/  LDL.LU R110, [R1+0x260] ;  /* 0x00026000016e7983 */ /* 0x000f280000300800 */
[----:B------:R-:W4:Y:S04]  /*eea0*/  LDL.LU R6, [R1+0x264] ;  /* 0x0002640001067983 */ /* 0x000f280000300800 */
[----:B------:R-:W4:Y:S04]  /*eeb0*/  LDL.LU R5, [R1+0x268] ;  /* 0x0002680001057983 */ /* 0x000f280000300800 */
[----:B------:R-:W4:Y:S04]  /*eec0*/  LDL.LU R4, [R1+0x26c] ;  /* 0x00026c0001047983 */ /* 0x000f280000300800 */
[----:B------:R-:W4:Y:S04]  /*eed0*/  LDL.LU R3, [R1+0x270] ;  /* 0x0002700001037983 */ /* 0x000f280000300800 */
[----:B------:R-:W4:Y:S04]  /*eee0*/  LDL.LU R2, [R1+0x274] ;  /* 0x0002740001027983 */ /* 0x000f280000300800 */
[----:B------:R-:W4:Y:S01]  /*eef0*/  LDL.LU R0, [R1+0x278] ;  /* 0x0002780001007983 */ /* 0x000f220000300800 */
[----:B--2---:R-:W-:-:S03]  /*ef00*/  FADD R99, R98, R99 ;  /* 0x0000006362637221 */ /* 0x004fc60000000000 */
[----:B------:R-:W2:Y:S04]  /*ef10*/  LDL.LU R98, [R1+0x5e8] ;  /* 0x0005e80001627983 */ /* 0x000ea80000300800 */
[----:B------:R0:W-:Y:S01]  /*ef20*/  STL [R1+0x238], R99 ;  /* 0x0002386301007387 */ /* 0x0001e20000100800 */
[----:B---3--:R-:W-:-:S03]  /*ef30*/  FADD R101, R100, R101 ;  /* 0x0000006564657221 */ /* 0x008fc60000000000 */
[----:B0-----:R-:W3:Y:S01]  /*ef40*/  LDL.LU R99, [R1+0x5e4] ;  /* 0x0005e40001637983 */ /* 0x001ee20000300800 */
[----:B----4-:R-:W-:-:S03]  /*ef50*/  FADD R103, R102, R103 ;  /* 0x0000006766677221 */ /* 0x010fc60000000000 */
[----:B------:R-:W4:Y:S04]  /*ef60*/  LDL.LU R100, [R1+0x5e0] ;  /* 0x0005e00001647983 */ /* 0x000f280000300800 */
[----:B------:R0:W-:Y:S01]  /*ef70*/  STL [R1+0x23c], R101 ;  /* 0x00023c6501007387 */ /* 0x0001e20000100800 */
[----:B------:R-:W-:-:S01]  /*ef80*/  FADD R105, R104, R105 ;  /* 0x0000006968697221 */ /* 0x000fc20000000000 */
[----:B------:R-:W-:Y:S02]  /*ef90*/  FADD R107, R106, R107 ;  /* 0x0000006b6a6b7221 */ /* 0x000fe40000000000 */
        /* <DEDUP_REMOVED lines=24> */
[----:B------:R0:W-:Y:S04]  /*f120*/  STL [R1+0x250], R118 ;  /* 0x0002507601007387 */ /* 0x0001e80000100800 */
[----:B------:R1:W-:Y:S04]  /*f130*/  STL [R1+0x254], R116 ;  /* 0x0002547401007387 */ /* 0x0003e80000100800 */
[----:B------:R1:W-:Y:S04]  /*f140*/  STL [R1+0x258], R114 ;  /* 0x0002587201007387 */ /* 0x0003e80000100800 */
[----:B------:R1:W-:Y:S04]  /*f150*/  STL [R1+0x25c], R112 ;  /* 0x00025c7001007387 */ /* 0x0003e80000100800 */
[----:B------:R1:W-:Y:S01]  /*f160*/  STL [R1+0x260], R110 ;  /* 0x0002606e01007387 */ /* 0x0003e20000100800 */
[----:B------:R-:W-:-:S03]  /*f170*/  FADD R0, R124, R0 ;  /* 0x000000007c007221 */ /* 0x000fc60000000000 */
[----:B------:R1:W-:Y:S04]  /*f180*/  STL [R1+0x264], R6 ;  /* 0x0002640601007387 */ /* 0x0003e80000100800 */
[----:B------:R1:W-:Y:S04]  /*f190*/  STL [R1+0x268], R5 ;  /* 0x0002680501007387 */ /* 0x0003e80000100800 */
[----:B------:R1:W-:Y:S04]  /*f1a0*/  STL [R1+0x26c], R4 ;  /* 0x00026c0401007387 */ /* 0x0003e80000100800 */
[----:B------:R-:W2:Y:S04]  /*f1b0*/  LDL.LU R119, [R1+0x27c] ;  /* 0x00027c0001777983 */ /* 0x000ea80000300800 */
[----:B------:R1:W-:Y:S04]  /*f1c0*/  STL [R1+0x270], R3 ;  /* 0x0002700301007387 */ /* 0x0003e80000100800 */
[----:B0-----:R-:W3:Y:S04]  /*f1d0*/  LDL.LU R118, [R1+0x280] ;  /* 0x0002800001767983 */ /* 0x001ee80000300800 */
[----:B------:R0:W-:Y:S04]  /*f1e0*/  STL [R1+0x274], R2 ;  /* 0x0002740201007387 */ /* 0x0001e80000100800 */
[----:B------:R-:W4:Y:S04]  /*f1f0*/  LDL.LU R117, [R1+0x284] ;  /* 0x0002840001757983 */ /* 0x000f280000300800 */
[----:B------:R0:W-:Y:S04]  /*f200*/  STL [R1+0x278], R0 ;  /* 0x0002780001007387 */ /* 0x0001e80000100800 */
        /* <DEDUP_REMOVED lines=12> */
[----:B0-----:R-:W4:Y:S04]  /*f2d0*/  LDL.LU R2, [R1+0x2b8] ;  /* 0x0002b80001027983 */ /* 0x001f280000300800 */
[----:B------:R-:W4:Y:S01]  /*f2e0*/  LDL.LU R0, [R1+0x2bc] ;  /* 0x0002bc0001007983 */ /* 0x000f220000300800 */
[----:B--2---:R-:W-:-:S01]  /*f2f0*/  FADD R119, R125, R119 ;  /* 0x000000777d777221 */ /* 0x004fc20000000000 */
[----:B---3--:R-:W-:-:S04]  /*f300*/  FADD R118, R126, R118 ;  /* 0x000000767e767221 */ /* 0x008fc80000000000 */
[----:B------:R0:W-:Y:S01]  /*f310*/  STL [R1+0x27c], R119 ;  /* 0x00027c7701007387 */ /* 0x0001e20000100800 */
[----:B----4-:R-:W-:-:S03]  /*f320*/  FADD R117, R127, R117 ;  /* 0x000000757f757221 */ /* 0x010fc60000000000 */
[----:B------:R1:W-:Y:S01]  /*f330*/  STL [R1+0x280], R118 ;  /* 0x0002807601007387 */ /* 0x0003e20000100800 */
[----:B------:R-:W-:-:S03]  /*f340*/  FADD R116, R128, R116 ;  /* 0x0000007480747221 */ /* 0x000fc60000000000 */
        /* <DEDUP_REMOVED lines=24> */
[----:B0-----:R-:W4:Y:S01]  /*f4d0*/  LDL.LU R119, [R1+0x2c0] ;  /* 0x0002c00001777983 */ /* 0x001f220000300800 */
[----:B------:R-:W-:-:S03]  /*f4e0*/  FADD R0, R141, R0 ;  /* 0x000000008d007221 */ /* 0x000fc60000000000 */
[----:B------:R0:W-:Y:S04]  /*f4f0*/  STL [R1+0x2b4], R3 ;  /* 0x0002b40301007387 */ /* 0x0001e80000100800 */
[----:B-1----:R-:W4:Y:S04]  /*f500*/  LDL.LU R118, [R1+0x2c4] ;  /* 0x0002c40001767983 */ /* 0x002f280000300800 */
[----:B------:R1:W-:Y:S04]  /*f510*/  STL [R1+0x2b8], R2 ;  /* 0x0002b80201007387 */ /* 0x0003e80000100800 */
[----:B--2---:R-:W2:Y:S04]  /*f520*/  LDL.LU R117, [R1+0x2c8] ;  /* 0x0002c80001757983 */ /* 0x004ea80000300800 */
[----:B------:R1:W-:Y:S04]  /*f530*/  STL [R1+0x2bc], R0 ;  /* 0x0002bc0001007387 */ /* 0x0003e80000100800 */
[----:B---3--:R-:W3:Y:S04]  /*f540*/  LDL.LU R116, [R1+0x2cc] ;  /* 0x0002cc0001747983 */ /* 0x008ee80000300800 */
[----:B----4-:R-:W4:Y:S04]  /*f550*/  LDL.LU R115, [R1+0x2d0] ;  /* 0x0002d00001737983 */ /* 0x010f280000300800 */
        /* <DEDUP_REMOVED lines=10> */
[----:B-1----:R-:W4:Y:S04]  /*f600*/  LDL.LU R2, [R1+0x2fc] ;  /* 0x0002fc0001027983 */ /* 0x002f280000300800 */
[----:B------:R-:W4:Y:S01]  /*f610*/  LDL.LU R0, [R1+0x300] ;  /* 0x0003000001007983 */ /* 0x000f220000300800 */
[----:B------:R-:W-:-:S01]  /*f620*/  FADD R119, R142, R119 ;  /* 0x000000778e777221 */ /* 0x000fc20000000000 */
[----:B------:R-:W-:-:S04]  /*f630*/  FADD R118, R143, R118 ;  /* 0x000000768f767221 */ /* 0x000fc80000000000 */
[----:B------:R0:W-:Y:S01]  /*f640*/  STL [R1+0x2c0], R119 ;  /* 0x0002c07701007387 */ /* 0x0001e20000100800 */
[----:B--2---:R-:W-:-:S03]  /*f650*/  FADD R117, R144, R117 ;  /* 0x0000007590757221 */ /* 0x004fc60000000000 */
[----:B------:R1:W-:Y:S01]  /*f660*/  STL [R1+0x2c4], R118 ;  /* 0x0002c47601007387 */ /* 0x0003e20000100800 */
[----:B---3--:R-:W-:-:S03]  /*f670*/  FADD R116, R145, R116 ;  /* 0x0000007491747221 */ /* 0x008fc60000000000 */
        /* <DEDUP_REMOVED lines=404> */
[----:B------:R-:W-:Y:S01]  /*10fc0*/  STL [R1+0x4e0], R119 ;  /* 0x0004e07701007387 */ /* 0x000fe20000100800 */
[----:B--2---:R-:W-:-:S03]  /*10fd0*/  FADD R117, R88, R117 ;  /* 0x0000007558757221 */ /* 0x004fc60000000000 */
[----:B------:R-:W-:Y:S01]  /*10fe0*/  STL [R1+0x4e4], R118 ;  /* 0x0004e47601007387 */ /* 0x000fe20000100800 */
[----:B---3--:R-:W-:-:S03]  /*10ff0*/  FADD R116, R89, R116 ;  /* 0x0000007459747221 */ /* 0x008fc60000000000 */
[----:B------:R-:W-:Y:S01]  /*11000*/  STL [R1+0x4e8], R117 ;  /* 0x0004e87501007387 */ /* 0x000fe20000100800 */
[----:B----4-:R-:W-:-:S03]  /*11010*/  FADD R115, R90, R115 ;  /* 0x000000735a737221 */ /* 0x010fc60000000000 */
[----:B------:R-:W-:Y:S01]  /*11020*/  STL [R1+0x4ec], R116 ;  /* 0x0004ec7401007387 */ /* 0x000fe20000100800 */
[----:B------:R-:W-:-:S03]  /*11030*/  FADD R114, R91, R114 ;  /* 0x000000725b727221 */ /* 0x000fc60000000000 */
        /* <DEDUP_REMOVED lines=10> */
[----:B------:R0:W-:Y:S01]  /*110e0*/  STL [R1+0x504], R110 ;  /* 0x0005046e01007387 */ /* 0x0001e20000100800 */
[----:B------:R-:W-:-:S03]  /*110f0*/  FADD R6, R97, R6 ;  /* 0x0000000661067221 */ /* 0x000fc60000000000 */
[----:B------:R-:W-:Y:S01]  /*11100*/  STL [R1+0x508], R7 ;  /* 0x0005080701007387 */ /* 0x000fe20000100800 */
[----:B------:R-:W-:-:S03]  /*11110*/  FADD R5, R98, R5 ;  /* 0x0000000562057221 */ /* 0x000fc60000000000 */
[----:B------:R1:W-:Y:S01]  /*11120*/  STL [R1+0x50c], R6 ;  /* 0x00050c0601007387 */ /* 0x0003e20000100800 */
[----:B------:R-:W-:-:S03]  /*11130*/  FADD R4, R99, R4 ;  /* 0x0000000463047221 */ /* 0x000fc60000000000 */
[----:B------:R2:W-:Y:S01]  /*11140*/  STL [R1+0x510], R5 ;  /* 0x0005100501007387 */ /* 0x0005e20000100800 */
[----:B------:R-:W-:-:S03]  /*11150*/  FADD R3, R100, R3 ;  /* 0x0000000364037221 */ /* 0x000fc60000000000 */
[----:B------:R3:W-:Y:S01]  /*11160*/  STL [R1+0x514], R4 ;  /* 0x0005140401007387 */ /* 0x0007e20000100800 */
[----:B------:R-:W-:-:S03]  /*11170*/  FADD R2, R101, R2 ;  /* 0x0000000265027221 */ /* 0x000fc60000000000 */
[----:B0-----:R-:W4:Y:S04]  /*11180*/  LDL.LU R110, [R1+0x524] ;  /* 0x00052400016e7983 */ /* 0x001f280000300800 */
[----:B------:R0:W-:Y:S04]  /*11190*/  STL [R1+0x518], R3 ;  /* 0x0005180301007387 */ /* 0x0001e80000100800 */
[----:B------:R-:W4:Y:S04]  /*111a0*/  LDL.LU R111, [R1+0x528] ;  /* 0x00052800016f7983 */ /* 0x000f280000300800 */
[----:B------:R0:W-:Y:S04]  /*111b0*/  STL [R1+0x51c], R2 ;  /* 0x00051c0201007387 */ /* 0x0001e80000100800 */
[----:B------:R-:W4:Y:S01]  /*111c0*/  LDL.LU R112, [R1+0x52c] ;  /* 0x00052c0001707983 */ /* 0x000f220000300800 */
[----:B------:R-:W-:-:S05]  /*111d0*/  FADD R0, R102, R0 ;  /* 0x0000000066007221 */ /* 0x000fca0000000000 */
[----:B------:R0:W-:Y:S04]  /*111e0*/  STL [R1+0x520], R0 ;  /* 0x0005200001007387 */ /* 0x0001e80000100800 */
[----:B------:R-:W4:Y:S04]  /*111f0*/  LDL.LU R113, [R1+0x530] ;  /* 0x0005300001717983 */ /* 0x000f280000300800 */
[----:B------:R-:W4:Y:S04]  /*11200*/  LDL.LU R114, [R1+0x534] ;  /* 0x0005340001727983 */ /* 0x000f280000300800 */
[----:B------:R-:W4:Y:S04]  /*11210*/  LDL.LU R115, [R1+0x538] ;  /* 0x0005380001737983 */ /* 0x000f280000300800 */
[----:B------:R-:W4:Y:S04]  /*11220*/  LDL.LU R116, [R1+0x53c] ;  /* 0x00053c0001747983 */ /* 0x000f280000300800 */
[----:B------:R-:W4:Y:S04]  /*11230*/  LDL.LU R117, [R1+0x540] ;  /* 0x0005400001757983 */ /* 0x000f280000300800 */
[----:B------:R-:W4:Y:S04]  /*11240*/  LDL.LU R118, [R1+0x544] ;  /* 0x0005440001767983 */ /* 0x000f280000300800 */
[----:B------:R-:W4:Y:S04]  /*11250*/  LDL.LU R119, [R1+0x548] ;  /* 0x0005480001777983 */ /* 0x000f280000300800 */
[----:B-1----:R-:W4:Y:S04]  /*11260*/  LDL.LU R6, [R1+0x54c] ;  /* 0x00054c0001067983 */ /* 0x002f280000300800 */
[----:B--2---:R-:W2:Y:S04]  /*11270*/  LDL.LU R5, [R1+0x550] ;  /* 0x0005500001057983 */ /* 0x004ea80000300800 */
[----:B---3--:R-:W3:Y:S04]  /*11280*/  LDL.LU R4, [R1+0x554] ;  /* 0x0005540001047983 */ /* 0x008ee80000300800 */
[----:B0-----:R-:W3:Y:S04]  /*11290*/  LDL.LU R3, [R1+0x558] ;  /* 0x0005580001037983 */ /* 0x001ee80000300800 */
[----:B------:R-:W3:Y:S04]  /*112a0*/  LDL.LU R2, [R1+0x55c] ;  /* 0x00055c0001027983 */ /* 0x000ee80000300800 */
[----:B------:R-:W3:Y:S04]  /*112b0*/  LDL.LU R0, [R1+0x560] ;  /* 0x0005600001007983 */ /* 0x000ee80000300800 */
[----:B------:R-:W3:Y:S01]  /*112c0*/  LDL.LU R7, [R1+0x564] ;  /* 0x0005640001077983 */ /* 0x000ee20000300800 */
[----:B----4-:R-:W-:-:S05]  /*112d0*/  FADD R110, R103, R110 ;  /* 0x0000006e676e7221 */ /* 0x010fca0000000000 */
[----:B------:R0:W-:Y:S01]  /*112e0*/  STL [R1+0x524], R110 ;  /* 0x0005246e01007387 */ /* 0x0001e20000100800 */
[----:B------:R-:W-:-:S03]  /*112f0*/  FADD R111, R104, R111 ;  /* 0x0000006f686f7221 */ /* 0x000fc60000000000 */
[----:B0-----:R-:W4:Y:S01]  /*11300*/  LDL.LU R110, [R1+0x5b8] ;  /* 0x0005b800016e7983 */ /* 0x001f220000300800 */
[----:B------:R-:W-:-:S03]  /*11310*/  FADD R112, R105, R112 ;  /* 0x0000007069707221 */ /* 0x000fc60000000000 */
[----:B------:R0:W-:Y:S04]  /*11320*/  STL [R1+0x528], R111 ;  /* 0x0005286f01007387 */ /* 0x0001e80000100800 */
[----:B0-----:R-:W2:Y:S04]  /*11330*/  LDL.LU R111, [R1+0x5b4] ;  /* 0x0005b400016f7983 */ /* 0x001ea80000300800 */
[----:B------:R0:W-:Y:S04]  /*11340*/  STL [R1+0x52c], R112 ;  /* 0x00052c7001007387 */ /* 0x0001e80000100800 */
[----:B0-----:R-:W3:Y:S01]  /*11350*/  LDL.LU R112, [R1+0x5b0] ;  /* 0x0005b00001707983 */ /* 0x001ee20000300800 */
[----:B------:R-:W-:-:S01]  /*11360*/  FADD R113, R106, R113 ;  /* 0x000000716a717221 */ /* 0x000fc20000000000 */
[----:B------:R-:W-:Y:S01]  /*11370*/  FADD R114, R107, R114 ;  /* 0x000000726b727221 */ /* 0x000fe20000000000 */
[----:B------:R-:W-:-:S01]  /*11380*/  FADD R115, R108, R115 ;  /* 0x000000736c737221 */ /* 0x000fc20000000000 */
[----:B------:R-:W-:-:S02]  /*11390*/  FADD R116, R109, R116 ;  /* 0x000000746d747221 */ /* 0x000fc40000000000 */
[----:B------:R0:W-:Y:S04]  /*113a0*/  STL [R1+0x530], R113 ;  /* 0x0005307101007387 */ /* 0x0001e80000100800 */
[----:B0-----:R-:W3:Y:S04]  /*113b0*/  LDL.LU R113, [R1+0x5ac] ;  /* 0x0005ac0001717983 */ /* 0x001ee80000300800 */
[----:B------:R0:W-:Y:S04]  /*113c0*/  STL [R1+0x534], R114 ;  /* 0x0005347201007387 */ /* 0x0001e80000100800 */
[----:B0-----:R-:W3:Y:S04]  /*113d0*/  LDL.LU R114, [R1+0x5a8] ;  /* 0x0005a80001727983 */ /* 0x001ee80000300800 */
[----:B------:R0:W-:Y:S04]  /*113e0*/  STL [R1+0x538], R115 ;  /* 0x0005387301007387 */ /* 0x0001e80000100800 */
[----:B0-----:R-:W3:Y:S04]  /*113f0*/  LDL.LU R115, [R1+0x5a4] ;  /* 0x0005a40001737983 */ /* 0x001ee80000300800 */
[----:B------:R0:W-:Y:S04]  /*11400*/  STL [R1+0x53c], R116 ;  /* 0x00053c7401007387 */ /* 0x0001e80000100800 */
[----:B0-----:R-:W3:Y:S01]  /*11410*/  LDL.LU R116, [R1+0x5a0] ;  /* 0x0005a00001747983 */ /* 0x001ee20000300800 */
[----:B----4-:R-:W-:-:S05]  /*11420*/  FADD R117, R110, R117 ;  /* 0x000000756e757221 */ /* 0x010fca0000000000 */
[----:B------:R0:W-:Y:S01]  /*11430*/  STL [R1+0x540], R117 ;  /* 0x0005407501007387 */ /* 0x0001e20000100800 */
[----:B--2---:R-:W-:-:S03]  /*11440*/  FADD R118, R111, R118 ;  /* 0x000000766f767221 */ /* 0x004fc60000000000 */
[----:B0-----:R-:W2:Y:S04]  /*11450*/  LDL.LU R117, [R1+0x59c] ;  /* 0x00059c0001757983 */ /* 0x001ea80000300800 */
[----:B------:R0:W-:Y:S01]  /*11460*/  STL [R1+0x544], R118 ;  /* 0x0005447601007387 */ /* 0x0001e20000100800 */
[----:B---3--:R-:W-:-:S03]  /*11470*/  FADD R119, R112, R119 ;  /* 0x0000007770777221 */ /* 0x008fc60000000000 */
[----:B0-----:R-:W3:Y:S04]  /*11480*/  LDL.LU R118, [R1+0x598] ;  /* 0x0005980001767983 */ /* 0x001ee80000300800 */
[----:B------:R0:W-:Y:S04]  /*11490*/  STL [R1+0x548], R119 ;  /* 0x0005487701007387 */ /* 0x0001e80000100800 */
[----:B0-----:R-:W4:Y:S01]  /*114a0*/  LDL.LU R119, [R1+0x594] ;  /* 0x0005940001777983 */ /* 0x001f220000300800 */
[----:B------:R-:W-:-:S05]  /*114b0*/  FADD R6, R113, R6 ;  /* 0x0000000671067221 */ /* 0x000fca0000000000 */
[----:B------:R0:W-:Y:S01]  /*114c0*/  STL [R1+0x54c], R6 ;  /* 0x00054c0601007387 */ /* 0x0001e20000100800 */
[----:B------:R-:W-:-:S03]  /*114d0*/  FADD R5, R114, R5 ;  /* 0x0000000572057221 */ /* 0x000fc60000000000 */
[----:B0-----:R0:W5:Y:S04]  /*114e0*/  LDL.LU R6, [R1+0x590] ;  /* 0x0005900001067983 */ /* 0x0011680000300800 */
[----:B------:R1:W-:Y:S01]  /*114f0*/  STL [R1+0x550], R5 ;  /* 0x0005500501007387 */ /* 0x0003e20000100800 */
[----:B------:R-:W-:-:S03]  /*11500*/  FADD R4, R115, R4 ;  /* 0x0000000473047221 */ /* 0x000fc60000000000 */
[----:B-1----:R0:W5:Y:S04]  /*11510*/  LDL.LU R5, [R1+0x58c] ;  /* 0x00058c0001057983 */ /* 0x0021680000300800 */
[----:B------:R1:W-:Y:S01]  /*11520*/  STL [R1+0x554], R4 ;  /* 0x0005540401007387 */ /* 0x0003e20000100800 */
[----:B------:R-:W-:-:S03]  /*11530*/  FADD R3, R116, R3 ;  /* 0x0000000374037221 */ /* 0x000fc60000000000 */
[----:B-1----:R0:W5:Y:S04]  /*11540*/  LDL.LU R4, [R1+0x588] ;  /* 0x0005880001047983 */ /* 0x0021680000300800 */
[----:B------:R1:W-:Y:S04]  /*11550*/  STL [R1+0x558], R3 ;  /* 0x0005580301007387 */ /* 0x0003e80000100800 */
[----:B-1----:R0:W5:Y:S01]  /*11560*/  LDL.LU R3, [R1+0x584] ;  /* 0x0005840001037983 */ /* 0x0021620000300800 */
[----:B------:R-:W-:Y:S01]  /*11570*/  UMOV UR6, URZ ;  /* 0x0000003f00067c82 */ /* 0x000fe20008000000 */
[----:B--2---:R-:W-:-:S05]  /*11580*/  FADD R2, R117, R2 ;  /* 0x0000000275027221 */ /* 0x004fca0000000000 */
[----:B------:R1:W-:Y:S01]  /*11590*/  STL [R1+0x55c], R2 ;  /* 0x00055c0201007387 */ /* 0x0003e20000100800 */
[----:B---3--:R-:W-:-:S03]  /*115a0*/  FADD R0, R118, R0 ;  /* 0x0000000076007221 */ /* 0x008fc60000000000 */
[----:B-1----:R0:W5:Y:S04]  /*115b0*/  LDL.LU R2, [R1+0x580] ;  /* 0x0005800001027983 */ /* 0x0021680000300800 */
[----:B------:R1:W-:Y:S01]  /*115c0*/  STL [R1+0x560], R0 ;  /* 0x0005600001007387 */ /* 0x0003e20000100800 */
[----:B----4-:R-:W-:-:S03]  /*115d0*/  FADD R7, R7, R119 ;  /* 0x0000007707077221 */ /* 0x010fc60000000000 */
[----:B-1----:R0:W5:Y:S04]  /*115e0*/  LDL.LU R0, [R1+0x57c] ;  /* 0x00057c0001007983 */ /* 0x0021680000300800 */
[----:B------:R0:W-:Y:S02]  /*115f0*/  STL [R1+0x564], R7 ;  /* 0x0005640701007387 */ /* 0x0001e40000100800 */
.L_x_24:
[----:B------:R-:W-:Y:S05]  /*11600*/  @!P1 BRA `(.L_x_25) ;  /* 0x0000000000049947 */ /* 0x000fea0003800000 */
[----:B------:R-:W-:Y:S01]  /*11610*/  BPT.TRAP 0x1 ;  /* 0x000000040000795c */ /* 0x000fe20000300000 */
.L_x_25:
[----:B------:R-:W-:Y:S02]  /*11620*/  UISETP.GT.U32.AND UP0, UPT, UR7, 0x1, UPT ;  /* 0x000000010700788c */ /* 0x000fe4000bf04070 */
[----:B------:R-:W-:-:S04]  /*11630*/  ULEA UR20, UR11, UR13, 0x3 ;  /* 0x0000000d0b147291 */ /* 0x000fc8000f8e183f */
[----:B------:R-:W-:Y:S01]  /*11640*/  UIADD3 UR20, UR20, 0x18, URZ ;  /* 0x0000001814147890 */ /* 0x000fe2000fffe03f */
[----:B------:R-:W-:-:S03]  /*11650*/  PLOP3.LUT P0, PT, PT, PT, UP0, 0x80, 0x0 ;  /* 0x000000000000781c */ /* 0x000fc60003f0f008 */
[----:B------:R-:W-:-:S09]  /*11660*/  UPRMT UR20, URZ, 0x654, UR20 ;  /* 0x000006543f147896 */ /* 0x000fd20008000014 */
[----:B------:R-:W-:Y:S01]  /*11670*/  SYNCS.ARRIVE.TRANS64.RED.A1T0 RZ, [UR20], RZ ;  /* 0x000000ffffff79a7 */ /* 0x000fe20008100414 */
[----:B------:R-:W-:Y:S05]  /*11680*/  @P0 BRA `(.L_x_26) ;  /* 0x0000000000040947 */ /* 0x000fea0003800000 */
[----:B------:R-:W-:Y:S01]  /*11690*/  BPT.TRAP 0x1 ;  /* 0x000000040000795c */ /* 0x000fe20000300000 */
.L_x_26:
[----:B------:R-:W-:Y:S02]  /*116a0*/  UISETP.GT.AND UP2, UPT, UR16, 0x1, UPT ;  /* 0x000000011000788c */ /* 0x000fe4000bf44270 */
[----:B------:R-:W-:Y:S02]  /*116b0*/  UIADD3 UR15, UR15, 0x1, URZ ;  /* 0x000000010f0f7890 */ /* 0x000fe4000fffe03f */
[----:B------:R-:W-:Y:S02]  /*116c0*/  UIADD3 UR11, UR11, 0x1, URZ ;  /* 0x000000010b0b7890 */ /* 0x000fe4000fffe03f */
[----:B------:R-:W-:Y:S01]  /*116d0*/  PLOP3.LUT P0, PT, PT, PT, UP2, 0x80, 0x0 ;  /* 0x000000000000781c */ /* 0x000fe20003f0f028 */
[----:B------:R-:W-:Y:S02]  /*116e0*/  UISETP.NE.AND UP0, UPT, UR15, 0x3, UPT ;  /* 0x000000030f00788c */ /* 0x000fe4000bf05270 */
[----:B------:R-:W-:Y:S02]  /*116f0*/  UISETP.NE.AND UP1, UPT, UR11, 0x3, UPT ;  /* 0x000000030b00788c */ /* 0x000fe4000bf25270 */
[----:B------:R-:W-:-:S02]  /*11700*/  USEL UR20, URZ, 0x1, UP0 ;  /* 0x000000013f147887 */ /* 0x000fc40008000000 */
[----:B------:R-:W-:Y:S02]  /*11710*/  UIADD3 UR16, UR16, -0x1, URZ ;  /* 0xffffffff10107890 */ /* 0x000fe4000fffe03f */
[----:B------:R-:W-:Y:S02]  /*11720*/  USEL UR15, UR15, URZ, UP0 ;  /* 0x0000003f0f0f7287 */ /* 0x000fe40008000000 */
[----:B-----5:R-:W-:Y:S01]  /*11730*/  LOP3.LUT R6, R6, UR20, RZ, 0x3c, !PT ;  /* 0x0000001406067c12 */ /* 0x020fe2000f8e3cff */
[----:B------:R-:W-:Y:S01]  /*11740*/  USEL UR11, UR11, URZ, UP1 ;  /* 0x0000003f0b0b7287 */ /* 0x000fe20008800000 */
[----:B------:R-:W-:Y:S01]  /*11750*/  UMOV UR20, 0x1 ;  /* 0x0000000100147882 */ /* 0x000fe20000000000 */
[----:B------:R-:W-:Y:S10]  /*11760*/  @P0 BRA `(.L_x_27) ;  /* 0xffffff8000f80947 */ /* 0x000ff4000383ffff */
.L_x_19:
[----:B------:R-:W-:-:S04]  /*11770*/  UISETP.NE.AND UP0, UPT, UR6, URZ, UPT ;  /* 0x0000003f0600728c */ /* 0x000fc8000bf05270 */
[----:B------:R-:W-:-:S06]  /*11780*/  USEL UR6, URZ, 0x1, !UP0 ;  /* 0x000000013f067887 */ /* 0x000fcc000c000000 */
[----:B------:R-:W-:-:S13]  /*11790*/  ISETP.NE.AND P0, PT, RZ, UR6, PT ;  /* 0x00000006ff007c0c */ /* 0x000fda000bf05270 */
[----:B------:R-:W-:Y:S05]  /*117a0*/  @!P0 BRA `(.L_x_28) ;  /* 0x0000003c00b08947 */ /* 0x000fea0003800000 */
[----:B------:R-:W2:Y:S04]  /*117b0*/  LDL.LU R6, [R1+0xb0] ;  /* 0x0000b00001067983 */ /* 0x000ea80000300800 */
[----:B0-----:R-:W2:Y:S04]  /*117c0*/  LDL.LU R7, [R1+0x198] ;  /* 0x0001980001077983 */ /* 0x001ea80000300800 */
[----:B------:R0:W-:Y:S04]  /*117d0*/  STL [R1+0x668], R65 ;  /* 0x0006684101007387 */ /* 0x0001e80000100800 */
[----:B0-----:R-:W3:Y:S04]  /*117e0*/  LDL.LU R65, [R1+0x194] ;  /* 0x0001940001417983 */ /* 0x001ee80000300800 */
[----:B------:R0:W-:Y:S04]  /*117f0*/  STL [R1+0x664], R66 ;  /* 0x0006644201007387 */ /* 0x0001e80000100800 */
[----:B0-----:R-:W3:Y:S04]  /*11800*/  LDL.LU R66, [R1+0xac] ;  /* 0x0000ac0001427983 */ /* 0x001ee80000300800 */
[----:B------:R0:W-:Y:S04]  /*11810*/  STL [R1+0x660], R67 ;  /* 0x0006604301007387 */ /* 0x0001e80000100800 */
[----:B0-----:R-:W4:Y:S04]  /*11820*/  LDL.LU R67, [R1+0x190] ;  /* 0x0001900001437983 */ /* 0x001f280000300800 */
[----:B------:R0:W-:Y:S04]  /*11830*/  STL [R1+0x65c], R68 ;  /* 0x00065c4401007387 */ /* 0x0001e80000100800 */
[----:B0-----:R-:W4:Y:S04]  /*11840*/  LDL.LU R68, [R1+0xa8] ;  /* 0x0000a80001447983 */ /* 0x001f280000300800 */
[----:B------:R0:W-:Y:S04]  /*11850*/  STL [R1+0x658], R69 ;  /* 0x0006584501007387 */ /* 0x0001e80000100800 */
[----:B0-----:R-:W2:Y:S04]  /*11860*/  LDL.LU R69, [R1+0x18c] ;  /* 0x00018c0001457983 */ /* 0x001ea80000300800 */
[----:B------:R0:W-:Y:S04]  /*11870*/  STL [R1+0x654], R70 ;  /* 0x0006544601007387 */ /* 0x0001e80000100800 */
        /* <DEDUP_REMOVED lines=88> */
[----:B0-----:R-:W3:Y:S01]  /*11e00*/  LDL.LU R114, [R1] ;  /* 0x0000000001727983 */ /* 0x001ee20000300800 */
[----:B--2---:R-:W-:Y:S01]  /*11e10*/  FADD R75, R76, R75 ;  /* 0x0000004b4c4b7221 */ /* 0x004fe20000000000 */
[----:B----4-:R-:W-:Y:S01]  /*11e20*/  FADD R73, R74, R73 ;  /* 0x000000494a497221 */ /* 0x010fe20000000000 */
[----:B---3--:R-:W-:Y:S01]  /*11e30*/  FADD R71, R72, R71 ;  /* 0x0000004748477221 */ /* 0x008fe20000000000 */
[----:B------:R-:W-:Y:S01]  /*11e40*/  STL [R1+0x5a0], R115 ;  /* 0x0005a07301007387 */ /* 0x000fe20000100800 */
[----:B------:R-:W-:Y:S01]  /*11e50*/  FADD R69, R70, R69 ;  /* 0x0000004546457221 */ /* 0x000fe20000000000 */
[----:B------:R-:W-:Y:S01]  /*11e60*/  FADD R65, R66, R65 ;  /* 0x0000004142417221 */ /* 0x000fe20000000000 */
[----:B------:R-:W-:Y:S01]  /*11e70*/  FADD R67, R68, R67 ;  /* 0x0000004344437221 */ /* 0x000fe20000000000 */
        /* <DEDUP_REMOVED lines=16> */
[----:B-----5:R-:W-:Y:S01]  /*11f80*/  STL [R1+0x58c], R5 ;  /* 0x00058c0501007387 */ /* 0x020fe20000100800 */
        /* <DEDUP_REMOVED lines=9> */
[----:B------:R-:W-:-:S02]  /*12020*/  FADD R219, R95, R219 ;  /* 0x000000db5fdb7221 */ /* 0x000fc40000000000 */
[----:B------:R-:W-:Y:S04]  /*12030*/  STL [R1+0x580], R2 ;  /* 0x0005800201007387 */ /* 0x000fe80000100800 */
[----:B------:R-:W-:Y:S04]  /*12040*/  STL [R1+0x57c], R0 ;  /* 0x00057c0001007387 */ /* 0x000fe80000100800 */
[----:B------:R-:W-:Y:S04]  /*12050*/  STL [R1+0x180], R75 ;  /* 0x0001804b01007387 */ /* 0x000fe80000100800 */
[----:B------:R-:W-:Y:S01]  /*12060*/  STL [R1+0x184], R73 ;  /* 0x0001844901007387 */ /* 0x000fe20000100800 */
[----:B------:R-:W-:-:S03]  /*12070*/  FADD R218, R96, R218 ;  /* 0x000000da60da7221 */ /* 0x000fc60000000000 */
[----:B------:R-:W-:Y:S04]  /*12080*/  STL [R1+0x188], R71 ;  /* 0x0001884701007387 */ /* 0x000fe80000100800 */
[----:B------:R-:W-:Y:S04]  /*12090*/  STL [R1+0x18c], R69 ;  /* 0x00018c4501007387 */ /* 0x000fe80000100800 */
[----:B------:R0:W-:Y:S01]  /*120a0*/  STL [R1+0x194], R65 ;  /* 0x0001944101007387 */ /* 0x0001e20000100800 */
[----:B------:R-:W-:-:S03]  /*120b0*/  FADD R217, R97, R217 ;  /* 0x000000d961d97221 */ /* 0x000fc60000000000 */
[----:B------:R2:W-:Y:S04]  /*120c0*/  STL [R1+0x190], R67 ;  /* 0x0001904301007387 */ /* 0x0005e80000100800 */
[----:B0-----:R-:W3:Y:S04]  /*120d0*/  LDL.LU R65, [R1+0xb4] ;  /* 0x0000b40001417983 */ /* 0x001ee80000300800 */
[----:B------:R-:W3:Y:S01]  /*120e0*/  LDL.LU R66, [R1+0x19c] ;  /* 0x00019c0001427983 */ /* 0x000ee20000300800 */
[----:B------:R-:W-:-:S03]  /*120f0*/  FADD R216, R98, R216 ;  /* 0x000000d862d87221 */ /* 0x000fc60000000000 */
[----:B--2---:R-:W2:Y:S04]  /*12100*/  LDL.LU R67, [R1+0xb8] ;  /* 0x0000b80001437983 */ /* 0x004ea80000300800 */
[----:B------:R0:W-:Y:S04]  /*12110*/  STL [R1+0x198], R7 ;  /* 0x0001980701007387 */ /* 0x0001e80000100800 */
[----:B------:R-:W2:Y:S04]  /*12120*/  LDL.LU R68, [R1+0x1a0] ;  /* 0x0001a00001447983 */ /* 0x000ea80000300800 */
[----:B------:R-:W4:Y:S01]  /*12130*/  LDL.LU R69, [R1+0xbc] ;  /* 0x0000bc0001457983 */ /* 0x000f220000300800 */
[----:B------:R-:W-:-:S03]  /*12140*/  FADD R23, R99, R23 ;  /* 0x0000001763177221 */ /* 0x000fc60000000000 */
[----:B------:R-:W4:Y:S04]  /*12150*/  LDL.LU R70, [R1+0x1a4] ;  /* 0x0001a40001467983 */ /* 0x000f280000300800 */
[----:B------:R-:W4:Y:S04]  /*12160*/  LDL.LU R71, [R1+0xc0] ;  /* 0x0000c00001477983 */ /* 0x000f280000300800 */
[----:B------:R-:W4:Y:S01]  /*12170*/  LDL.LU R72, [R1+0x1a8] ;  /* 0x0001a80001487983 */ /* 0x000f220000300800 */
[----:B------:R-:W-:-:S03]  /*12180*/  FADD R22, R100, R22 ;  /* 0x0000001664167221 */ /* 0x000fc60000000000 */
[----:B------:R-:W4:Y:S04]  /*12190*/  LDL.LU R73, [R1+0xc4] ;  /* 0x0000c40001497983 */ /* 0x000f280000300800 */
[----:B------:R-:W4:Y:S04]  /*121a0*/  LDL.LU R74, [R1+0x1ac] ;  /* 0x0001ac00014a7983 */ /* 0x000f280000300800 */
[----:B------:R-:W4:Y:S04]  /*121b0*/  LDL.LU R75, [R1+0xc8] ;  /* 0x0000c800014b7983 */ /* 0x000f280000300800 */
        /* <DEDUP_REMOVED lines=26> */
[----:B------:R-:W4:Y:S01]  /*12360*/  LDL.LU R115, [R1+0x1d8] ;  /* 0x0001d80001737983 */ /* 0x000f220000300800 */
[----:B------:R-:W-:Y:S01]  /*12370*/  FADD R15, R107, R15 ;  /* 0x0000000f6b0f7221 */ /* 0x000fe20000000000 */
[----:B------:R-:W-:Y:S01]  /*12380*/  FADD R14, R108, R14 ;  /* 0x0000000e6c0e7221 */ /* 0x000fe20000000000 */
[----:B------:R-:W-:Y:S01]  /*12390*/  FADD R13, R109, R13 ;  /* 0x0000000d6d0d7221 */ /* 0x000fe20000000000 */
[----:B------:R-:W-:Y:S01]  /*123a0*/  FADD R12, R110, R12 ;  /* 0x0000000c6e0c7221 */ /* 0x000fe20000000000 */
[----:B------:R-:W-:Y:S01]  /*123b0*/  FADD R11, R111, R11 ;  /* 0x0000000b6f0b7221 */ /* 0x000fe20000000000 */
[----:B------:R-:W-:Y:S01]  /*123c0*/  FADD R10, R112, R10 ;  /* 0x0000000a700a7221 */ /* 0x000fe20000000000 */
[----:B------:R-:W-:Y:S01]  /*123d0*/  FADD R9, R113, R9 ;  /* 0x0000000971097221 */ /* 0x000fe20000000000 */
[----:B------:R-:W-:-:S02]  /*123e0*/  FADD R8, R114, R8 ;  /* 0x0000000872087221 */ /* 0x000fc40000000000 */
        /* <DEDUP_REMOVED lines=29> */
[----:B0-----:R-:W4:Y:S01]  /*125c0*/  LDL.LU R7, [R1+0x214] ;  /* 0x0002140001077983 */ /* 0x001f220000300800 */
[----:B---3--:R-:W-:Y:S01]  /*125d0*/  FADD R66, R65, R66 ;  /* 0x0000004241427221 */ /* 0x008fe20000000000 */
[----:B--2---:R-:W-:-:S02]  /*125e0*/  FADD R68, R67, R68 ;  /* 0x0000004443447221 */ /* 0x004fc40000000000 */
[----:B------:R-:W2:Y:S01]  /*125f0*/  LDL.LU R65, [R1+0x668] ;  /* 0x0006680001417983 */ /* 0x000ea20000300800 */
[----:B----4-:R-:W-:-:S03]  /*12600*/  FADD R70, R69, R70 ;  /* 0x0000004645467221 */ /* 0x010fc60000000000 */
[----:B------:R0:W-:Y:S01]  /*12610*/  STL [R1+0x19c], R66 ;  /* 0x00019c4201007387 */ /* 0x0001e20000100800 */
[----:B------:R-:W-:Y:S01]  /*12620*/  FADD R72, R71, R72 ;  /* 0x0000004847487221 */ /* 0x000fe20000000000 */
[----:B------:R-:W-:Y:S02]  /*12630*/  FADD R74, R73, R74 ;  /* 0x0000004a494a7221 */ /* 0x000fe40000000000 */
[----:B0-----:R-:W3:Y:S04]  /*12640*/  LDL.LU R66, [R1+0x664] ;  /* 0x0006640001427983 */ /* 0x001ee80000300800 */
[----:B------:R-:W4:Y:S04]  /*12650*/  LDL.LU R67, [R1+0x660] ;  /* 0x0006600001437983 */ /* 0x000f280000300800 */
[----:B------:R0:W-:Y:S01]  /*12660*/  STL [R1+0x1a0], R68 ;  /* 0x0001a04401007387 */ /* 0x0001e20000100800 */
[----:B------:R-:W-:-:S03]  /*12670*/  FADD R76, R75, R76 ;  /* 0x0000004c4b4c7221 */ /* 0x000fc60000000000 */
[----:B0-----:R-:W4:Y:S04]  /*12680*/  LDL.LU R68, [R1+0x65c] ;  /* 0x00065c0001447983 */ /* 0x001f280000300800 */
        /* <DEDUP_REMOVED lines=18> */
[----:B------:R-:W-:Y:S01]  /*127b0*/  FADD R86, R85, R86 ;  /* 0x0000005655567221 */ /* 0x000fe20000000000 */
[----:B------:R-:W-:-:S02]  /*127c0*/  FADD R2, R0, R2 ;  /* 0x0000000200027221 */ /* 0x000fc40000000000 */
        /* <DEDUP_REMOVED lines=12> */
[----:B------:R0:W-:Y:S04]  /*12890*/  STL [R1+0x1c0], R84 ;  /* 0x0001c05401007387 */ /* 0x0001e80000100800 */
[----:B0-----:R-:W4:Y:S04]  /*128a0*/  LDL.LU R84, [R1+0x61c] ;  /* 0x00061c0001547983 */ /* 0x001f280000300800 */
[----:B------:R-:W4:Y:S04]  /*128b0*/  LDL.LU R85, [R1+0x618] ;  /* 0x0006180001557983 */ /* 0x000f280000300800 */
[----:B------:R0:W-:Y:S01]  /*128c0*/  STL [R1+0x1c4], R86 ;  /* 0x0001c45601007387 */ /* 0x0001e20000100800 */
[----:B------:R-:W-:Y:S01]  /*128d0*/  FADD R113, R114, R113 ;  /* 0x0000007172717221 */ /* 0x000fe20000000000 */
[----:B------:R-:W-:-:S02]  /*128e0*/  FADD R111, R112, R111 ;  /* 0x0000006f706f7221 */ /* 0x000fc40000000000 */
[----:B0-----:R-:W4:Y:S04]  /*128f0*/  LDL.LU R86, [R1+0x614] ;  /* 0x0006140001567983 */ /* 0x001f280000300800 */
[----:B------:R-:W-:Y:S01]  /*12900*/  STL [R1+0x1c8], R2 ;  /* 0x0001c80201007387 */ /* 0x000fe20000100800 */
[----:B------:R-:W-:-:S03]  /*12910*/  FADD R109, R110, R109 ;  /* 0x0000006d6e6d7221 */ /* 0x000fc60000000000 */
[----:B------:R-:W-:Y:S04]  /*12920*/  STL [R1+0x1cc], R4 ;  /* 0x0001cc0401007387 */ /* 0x000fe80000100800 */
        /* <DEDUP_REMOVED lines=11> */
[----:B------:R-:W-:Y:S01]  /*129e0*/  STL [R1+0x1ec], R105 ;  /* 0x0001ec6901007387 */ /* 0x000fe20000100800 */
[----:B------:R-:W-:-:S03]  /*129f0*/  FADD R99, R100, R99 ;  /* 0x0000006364637221 */ /* 0x000fc60000000000 */
[----:B------:R-:W-:Y:S04]  /*12a00*/  STL [R1+0x1f0], R103 ;  /* 0x0001f06701007387 */ /* 0x000fe80000100800 */
        /* <DEDUP_REMOVED lines=8> */
[----:B------:R-:W-:Y:S04]  /*12a90*/  STL [R1+0x204], R93 ;  /* 0x0002045d01007387 */ /* 0x000fe80000100800 */
[----:B------:R-:W-:Y:S01]  /*12aa0*/  STL [R1+0x208], R91 ;  /* 0x0002085b01007387 */ /* 0x000fe20000100800 */
[----:B------:R-:W-:Y:S01]  /*12ab0*/  FADD R89, R90, R89 ;  /* 0x000000595a597221 */ /* 0x000fe20000000000 */
[----:B------:R-:W-:-:S05]  /*12ac0*/  FADD R87, R88, R87 ;  /* 0x0000005758577221 */ /* 0x000fca0000000000 */
[----:B------:R0:W-:Y:S01]  /*12ad0*/  STL [R1+0x210], R87 ;  /* 0x0002105701007387 */ /* 0x0001e20000100800 */
[----:B------:R-:W-:-:S03]  /*12ae0*/  FADD R7, R6, R7 ;  /* 0x0000000706077221 */ /* 0x000fc60000000000 */
[----:B------:R1:W-:Y:S04]  /*12af0*/  STL [R1+0x20c], R89 ;  /* 0x00020c5901007387 */ /* 0x0003e80000100800 */
[----:B0-----:R-:W2:Y:S04]  /*12b00*/  LDL.LU R87, [R1+0x130] ;  /* 0x0001300001577983 */ /* 0x001ea80000300800 */
[----:B------:R-:W2:Y:S04]  /*12b10*/  LDL.LU R119, [R1+0x218] ;  /* 0x0002180001777983 */ /* 0x000ea80000300800 */
[----:B------:R-:W3:Y:S04]  /*12b20*/  LDL.LU R88, [R1+0x134] ;  /* 0x0001340001587983 */ /* 0x000ee80000300800 */
[----:B------:R0:W-:Y:S04]  /*12b30*/  STL [R1+0x214], R7 ;  /* 0x0002140701007387 */ /* 0x0001e80000100800 */
[----:B------:R-:W3:Y:S04]  /*12b40*/  LDL.LU R5, [R1+0x21c] ;  /* 0x00021c0001057983 */ /* 0x000ee80000300800 */
[----:B-1----:R-:W4:Y:S04]  /*12b50*/  LDL.LU R89, [R1+0x138] ;  /* 0x0001380001597983 */ /* 0x002f280000300800 */
[----:B------:R-:W4:Y:S04]  /*12b60*/  LDL.LU R4, [R1+0x220] ;  /* 0x0002200001047983 */ /* 0x000f280000300800 */
[----:B------:R-:W4:Y:S04]  /*12b70*/  LDL.LU R90, [R1+0x13c] ;  /* 0x00013c00015a7983 */ /* 0x000f280000300800 */
[----:B------:R-:W4:Y:S04]  /*12b80*/  LDL.LU R3, [R1+0x224] ;  /* 0x0002240001037983 */ /* 0x000f280000300800 */
[----:B------:R-:W4:Y:S04]  /*12b90*/  LDL.LU R91, [R1+0x140] ;  /* 0x00014000015b7983 */ /* 0x000f280000300800 */
[----:B------:R-:W4:Y:S04]  /*12ba0*/  LDL.LU R6, [R1+0x228] ;  /* 0x0002280001067983 */ /* 0x000f280000300800 */
[----:B------:R-:W4:Y:S04]  /*12bb0*/  LDL.LU R92, [R1+0x144] ;  /* 0x00014400015c7983 */ /* 0x000f280000300800 */
[----:B0-----:R-:W4:Y:S04]  /*12bc0*/  LDL.LU R7, [R1+0x22c] ;  /* 0x00022c0001077983 */ /* 0x001f280000300800 */
        /* <DEDUP_REMOVED lines=36> */
[----:B------:R-:W-:-:S03]  /*12e10*/  FADD R3, R90, R3 ;  /* 0x000000035a037221 */ /* 0x000fc60000000000 */
[----:B0-----:R-:W2:Y:S04]  /*12e20*/  LDL.LU R5, [R1+0x26c] ;  /* 0x00026c0001057983 */ /* 0x001ea80000300800 */
[----:B------:R-:W4:Y:S04]  /*12e30*/  LDL.LU R89, [R1+0x608] ;  /* 0x0006080001597983 */ /* 0x000f280000300800 */
[----:B------:R0:W-:Y:S04]  /*12e40*/  STL [R1+0x220], R4 ;  /* 0x0002200401007387 */ /* 0x0001e80000100800 */
[----:B0-----:R-:W4:Y:S04]  /*12e50*/  LDL.LU R4, [R1+0x270] ;  /* 0x0002700001047983 */ /* 0x001f280000300800 */
[----:B------:R-:W4:Y:S04]  /*12e60*/  LDL.LU R90, [R1+0x604] ;  /* 0x00060400015a7983 */ /* 0x000f280000300800 */
[----:B------:R0:W-:Y:S04]  /*12e70*/  STL [R1+0x224], R3 ;  /* 0x0002240301007387 */ /* 0x0001e80000100800 */
[----:B0-----:R-:W4:Y:S01]  /*12e80*/  LDL.LU R3, [R1+0x274] ;  /* 0x0002740001037983 */ /* 0x001f220000300800 */
[----:B------:R-:W-:Y:S01]  /*12e90*/  FADD R6, R91, R6 ;  /* 0x000000065b067221 */ /* 0x000fe20000000000 */
[----:B------:R-:W-:-:S02]  /*12ea0*/  FADD R7, R92, R7 ;  /* 0x000000075c077221 */ /* 0x000fc40000000000 */
[----:B------:R-:W4:Y:S01]  /*12eb0*/  LDL.LU R91, [R1+0x600] ;  /* 0x00060000015b7983 */ /* 0x000f220000300800 */
[----:B------:R-:W-:-:S03]  /*12ec0*/  FADD R94, R93, R94 ;  /* 0x0000005e5d5e7221 */ /* 0x000fc60000000000 */
[----:B------:R0:W-:Y:S01]  /*12ed0*/  STL [R1+0x228], R6 ;  /* 0x0002280601007387 */ /* 0x0001e20000100800 */
[----:B------:R-:W-:Y:S01]  /*12ee0*/  FADD R96, R95, R96 ;  /* 0x000000605f607221 */ /* 0x000fe20000000000 */
[----:B------:R-:W-:Y:S02]  /*12ef0*/  FADD R98, R97, R98 ;  /* 0x0000006261627221 */ /* 0x000fe40000000000 */
        /* <DEDUP_REMOVED lines=46> */
[----:B------:R0:W-:Y:S04]  /*131e0*/  STL [R1+0x258], R115 ;  /* 0x0002587301007387 */ /* 0x0001e80000100800 */
[----:B0-----:R-:W4:Y:S04]  /*131f0*/  LDL.LU R115, [R1+0x288] ;  /* 0x0002880001737983 */ /* 0x001f280000300800 */
[----:B------:R-:W4:Y:S04]  /*13200*/  LDL.LU R112, [R1+0x5ac] ;  /* 0x0005ac0001707983 */ /* 0x000f280000300800 */
[----:B------:R0:W-:Y:S01]  /*13210*/  STL [R1+0x25c], R116 ;  /* 0x00025c7401007387 */ /* 0x0001e20000100800 */
[----:B---3--:R-:W-:-:S03]  /*13220*/  FADD R119, R120, R119 ;  /* 0x0000007778777221 */ /* 0x008fc60000000000 */
[----:B0-----:R-:W3:Y:S04]  /*13230*/  LDL.LU R116, [R1+0x28c] ;  /* 0x00028c0001747983 */ /* 0x001ee80000300800 */
[----:B------:R0:W-:Y:S04]  /*13240*/  STL [R1+0x260], R117 ;  /* 0x0002607501007387 */ /* 0x0001e80000100800 */
[----:B0-----:R-:W3:Y:S01]  /*13250*/  LDL.LU R117, [R1+0x290] ;  /* 0x0002900001757983 */ /* 0x001ee20000300800 */
[----:B--2---:R-:W-:-:S03]  /*13260*/  FADD R5, R121, R5 ;  /* 0x0000000579057221 */ /* 0x004fc60000000000 */
[----:B------:R0:W-:Y:S04]  /*13270*/  STL [R1+0x264], R118 ;  /* 0x0002647601007387 */ /* 0x0001e80000100800 */
[----:B0-----:R-:W2:Y:S01]  /*13280*/  LDL.LU R118, [R1+0x294] ;  /* 0x0002940001767983 */ /* 0x001ea20000300800 */
[----:B----4-:R-:W-:-:S03]  /*13290*/  FADD R4, R122, R4 ;  /* 0x000000047a047221 */ /* 0x010fc60000000000 */
[----:B------:R0:W-:Y:S04]  /*132a0*/  STL [R1+0x268], R119 ;  /* 0x0002687701007387 */ /* 0x0001e80000100800 */
[----:B0-----:R-:W4:Y:S04]  /*132b0*/  LDL.LU R119, [R1+0x298] ;  /* 0x0002980001777983 */ /* 0x001f280000300800 */
[----:B------:R0:W-:Y:S01]  /*132c0*/  STL [R1+0x26c], R5 ;  /* 0x00026c0501007387 */ /* 0x0001e20000100800 */
[----:B------:R-:W-:-:S03]  /*132d0*/  FADD R3, R123, R3 ;  /* 0x000000037b037221 */ /* 0x000fc60000000000 */
[----:B0-----:R-:W4:Y:S04]  /*132e0*/  LDL.LU R5, [R1+0x29c] ;  /* 0x00029c0001057983 */ /* 0x001f280000300800 */
[----:B------:R0:W-:Y:S04]  /*132f0*/  STL [R1+0x270], R4 ;  /* 0x0002700401007387 */ /* 0x0001e80000100800 */
[----:B0-----:R-:W4:Y:S04]  /*13300*/  LDL.LU R4, [R1+0x2a0] ;  /* 0x0002a00001047983 */ /* 0x001f280000300800 */
[----:B------:R0:W-:Y:S04]  /*13310*/  STL [R1+0x274], R3 ;  /* 0x0002740301007387 */ /* 0x0001e80000100800 */
[----:B0-----:R-:W4:Y:S04]  /*13320*/  LDL.LU R3, [R1+0x2a4] ;  /* 0x0002a40001037983 */ /* 0x001f280000300800 */
[----:B------:R-:W4:Y:S01]  /*13330*/  LDL.LU R2, [R1+0x2a8] ;  /* 0x0002a80001027983 */ /* 0x000f220000300800 */
[----:B------:R-:W-:Y:S01]  /*13340*/  FADD R6, R124, R6 ;  /* 0x000000067c067221 */ /* 0x000fe20000000000 */
[----:B------:R-:W-:-:S02]  /*13350*/  FADD R7, R125, R7 ;  /* 0x000000077d077221 */ /* 0x000fc40000000000 */
[----:B------:R-:W4:Y:S04]  /*13360*/  LDL.LU R0, [R1+0x2ac] ;  /* 0x0002ac0001007983 */ /* 0x000f280000300800 */
[----:B------:R0:W-:Y:S04]  /*13370*/  STL [R1+0x278], R6 ;  /* 0x0002780601007387 */ /* 0x0001e80000100800 */
[----:B------:R-:W4:Y:S04]  /*13380*/  LDL.LU R125, [R1+0x2dc] ;  /* 0x0002dc00017d7983 */ /* 0x000f280000300800 */
[----:B------:R-:W4:Y:S04]  /*13390*/  LDL.LU R124, [R1+0x2e0] ;  /* 0x0002e000017c7983 */ /* 0x000f280000300800 */
[----:B------:R1:W-:Y:S04]  /*133a0*/  STL [R1+0x27c], R7 ;  /* 0x00027c0701007387 */ /* 0x0003e80000100800 */
[----:B------:R-:W4:Y:S04]  /*133b0*/  LDL.LU R123, [R1+0x2e4] ;  /* 0x0002e400017b7983 */ /* 0x000f280000300800 */
[----:B------:R-:W4:Y:S04]  /*133c0*/  LDL.LU R122, [R1+0x2e8] ;  /* 0x0002e800017a7983 */ /* 0x000f280000300800 */
[----:B------:R-:W4:Y:S04]  /*133d0*/  LDL.LU R121, [R1+0x2ec] ;  /* 0x0002ec0001797983 */ /* 0x000f280000300800 */
[----:B------:R-:W4:Y:S04]  /*133e0*/  LDL.LU R120, [R1+0x2f0] ;  /* 0x0002f00001787983 */ /* 0x000f280000300800 */
[----:B0-----:R-:W4:Y:S04]  /*133f0*/  LDL.LU R6, [R1+0x2f4] ;  /* 0x0002f40001067983 */ /* 0x001f280000300800 */
[----:B-1----:R-:W4:Y:S01]  /*13400*/  LDL.LU R7, [R1+0x2f8] ;  /* 0x0002f80001077983 */ /* 0x002f220000300800 */
[----:B------:R-:W-:-:S05]  /*13410*/  FADD R113, R126, R113 ;  /* 0x000000717e717221 */ /* 0x000fca0000000000 */
[----:B------:R0:W-:Y:S04]  /*13420*/  STL [R1+0x280], R113 ;  /* 0x0002807101007387 */ /* 0x0001e80000100800 */
[----:B0-----:R-:W4:Y:S01]  /*13430*/  LDL.LU R113, [R1+0x5a8] ;  /* 0x0005a80001717983 */ /* 0x001f220000300800 */
[----:B------:R-:W-:-:S03]  /*13440*/  FADD R114, R127, R114 ;  /* 0x000000727f727221 */ /* 0x000fc60000000000 */
[----:B------:R-:W4:Y:S04]  /*13450*/  LDL.LU R126, [R1+0x2d8] ;  /* 0x0002d800017e7983 */ /* 0x000f280000300800 */
[----:B------:R0:W-:Y:S04]  /*13460*/  STL [R1+0x284], R114 ;  /* 0x0002847201007387 */ /* 0x0001e80000100800 */
[----:B0-----:R-:W4:Y:S01]  /*13470*/  LDL.LU R114, [R1+0x5a4] ;  /* 0x0005a40001727983 */ /* 0x001f220000300800 */
[----:B------:R-:W-:-:S03]  /*13480*/  FADD R115, R128, R115 ;  /* 0x0000007380737221 */ /* 0x000fc60000000000 */
[----:B------:R-:W4:Y:S04]  /*13490*/  LDL.LU R127, [R1+0x2d4] ;  /* 0x0002d400017f7983 */ /* 0x000f280000300800 */
[----:B------:R0:W-:Y:S04]  /*134a0*/  STL [R1+0x288], R115 ;  /* 0x0002887301007387 */ /* 0x0001e80000100800 */
[----:B0-----:R-:W4:Y:S01]  /*134b0*/  LDL.LU R115, [R1+0x5a0] ;  /* 0x0005a00001737983 */ /* 0x001f220000300800 */
[----:B---3--:R-:W-:-:S03]  /*134c0*/  FADD R116, R129, R116 ;  /* 0x0000007481747221 */ /* 0x008fc60000000000 */
[----:B------:R-:W3:Y:S04]  /*134d0*/  LDL.LU R128, [R1+0x2d0] ;  /* 0x0002d00001807983 */ /* 0x000ee80000300800 */
[----:B------:R0:W-:Y:S01]  /*134e0*/  STL [R1+0x28c], R116 ;  /* 0x00028c7401007387 */ /* 0x0001e20000100800 */
[----:B------:R-:W-:-:S03]  /*134f0*/  FADD R117, R130, R117 ;  /* 0x0000007582757221 */ /* 0x000fc60000000000 */
[----:B0-----:R-:W3:Y:S04]  /*13500*/  LDL.LU R116, [R1+0x59c] ;  /* 0x00059c0001747983 */ /* 0x001ee80000300800 */
[----:B------:R-:W3:Y:S04]  /*13510*/  LDL.LU R129, [R1+0x2cc] ;  /* 0x0002cc0001817983 */ /* 0x000ee80000300800 */
[----:B------:R0:W-:Y:S01]  /*13520*/  STL [R1+0x290], R117 ;  /* 0x0002907501007387 */ /* 0x0001e20000100800 */
[----:B--2---:R-:W-:-:S03]  /*13530*/  FADD R118, R131, R118 ;  /* 0x0000007683767221 */ /* 0x004fc60000000000 */
[----:B0-----:R-:W2:Y:S04]  /*13540*/  LDL.LU R117, [R1+0x598] ;  /* 0x0005980001757983 */ /* 0x001ea80000300800 */
[----:B------:R-:W2:Y:S01]  /*13550*/  LDL.LU R130, [R1+0x2c8] ;  /* 0x0002c80001827983 */ /* 0x000ea20000300800 */
[----:B----4-:R-:W-:-:S03]  /*13560*/  FADD R119, R132, R119 ;  /* 0x0000007784777221 */ /* 0x010fc60000000000 */
[----:B------:R0:W-:Y:S04]  /*13570*/  STL [R1+0x294], R118 ;  /* 0x0002947601007387 */ /* 0x0001e80000100800 */
[----:B0-----:R-:W4:Y:S01]  /*13580*/  LDL.LU R118, [R1+0x594] ;  /* 0x0005940001767983 */ /* 0x001f220000300800 */
[----:B------:R-:W-:-:S03]  /*13590*/  FADD R5, R133, R5 ;  /* 0x0000000585057221 */ /* 0x000fc60000000000 */
[----:B------:R-:W4:Y:S04]  /*135a0*/  LDL.LU R131, [R1+0x2c4] ;  /* 0x0002c40001837983 */ /* 0x000f280000300800 */
[----:B------:R0:W-:Y:S01]  /*135b0*/  STL [R1+0x298], R119 ;  /* 0x0002987701007387 */ /* 0x0001e20000100800 */
[----:B------:R-:W-:-:S03]  /*135c0*/  FADD R4, R134, R4 ;  /* 0x0000000486047221 */ /* 0x000fc60000000000 */
[----:B0-----:R-:W4:Y:S04]  /*135d0*/  LDL.LU R119, [R1+0x590] ;  /* 0x0005900001777983 */ /* 0x001f280000300800 */
[----:B------:R-:W4:Y:S04]  /*135e0*/  LDL.LU R132, [R1+0x2c0] ;  /* 0x0002c00001847983 */ /* 0x000f280000300800 */
[----:B------:R0:W-:Y:S01]  /*135f0*/  STL [R1+0x29c], R5 ;  /* 0x00029c0501007387 */ /* 0x0001e20000100800 */
[----:B------:R-:W-:-:S03]  /*13600*/  FADD R3, R135, R3 ;  /* 0x0000000387037221 */ /* 0x000fc60000000000 */
[----:B0-----:R0:W5:Y:S01]  /*13610*/  LDL.LU R5, [R1+0x58c] ;  /* 0x00058c0001057983 */ /* 0x0011620000300800 */
[----:B------:R-:W-:-:S03]  /*13620*/  FADD R2, R136, R2 ;  /* 0x0000000288027221 */ /* 0x000fc60000000000 */
[----:B------:R-:W4:Y:S04]  /*13630*/  LDL.LU R133, [R1+0x2bc] ;  /* 0x0002bc0001857983 */ /* 0x000f280000300800 */
[----:B------:R1:W-:Y:S04]  /*13640*/  STL [R1+0x2a0], R4 ;  /* 0x0002a00401007387 */ /* 0x0003e80000100800 */
[----:B-1----:R0:W5:Y:S04]  /*13650*/  LDL.LU R4, [R1+0x588] ;  /* 0x0005880001047983 */ /* 0x0021680000300800 */
[----:B------:R-:W4:Y:S04]  /*13660*/  LDL.LU R134, [R1+0x2b8] ;  /* 0x0002b80001867983 */ /* 0x000f280000300800 */
[----:B------:R1:W-:Y:S04]  /*13670*/  STL [R1+0x2a4], R3 ;  /* 0x0002a40301007387 */ /* 0x0003e80000100800 */
[----:B-1----:R0:W5:Y:S04]  /*13680*/  LDL.LU R3, [R1+0x584] ;  /* 0x0005840001037983 */ /* 0x0021680000300800 */
[----:B------:R-:W4:Y:S04]  /*13690*/  LDL.LU R135, [R1+0x2b4] ;  /* 0x0002b40001877983 */ /* 0x000f280000300800 */
[----:B------:R1:W-:Y:S04]  /*136a0*/  STL [R1+0x2a8], R2 ;  /* 0x0002a80201007387 */ /* 0x0003e80000100800 */
[----:B-1----:R0:W5:Y:S04]  /*136b0*/  LDL.LU R2, [R1+0x580] ;  /* 0x0005800001027983 */ /* 0x0021680000300800 */
[----:B------:R-:W4:Y:S01]  /*136c0*/  LDL.LU R136, [R1+0x2b0] ;  /* 0x0002b00001887983 */ /* 0x000f220000300800 */
[----:B------:R-:W-:-:S05]  /*136d0*/  FADD R0, R137, R0 ;  /* 0x0000000089007221 */ /* 0x000fca0000000000 */
[----:B------:R1:W-:Y:S01]  /*136e0*/  STL [R1+0x2ac], R0 ;  /* 0x0002ac0001007387 */ /* 0x0003e20000100800 */
[----:B------:R-:W-:Y:S01]  /*136f0*/  FADD R125, R149, R125 ;  /* 0x0000007d957d7221 */ /* 0x000fe20000000000 */
[----:B------:R-:W-:Y:S02]  /*13700*/  FADD R124, R150, R124 ;  /* 0x0000007c967c7221 */ /* 0x000fe40000000000 */
[----:B-1----:R0:W5:Y:S01]  /*13710*/  LDL.LU R0, [R1+0x57c] ;  /* 0x00057c0001007983 */ /* 0x0021620000300800 */
[----:B------:R-:W-:Y:S01]  /*13720*/  FADD R123, R151, R123 ;  /* 0x0000007b977b7221 */ /* 0x000fe20000000000 */
[----:B------:R-:W-:Y:S01]  /*13730*/  FADD R122, R152, R122 ;  /* 0x0000007a987a7221 */ /* 0x000fe20000000000 */
[----:B------:R-:W-:Y:S01]  /*13740*/  FADD R121, R153, R121 ;  /* 0x0000007999797221 */ /* 0x000fe20000000000 */
[----:B------:R-:W-:Y:S01]  /*13750*/  FADD R120, R154, R120 ;  /* 0x000000789a787221 */ /* 0x000fe20000000000 */
[----:B------:R-:W-:Y:S01]  /*13760*/  FADD R6, R155, R6 ;  /* 0x000000069b067221 */ /* 0x000fe20000000000 */
[----:B------:R-:W-:Y:S01]  /*13770*/  FADD R7, R156, R7 ;  /* 0x000000079c077221 */ /* 0x000fe20000000000 */
[----:B------:R-:W-:Y:S01]  /*13780*/  FADD R126, R148, R126 ;  /* 0x0000007e947e7221 */ /* 0x000fe20000000000 */
[----:B------:R-:W-:Y:S01]  /*13790*/  FADD R127, R147, R127 ;  /* 0x0000007f937f7221 */ /* 0x000fe20000000000 */
[----:B---3--:R-:W-:Y:S01]  /*137a0*/  FADD R128, R146, R128 ;  /* 0x0000008092807221 */ /* 0x008fe20000000000 */
[----:B------:R-:W-:Y:S01]  /*137b0*/  FADD R129, R145, R129 ;  /* 0x0000008191817221 */ /* 0x000fe20000000000 */
[----:B--2---:R-:W-:Y:S01]  /*137c0*/  FADD R130, R144, R130 ;  /* 0x0000008290827221 */ /* 0x004fe20000000000 */
[----:B----4-:R-:W-:Y:S01]  /*137d0*/  FADD R131, R143, R131 ;  /* 0x000000838f837221 */ /* 0x010fe20000000000 */
[----:B------:R-:W-:Y:S01]  /*137e0*/  FADD R132, R142, R132 ;  /* 0x000000848e847221 */ /* 0x000fe20000000000 */
[----:B------:R-:W-:Y:S01]  /*137f0*/  FADD R133, R141, R133 ;  /* 0x000000858d857221 */ /* 0x000fe20000000000 */
[----:B------:R-:W-:Y:S01]  /*13800*/  FADD R134, R140, R134 ;  /* 0x000000868c867221 */ /* 0x000fe20000000000 */
[----:B------:R-:W-:Y:S01]  /*13810*/  FADD R135, R139, R135 ;  /* 0x000000878b877221 */ /* 0x000fe20000000000 */
[----:B------:R-:W-:-:S05]  /*13820*/  FADD R136, R138, R136 ;  /* 0x000000888a887221 */ /* 0x000fca0000000000 */
[----:B------:R1:W-:Y:S04]  /*13830*/  STL [R1+0x2b0], R136 ;  /* 0x0002b08801007387 */ /* 0x0003e80000100800 */
        /* <DEDUP_REMOVED lines=15> */
[----:B------:R-:W4:Y:S04]  /*13930*/  LDL.LU R148, [R1+0x2fc] ;  /* 0x0002fc0001947983 */ /* 0x000f280000300800 */
[----:B------:R0:W-:Y:S04]  /*13940*/  STL [R1+0x2f0], R120 ;  /* 0x0002f07801007387 */ /* 0x0001e80000100800 */
[----:B------:R-:W4:Y:S04]  /*13950*/  LDL.LU R147, [R1+0x300] ;  /* 0x0003000001937983 */ /* 0x000f280000300800 */
[----:B------:R0:W-:Y:S04]  /*13960*/  STL [R1+0x2f4], R6 ;  /* 0x0002f40601007387 */ /* 0x0001e80000100800 */
        /* <DEDUP_REMOVED lines=14> */
[----:B----4-:R-:W4:Y:S04]  /*13a50*/  LDL.LU R133, [R1+0x338] ;  /* 0x0003380001857983 */ /* 0x010f280000300800 */
        /* <DEDUP_REMOVED lines=15> */
[----:B------:R-:W-:Y:S01]  /*13b50*/  FADD R148, R157, R148 ;  /* 0x000000949d947221 */ /* 0x000fe20000000000 */
[----:B------:R-:W-:-:S04]  /*13b60*/  FADD R147, R158, R147 ;  /* 0x000000939e937221 */ /* 0x000fc80000000000 */
        /* <DEDUP_REMOVED lines=72> */
[----:B--2---:R-:W2:Y:S04]  /*13ff0*/  LDL.LU R136, [R1+0x3a8] ;  /* 0x0003a80001887983 */ /* 0x004ea80000300800 */
        /* <DEDUP_REMOVED lines=354> */
[----:B------:R-:W-:Y:S01]  /*15620*/  FADD R6, R118, R6 ;  /* 0x0000000676067221 */ /* 0x000fe20000000000 */
[----:B------:R-:W-:-:S05]  /*15630*/  FADD R7, R7, R119 ;  /* 0x0000007707077221 */ /* 0x000fca0000000000 */
[----:B------:R0:W-:Y:S04]  /*15640*/  STL [R1+0x564], R7 ;  /* 0x0005640701007387 */ /* 0x0001e80000100800 */
[----:B------:R0:W-:Y:S04]  /*15650*/  STL [R1+0x55c], R120 ;  /* 0x00055c7801007387 */ /* 0x0001e80000100800 */
[----:B------:R0:W-:Y:S02]  /*15660*/  STL [R1+0x560], R6 ;  /* 0x0005600601007387 */ /* 0x0001e40000100800 */
.L_x_28:
[----:B0-----:R-:W0:Y:S02]  /*15670*/  LDC R6, c[0x0][0x28c] ;  /* 0x0000a300ff067b82 */ /* 0x001e240000000800 */
[----:B0-----:R-:W-:-:S13]  /*15680*/  ISETP.GE.AND P0, PT, R6, 0x1, PT ;  /* 0x000000010600780c */ /* 0x001fda0003f06270 */
[----:B------:R-:W-:Y:S05]  /*15690*/  @!P0 BRA `(.L_x_29) ;  /* 0x0000000000488947 */ /* 0x000fea0003800000 */
[----:B------:R-:W-:-:S06]  /*156a0*/  UISETP.NE.AND UP0, UPT, UR9, 0x3, UPT ;  /* 0x000000030900788c */ /* 0x000fcc000bf05270 */
[----:B------:R-:W-:-:S13]  /*156b0*/  PLOP3.LUT P0, PT, PT, PT, UP0, 0x80, 0x0 ;  /* 0x000000000000781c */ /* 0x000fda0003f0f008 */
[----:B------:R-:W-:Y:S05]  /*156c0*/  @!P0 BRA `(.L_x_30) ;  /* 0x0000000000048947 */ /* 0x000fea0003800000 */
[----:B------:R-:W-:Y:S01]  /*156d0*/  BPT.TRAP 0x1 ;  /* 0x000000040000795c */ /* 0x000fe20000300000 */
.L_x_30:
[----:B------:R-:W-:-:S04]  /*156e0*/  UISETP.LT.AND UP0, UPT, UR10, 0x1, UPT ;  /* 0x000000010a00788c */ /* 0x000fc8000bf01270 */
[----:B------:R-:W-:Y:S02]  /*156f0*/  USEL UR6, UR10, 0x1, UP0 ;  /* 0x000000010a067887 */ /* 0x000fe40008000000 */
[----:B------:R-:W-:Y:S02]  /*15700*/  UISETP.GT.U32.AND UP0, UPT, UR7, 0x1, UPT ;  /* 0x000000010700788c */ /* 0x000fe4000bf04070 */
[----:B------:R-:W-:-:S04]  /*15710*/  UIADD3 UR6, UR5, UR10, -UR6 ;  /* 0x0000000a05067290 */ /* 0x000fc8000fffe806 */
[----:B------:R-:W-:Y:S01]  /*15720*/  UIMAD.WIDE.U32 UR14, UR6, -0x55555555, URZ ;  /* 0xaaaaaaab060e78a5 */ /* 0x000fe2000f8e003f */
[----:B------:R-:W-:-:S03]  /*15730*/  PLOP3.LUT P0, PT, PT, PT, UP0, 0x80, 0x0 ;  /* 0x000000000000781c */ /* 0x000fc60003f0f008 */
[----:B------:R-:W-:-:S04]  /*15740*/  USHF.R.U32.HI UR14, URZ, 0x1, UR15 ;  /* 0x000000013f0e7899 */ /* 0x000fc8000801160f */
[----:B------:R-:W-:-:S04]  /*15750*/  UIMAD UR6, UR14, -0x3, UR6 ;  /* 0xfffffffd0e0678a4 */ /* 0x000fc8000f8e0206 */
[----:B------:R-:W-:-:S04]  /*15760*/  ULEA UR6, UR6, UR13, 0x3 ;  /* 0x0000000d06067291 */ /* 0x000fc8000f8e183f */
[----:B------:R-:W-:-:S04]  /*15770*/  UIADD3 UR6, UR6, 0x18, URZ ;  /* 0x0000001806067890 */ /* 0x000fc8000fffe03f */
[----:B------:R-:W-:-:S09]  /*15780*/  UPRMT UR6, URZ, 0x654, UR6 ;  /* 0x000006543f067896 */ /* 0x000fd20008000006 */
[----:B------:R-:W-:Y:S01]  /*15790*/  SYNCS.ARRIVE.TRANS64.RED.A1T0 RZ, [UR6], RZ ;  /* 0x000000ffffff79a7 */ /* 0x000fe20008100406 */
[----:B------:R-:W-:Y:S05]  /*157a0*/  @P0 BRA `(.L_x_29) ;  /* 0x0000000000040947 */ /* 0x000fea0003800000 */
[----:B------:R-:W-:Y:S01]  /*157b0*/  BPT.TRAP 0x1 ;  /* 0x000000040000795c */ /* 0x000fe20000300000 */
.L_x_29:
[----:B------:R-:W2:Y:S01]  /*157c0*/  LDL.LU R6, [R1+0x56c] ;  /* 0x00056c0001067983 */ /* 0x000ea20000300800 */
[----:B------:R-:W0:Y:S01]  /*157d0*/  LDC R29, c[0x0][0x288] ;  /* 0x0000a200ff1d7b82 */ /* 0x000e220000000800 */
[----:B------:R-:W3:Y:S01]  /*157e0*/  S2R R32, SR_TID.X ;  /* 0x0000000000207919 */ /* 0x000ee20000002100 */
[----:B------:R-:W-:Y:S02]  /*157f0*/  UISETP.GE.U32.AND UP1, UPT, UR10, 0x3, UPT ;  /* 0x000000030a00788c */ /* 0x000fe4000bf26070 */
[----:B------:R-:W-:Y:S01]  /*15800*/  UIADD3 UR5, UR10, UR5, URZ ;  /* 0x000000050a057290 */ /* 0x000fe2000fffe03f */
[----:B------:R-:W4:Y:S01]  /*15810*/  LDL.LU R31, [R1+0x568] ;  /* 0x00056800011f7983 */ /* 0x000f220000300800 */
[----:B------:R-:W-:Y:S01]  /*15820*/  ULDC UR6, c[0x0][0x284] ;  /* 0x0000a10000067ab9 */ /* 0x000fe20000000800 */
[----:B------:R-:W-:Y:S01]  /*15830*/  USHF.R.S32.HI UR11, URZ, 0x1f, UR18 ;  /* 0x0000001f3f0b7899 */ /* 0x000fe20008011412 */
[----:B------:R-:W-:Y:S01]  /*15840*/  ULDC.64 UR14, c[0x0][0x5d0] ;  /* 0x00017400000e7ab9 */ /* 0x000fe20000000a00 */
[----:B------:R-:W-:-:S04]  /*15850*/  UISETP.GT.U32.AND UP0, UPT, UR5, 0x2, UPT ;  /* 0x000000020500788c */ /* 0x000fc8000bf04070 */
[----:B------:R-:W-:Y:S02]  /*15860*/  @UP1 UIMAD.WIDE.U32 UR12, UR5, -0x55555555, URZ ;  /* 0xaaaaaaab050c18a5 */ /* 0x000fe4000f8e003f */
[----:B------:R-:W-:Y:S02]  /*15870*/  UISETP.LT.U32.AND UP0, UPT, UR10, 0x3, UP0 ;  /* 0x000000030a00788c */ /* 0x000fe40008701070 */
[----:B------:R-:W-:Y:S02]  /*15880*/  @UP1 USHF.R.U32.HI UR12, URZ, 0x1, UR13 ;  /* 0x000000013f0c1899 */ /* 0x000fe4000801160d */
[----:B------:R-:W-:-:S04]  /*15890*/  USEL UR13, URZ, 0x1, !UP0 ;  /* 0x000000013f0d7887 */ /* 0x000fc8000c000000 */
[----:B------:R-:W-:-:S04]  /*158a0*/  ULOP3.LUT UR4, UR4, UR13, URZ, 0x3c, !UPT ;  /* 0x0000000d04047292 */ /* 0x000fc8000f8e3c3f */
[----:B------:R-:W-:Y:S01]  /*158b0*/  @UP1 ULOP3.LUT UR4, UR4, 0x1, UR12, 0x78, !UPT ;  /* 0x0000000104041892 */ /* 0x000fe2000f8e780c */
[--C-:B---3--:R-:W-:Y:S02]  /*158c0*/  SHF.R.U32.HI R7, RZ, 0x7, R32.reuse ;  /* 0x00000007ff077819 */ /* 0x108fe40000011620 */
[----:B------:R-:W-:Y:S02]  /*158d0*/  SHF.R.U32.HI R25, RZ, 0x2, R32 ;  /* 0x00000002ff197819 */ /* 0x000fe40000011620 */
[----:B------:R-:W-:Y:S02]  /*158e0*/  LOP3.LUT R7, R7, 0x1, RZ, 0xc0, !PT ;  /* 0x0000000107077812 */ /* 0x000fe400078ec0ff */
[----:B------:R-:W-:Y:S02]  /*158f0*/  LOP3.LUT R28, R32, 0x60, RZ, 0xc0, !PT ;  /* 0x00000060201c7812 */ /* 0x000fe400078ec0ff */
[----:B------:R-:W-:Y:S01]  /*15900*/  LOP3.LUT R25, R25, 0x7, RZ, 0xc0, !PT ;  /* 0x0000000719197812 */ /* 0x000fe200078ec0ff */
[----:B------:R-:W-:Y:S01]  /*15910*/  IMAD.SHL.U32 R34, R7, 0x40, RZ ;  /* 0x0000004007227824 */ /* 0x000fe200078e00ff */
[----:B------:R-:W-:-:S02]  /*15920*/  SHF.R.U32.HI R28, RZ, 0x1, R28 ;  /* 0x00000001ff1c7819 */ /* 0x000fc4000001161c */
[----:B------:R-:W-:Y:S02]  /*15930*/  LOP3.LUT R27, R32, 0x3, RZ, 0xc0, !PT ;  /* 0x00000003201b7812 */ /* 0x000fe400078ec0ff */
[----:B------:R-:W-:-:S03]  /*15940*/  LOP3.LUT R34, R34, 0x40, R25, 0xe2, !PT ;  /* 0x0000004022227812 */ /* 0x000fc600078ee219 */
[----:B0-----:R-:W-:Y:S02]  /*15950*/  IMAD R27, R27, -0x2, R29 ;  /* 0xfffffffe1b1b7824 */ /* 0x001fe400078e021d */
[----:B--2---:R-:W-:Y:S01]  /*15960*/  IMAD R24, R6, 0xc0, RZ ;  /* 0x000000c006187824 */ /* 0x004fe200078e02ff */
[----:B------:R-:W-:Y:S01]  /*15970*/  IADD3 R6, RZ, -R28, -R25 ;  /* 0x8000001cff067210 */ /* 0x000fe20007ffe819 */
[----:B------:R-:W-:Y:S02]  /*15980*/  IMAD.SHL.U32 R25, R32, 0x2, RZ ;  /* 0x0000000220197824 */ /* 0x000fe400078e00ff */
[----:B------:R-:W-:Y:S01]  /*15990*/  IMAD.IADD R27, R27, 0x1, -R24 ;  /* 0x000000011b1b7824 */ /* 0x000fe200078e0a18 */
[C---:B------:R-:W-:Y:S01]  /*159a0*/  ISETP.GE.AND P0, PT, R24.reuse, R29, PT ;  /* 0x0000001d1800720c */ /* 0x040fe20003f06270 */
[----:B------:R-:W-:Y:S01]  /*159b0*/  IMAD R6, R7, -0x40, R6 ;  /* 0xffffffc007067824 */ /* 0x000fe200078e0206 */
[----:B------:R-:W-:Y:S01]  /*159c0*/  LOP3.LUT R24, R24, 0x6, R25, 0xf8, !PT ;  /* 0x0000000618187812 */ /* 0x000fe200078ef819 */
[----:B----4-:R-:W-:-:S03]  /*159d0*/  IMAD.WIDE R36, R31, 0x180, RZ ;  /* 0x000001801f247825 */ /* 0x010fc600078e02ff */
[----:B------:R-:W-:Y:S01]  /*159e0*/  SHF.R.S32.HI R25, RZ, 0x1f, R24 ;  /* 0x0000001fff197819 */ /* 0x000fe20000011418 */
[----:B------:R-:W-:Y:S01]  /*159f0*/  IMAD R26, R31, 0x180, RZ ;  /* 0x000001801f1a7824 */ /* 0x000fe200078e02ff */
[----:B------:R-:W-:Y:S01]  /*15a00*/  LOP3.LUT R34, R36, R34, R28, 0xfe, !PT ;  /* 0x0000002224227212 */ /* 0x000fe200078efe1c */
[----:B------:R-:W-:-:S03]  /*15a10*/  IMAD.MOV.U32 R28, RZ, RZ, -0x1 ;  /* 0xffffffffff1c7424 */ /* 0x000fc600078e00ff */
[C---:B------:R-:W-:Y:S02]  /*15a20*/  ISETP.GE.OR P0, PT, R26.reuse, UR6, P0 ;  /* 0x000000061a007c0c */ /* 0x040fe40008706670 */
[----:B------:R0:W-:Y:S01]  /*15a30*/  STL [R1], R28 ;  /* 0x0000001c01007387 */ /* 0x0001e20000100800 */
[----:B------:R-:W-:Y:S01]  /*15a40*/  IADD3 R26, -R26, UR6, R6 ;  /* 0x000000061a1a7c10 */ /* 0x000fe2000fffe106 */
[----:B------:R-:W-:Y:S02]  /*15a50*/  UIMAD UR6, UR11, UR14, URZ ;  /* 0x0000000e0b0672a4 */ /* 0x000fe4000f8e023f */
[----:B------:R-:W-:Y:S02]  /*15a60*/  IMAD.U32 R6, RZ, RZ, UR14 ;  /* 0x0000000eff067e24 */ /* 0x000fe4000f8e00ff */
[----:B------:R-:W-:Y:S02]  /*15a70*/  UIMAD UR6, UR18, UR15, UR6 ;  /* 0x0000000f120672a4 */ /* 0x000fe4000f8e0206 */
[----:B------:R-:W-:Y:S01]  /*15a80*/  IMAD.WIDE.U32 R6, R6, UR18, R24 ;  /* 0x0000001206067c25 */ /* 0x000fe2000f8e0018 */
[----:B------:R-:W-:-:S03]  /*15a90*/  ULDC.64 UR14, c[0x0][0x5c8] ;  /* 0x00017200000e7ab9 */ /* 0x000fc60000000a00 */
[----:B------:R-:W-:Y:S02]  /*15aa0*/  IMAD R29, R37, UR14, RZ ;  /* 0x0000000e251d7c24 */ /* 0x000fe4000f8e02ff */
[----:B------:R-:W-:Y:S02]  /*15ab0*/  VIADD R7, R7, UR6 ;  /* 0x0000000607077c36 */ /* 0x000fe40008000000 */
[C---:B------:R-:W-:Y:S02]  /*15ac0*/  IMAD R29, R34.reuse, UR15, R29 ;  /* 0x0000000f221d7c24 */ /* 0x040fe4000f8e021d */
[----:B------:R-:W-:Y:S01]  /*15ad0*/  IMAD.WIDE.U32 R6, R34, UR14, R6 ;  /* 0x0000000e22067c25 */ /* 0x000fe2000f8e0006 */
[----:B0-----:R-:W-:Y:S06]  /*15ae0*/  @P0 BRA `(.L_x_31) ;  /* 0x000001c000a80947 */ /* 0x001fec0003800000 */
[----:B------:R-:W-:Y:S01]  /*15af0*/  FSETP.NEU.AND P0, PT, RZ, UR8, PT ;  /* 0x00000008ff007c0b */ /* 0x000fe2000bf0d000 */
[----:B------:R-:W-:Y:S01]  /*15b00*/  BSSY B0, `(.L_x_31) ;  /* 0x0001c28000007945 */ /* 0x000fe20003800000 */
[----:B------:R-:W-:-:S11]  /*15b10*/  IMAD.IADD R29, R7, 0x1, R29 ;  /* 0x00000001071d7824 */ /* 0x000fd600078e021d */
[----:B------:R-:W-:Y:S05]  /*15b20*/  @!P0 BRA `(.L_x_32) ;  /* 0x0000010800648947 */ /* 0x000fea0003800000 */
[----:B------:R-:W-:Y:S01]  /*15b30*/  ULDC.64 UR12, c[0x0][0x5b8] ;  /* 0x00016e00000c7ab9 */ /* 0x000fe20000000a00 */
[----:B------:R-:W-:Y:S01]  /*15b40*/  ULDC.64 UR14, c[0x0][0x5b0] ;  /* 0x00016c00000e7ab9 */ /* 0x000fe20000000a00 */
[----:B------:R-:W-:Y:S02]  /*15b50*/  UIMAD UR6, UR11, UR12, URZ ;  /* 0x0000000c0b0672a4 */ /* 0x000fe4000f8e023f */
[----:B------:R-:W-:Y:S01]  /*15b60*/  IMAD.U32 R28, RZ, RZ, UR12 ;  /* 0x0000000cff1c7e24 */ /* 0x000fe2000f8e00ff */
[----:B------:R-:W2:Y:S01]  /*15b70*/  LDL.LU R35, [R1+0x180] ;  /* 0x0001800001237983 */ /* 0x000ea20000300800 */
[----:B------:R-:W-:Y:S02]  /*15b80*/  UIMAD UR6, UR18, UR13, UR6 ;  /* 0x0000000d120672a4 */ /* 0x000fe4000f8e0206 */
[----:B------:R-:W-:Y:S01]  /*15b90*/  IMAD.WIDE.U32 R24, R28, UR18, R24 ;  /* 0x000000121c187c25 */ /* 0x000fe2000f8e0018 */
[----:B------:R-:W-:Y:S01]  /*15ba0*/  ISETP.GE.AND P1, PT, R26, 0x1, PT ;  /* 0x000000011a00780c */ /* 0x000fe20003f26270 */
[----:B------:R-:W-:Y:S01]  /*15bb0*/  ULDC.64 UR18, c[0x0][0x5a8] ;  /* 0x00016a0000127ab9 */ /* 0x000fe20000000a00 */
[----:B------:R-:W3:Y:S01]  /*15bc0*/  LDL.LU R39, [R1+0x184] ;  /* 0x0001840001277983 */ /* 0x000ee20000300800 */
[----:B------:R-:W-:Y:S01]  /*15bd0*/  IMAD.MOV.U32 R30, RZ, RZ, R24 ;  /* 0x000000ffff1e7224 */ /* 0x000fe200078e0018 */
[----:B------:R-:W-:Y:S01]  /*15be0*/  ULDC.64 UR12, c[0x0][0x5c8] ;  /* 0x00017200000c7ab9 */ /* 0x000fe20000000a00 */
[----:B------:R-:W-:-:S02]  /*15bf0*/  VIADD R31, R25, UR6 ;  /* 0x00000006191f7c36 */ /* 0x000fc40008000000 */
[----:B------:R-:W-:Y:S01]  /*15c00*/  IMAD R28, R37, UR14, RZ ;  /* 0x0000000e251c7c24 */ /* 0x000fe2000f8e02ff */
[C---:B------:R-:W-:Y:S01]  /*15c10*/  ISETP.LT.OR P2, PT, R27.reuse, 0x1, !P1 ;  /* 0x000000011b00780c */ /* 0x040fe20004f41670 */
[C---:B------:R-:W-:Y:S01]  /*15c20*/  IMAD.WIDE.U32 R24, R34.reuse, UR14, R30 ;  /* 0x0000000e22187c25 */ /* 0x040fe2000f8e001e */
[----:B------:R-:W-:Y:S01]  /*15c30*/  ISETP.LT.OR P3, PT, R27, 0x2, !P1 ;  /* 0x000000021b00780c */ /* 0x000fe20004f61670 */
[----:B------:R-:W4:Y:S02]  /*15c40*/  LDL.LU R38, [R1+0x188] ;  /* 0x0001880001267983 */ /* 0x000f240000300800 */
[----:B------:R-:W-:Y:S01]  /*15c50*/  IMAD R28, R34, UR15, R28 ;  /* 0x0000000f221c7c24 */ /* 0x000fe2000f8e021c */
[----:B------:R-:W-:-:S04]  /*15c60*/  IADD3 R24, P0, R24, UR18, RZ ;  /* 0x0000001218187c10 */ /* 0x000fc8000ff1e0ff */
[--C-:B------:R-:W-:Y:S02]  /*15c70*/  IADD3.X R25, R25, UR19, R28.reuse, P0, !PT ;  /* 0x0000001319197c10 */ /* 0x100fe400087fe41c */
[----:B------:R-:W-:Y:S01]  /*15c80*/  PRMT R28, RZ, 0x7610, R28 ;  /* 0x00007610ff1c7816 */ /* 0x000fe2000000001c */
[----:B------:R-:W0:Y:S05]  /*15c90*/  @!P2 LDC.64 R32, c[0x0][0x5c0] ;  /* 0x00017000ff20ab82 */ /* 0x000e2a0000000a00 */
[----:B------:R-:W2:Y:S01]  /*15ca0*/  @!P2 LDG.E.U8 R28, desc[UR24][R24.64] ;  /* 0x00000018181ca981 */ /* 0x000ea2000c1e1100 */
[----:B0-----:R-:W-:-:S05]  /*15cb0*/  @!P2 IADD3 R32, P0, R6, R32, RZ ;  /* 0x000000200620a210 */ /* 0x001fca0007f1e0ff */
[----:B------:R-:W-:Y:S01]  /*15cc0*/  @!P2 IMAD.X R33, R29, 0x1, R33, P0 ;  /* 0x000000011d21a824 */ /* 0x000fe200000e0621 */
[----:B--2---:R-:W-:-:S04]  /*15cd0*/  LOP3.LUT R28, R28, 0xff, RZ, 0xc0, !PT ;  /* 0x000000ff1c1c7812 */ /* 0x004fc800078ec0ff */
[----:B------:R-:W-:-:S05]  /*15ce0*/  F2FP.F16.E4M3.UNPACK_B R28, R28 ;  /* 0x0000001cff1c723e */ /* 0x000fca00020006ff */
[----:B------:R-:W-:-:S05]  /*15cf0*/  HADD2.F32 R28, -RZ, R28.H0_H0 ;  /* 0x2000001cff1c7230 */ /* 0x000fca0000004100 */
[----:B------:R-:W-:-:S04]  /*15d00*/  FMUL R28, R28, UR8 ;  /* 0x000000081c1c7c20 */ /* 0x000fc80008400000 */
[----:B------:R-:W-:Y:S01]  /*15d10*/  FFMA R28, R8, UR17, R28 ;  /* 0x00000011081c7c23 */ /* 0x000fe2000800001c */
[----:B------:R-:W-:-:S04]  /*15d20*/  PRMT R8, RZ, 0x7610, R8 ;  /* 0x00007610ff087816 */ /* 0x000fc80000000008 */
[----:B------:R-:W-:-:S05]  /*15d30*/  F2FP.SATFINITE.E4M3.F32.PACK_AB_MERGE_C R28, RZ, R28, RZ ;  /* 0x0000001cff1c723e */ /* 0x000fca00048070ff */
[----:B------:R0:W-:Y:S04]  /*15d40*/  @!P2 STG.E.U8 desc[UR24][R32.64], R28 ;  /* 0x0000001c2000a986 */ /* 0x0001e8000c101118 */
[----:B------:R-:W2:Y:S01]  /*15d50*/  @!P3 LDG.E.U8 R8, desc[UR24][R24.64+0x1] ;  /* 0x000001181808b981 */ /* 0x000ea2000c1e1100 */
[----:B0-----:R-:W0:Y:S01]  /*15d60*/  @!P3 LDC.64 R32, c[0x0][0x5c0] ;  /* 0x00017000ff20bb82 */ /* 0x001e220000000a00 */
[----:B--2---:R-:W-:-:S04]  /*15d70*/  LOP3.LUT R8, R8, 0xff, RZ, 0xc0, !PT ;  /* 0x000000ff08087812 */ /* 0x004fc800078ec0ff */
[----:B------:R-:W-:-:S05]  /*15d80*/  F2FP.F16.E4M3.UNPACK_B R8, R8 ;  /* 0x00000008ff08723e */ /* 0x000fca00020006ff */
[----:B------:R-:W-:-:S05]  /*15d90*/  HADD2.F32 R8, -RZ, R8.H0_H0 ;  /* 0x20000008ff087230 */ /* 0x000fca0000004100 */
[----:B------:R-:W-:-:S04]  /*15da0*/  FMUL R8, R8, UR8 ;  /* 0x0000000808087c20 */ /* 0x000fc80008400000 */
[----:B------:R-:W-:Y:S01]  /*15db0*/  FFMA R28, R9, UR17, R8 ;  /* 0x00000011091c7c23 */ /* 0x000fe20008000008 */
[----:B0-----:R-:W-:-:S04]  /*15dc0*/  @!P3 IADD3 R8, P0, R6, R32, RZ ;  /* 0x000000200608b210 */ /* 0x001fc80007f1e0ff */
[----:B------:R-:W-:Y:S01]  /*15dd0*/  F2FP.SATFINITE.E4M3.F32.PACK_AB_MERGE_C R28, RZ, R28, RZ ;  /* 0x0000001cff1c723e */ /* 0x000fe200048070ff */
[----:B------:R-:W-:-:S05]  /*15de0*/  @!P3 IMAD.X R9, R29, 0x1, R33, P0 ;  /* 0x000000011d09b824 */ /* 0x000fca00000e0621 */
[----:B------:R0:W-:Y:S02]  /*15df0*/  @!P3 STG.E.U8 desc[UR24][R8.64+0x1], R28 ;  /* 0x0000011c0800b986 */ /* 0x0001e4000c101118 */
[----:B0-----:R-:W-:-:S05]  /*15e00*/  IADD3 R8, P0, R34, 0x8, RZ ;  /* 0x0000000822087810 */ /* 0x001fca0007f1e0ff */
[----:B------:R-:W-:Y:S01]  /*15e10*/  IMAD.X R28, RZ, RZ, R37, P0 ;  /* 0x000000ffff1c7224 */ /* 0x000fe200000e0625 */
[----:B------:R-:W-:-:S03]  /*15e20*/  ISETP.GE.AND P0, PT, R26, 0x9, PT ;  /* 0x000000091a00780c */ /* 0x000fc60003f06270 */
[----:B------:R-:W-:Y:S01]  /*15e30*/  IMAD R28, R28, UR14, RZ ;  /* 0x0000000e1c1c7c24 */ /* 0x000fe2000f8e02ff */
[----:B------:R-:W-:-:S03]  /*15e40*/  ISETP.LT.OR P2, PT, R27, 0x1, !P0 ;  /* 0x000000011b00780c */ /* 0x000fc60004741670 */
[C---:B------:R-:W-:Y:S02]  /*15e50*/  IMAD R28, R8.reuse, UR15, R28 ;  /* 0x0000000f081c7c24 */ /* 0x040fe4000f8e021c */
[----:B------:R-:W-:-:S03]  /*15e60*/  IMAD.WIDE.U32 R8, R8, UR14, R30 ;  /* 0x0000000e08087c25 */ /* 0x000fc6000f8e001e */
[----:B------:R-:W-:-:S05]  /*15e70*/  IADD3 R8, P3, R8, UR18, RZ ;  /* 0x0000001208087c10 */ /* 0x000fca000ff7e0ff */
[----:B------:R-:W0:Y:S01]  /*15e80*/  @!P2 LDC.64 R32, c[0x0][0x5c0] ;  /* 0x00017000ff20ab82 */ /* 0x000e220000000a00 */
[--C-:B------:R-:W-:Y:S02]  /*15e90*/  IADD3.X R9, R9, UR19, R28.reuse, P3, !PT ;  /* 0x0000001309097c10 */ /* 0x100fe40009ffe41c */
[----:B------:R-:W-:-:S06]  /*15ea0*/  PRMT R28, RZ, 0x7610, R28 ;  /* 0x00007610ff1c7816 */ /* 0x000fcc000000001c */
[----:B------:R-:W2:Y:S01]  /*15eb0*/  @!P2 LDG.E.U8 R28, desc[UR24][R8.64] ;  /* 0x00000018081ca981 */ /* 0x000ea2000c1e1100 */
[----:B------:R-:W-:Y:S02]  /*15ec0*/  ISETP.LT.OR P3, PT, R27, 0x2, !P0 ;  /* 0x000000021b00780c */ /* 0x000fe40004761670 */
[----:B0----5:R-:W-:-:S04]  /*15ed0*/  @!P2 IADD3 R32, P4, P5, R6, R32, R3 ;  /* 0x000000200620a210 */ /* 0x021fc80007d9e003 */
[----:B------:R-:W-:Y:S02]  /*15ee0*/  @!P2 IADD3.X R33, R29, R33, R0, P4, P5 ;  /* 0x000000211d21a210 */ /* 0x000fe400027ea400 */
        /* <DEDUP_REMOVED lines=9> */
[----:B------:R-:W-:Y:S01]  /*15f80*/  ISETP.LT.OR P2, PT, R27, 0x9, !P1 ;  /* 0x000000091b00780c */ /* 0x000fe20004f41670 */
[----:B0-----:R-:W0:Y:S01]  /*15f90*/  @!P3 LDC.64 R32, c[0x0][0x5c0] ;  /* 0x00017000ff20bb82 */ /* 0x001e220000000a00 */
[----:B--2---:R-:W-:-:S04]  /*15fa0*/  LOP3.LUT R10, R10, 0xff, RZ, 0xc0, !PT ;  /* 0x000000ff0a0a7812 */ /* 0x004fc800078ec0ff */
[----:B------:R-:W-:-:S05]  /*15fb0*/  F2FP.F16.E4M3.UNPACK_B R10, R10 ;  /* 0x0000000aff0a723e */ /* 0x000fca00020006ff */
[----:B------:R-:W-:-:S05]  /*15fc0*/  HADD2.F32 R10, -RZ, R10.H0_H0 ;  /* 0x2000000aff0a7230 */ /* 0x000fca0000004100 */
[----:B------:R-:W-:-:S04]  /*15fd0*/  FMUL R10, R10, UR8 ;  /* 0x000000080a0a7c20 */ /* 0x000fc80008400000 */
[----:B------:R-:W-:Y:S01]  /*15fe0*/  FFMA R28, R11, UR17, R10 ;  /* 0x000000110b1c7c23 */ /* 0x000fe2000800000a */
[----:B0-----:R-:W-:-:S04]  /*15ff0*/  @!P3 IADD3 R10, P4, P5, R6, R32, R3 ;  /* 0x00000020060ab210 */ /* 0x001fc80007d9e003 */
[----:B------:R-:W-:Y:S02]  /*16000*/  @!P3 IADD3.X R11, R29, R33, R0, P4, P5 ;  /* 0x000000211d0bb210 */ /* 0x000fe400027ea400 */
[----:B------:R-:W-:-:S05]  /*16010*/  F2FP.SATFINITE.E4M3.F32.PACK_AB_MERGE_C R28, RZ, R28, RZ ;  /* 0x0000001cff1c723e */ /* 0x000fca00048070ff */
[----:B------:R0:W-:Y:S02]  /*16020*/  @!P3 STG.E.U8 desc[UR24][R10.64+0x1], R28 ;  /* 0x0000011c0a00b986 */ /* 0x0001e4000c101118 */
[----:B0-----:R-:W-:Y:S01]  /*16030*/  PRMT R28, RZ, 0x7610, R28 ;  /* 0x00007610ff1c7816 */ /* 0x001fe2000000001c */
[----:B------:R-:W0:Y:S05]  /*16040*/  @!P2 LDC.64 R10, c[0x0][0x5c0] ;  /* 0x00017000ff0aab82 */ /* 0x000e2a0000000a00 */
[----:B------:R-:W2:Y:S01]  /*16050*/  @!P2 LDG.E.U8 R28, desc[UR24][R24.64+0x8] ;  /* 0x00000818181ca981 */ /* 0x000ea2000c1e1100 */
[----:B------:R-:W-:Y:S02]  /*16060*/  ISETP.LT.OR P3, PT, R27, 0xa, !P1 ;  /* 0x0000000a1b00780c */ /* 0x000fe40004f61670 */
        /* <DEDUP_REMOVED lines=12> */
[----:B0-----:R-:W0:Y:S02]  /*16130*/  @!P3 LDC.64 R10, c[0x0][0x5c0] ;  /* 0x00017000ff0abb82 */ /* 0x001e240000000a00 */
[----:B0-----:R-:W-:-:S05]  /*16140*/  @!P3 IADD3 R10, P4, R6, R10, RZ ;  /* 0x0000000a060ab210 */ /* 0x001fca0007f9e0ff */
[----:B------:R-:W-:Y:S01]  /*16150*/  @!P3 IMAD.X R11, R29, 0x1, R11, P4 ;  /* 0x000000011d0bb824 */ /* 0x000fe200020e060b */
[----:B--2---:R-:W-:-:S04]  /*16160*/  LOP3.LUT R12, R12, 0xff, RZ, 0xc0, !PT ;  /* 0x000000ff0c0c7812 */ /* 0x004fc800078ec0ff */
[----:B------:R-:W-:-:S05]  /*16170*/  F2FP.F16.E4M3.UNPACK_B R12, R12 ;  /* 0x0000000cff0c723e */ /* 0x000fca00020006ff */
[----:B------:R-:W-:-:S05]  /*16180*/  HADD2.F32 R12, -RZ, R12.H0_H0 ;  /* 0x2000000cff0c7230 */ /* 0x000fca0000004100 */
[----:B------:R-:W-:-:S04]  /*16190*/  FMUL R12, R12, UR8 ;  /* 0x000000080c0c7c20 */ /* 0x000fc80008400000 */
[----:B------:R-:W-:-:S05]  /*161a0*/  FFMA R12, R13, UR17, R12 ;  /* 0x000000110d0c7c23 */ /* 0x000fca000800000c */
[----:B------:R-:W-:-:S05]  /*161b0*/  F2FP.SATFINITE.E4M3.F32.PACK_AB_MERGE_C R12, RZ, R12, RZ ;  /* 0x0000000cff0c723e */ /* 0x000fca00048070ff */
[----:B------:R0:W-:Y:S02]  /*161c0*/  @!P3 STG.E.U8 desc[UR24][R10.64+0x9], R12 ;  /* 0x0000090c0a00b986 */ /* 0x0001e4000c101118 */
[----:B0-----:R-:W-:Y:S01]  /*161d0*/  PRMT R12, RZ, 0x7610, R12 ;  /* 0x00007610ff0c7816 */ /* 0x001fe2000000000c */
[----:B------:R-:W0:Y:S05]  /*161e0*/  @!P2 LDC.64 R10, c[0x0][0x5c0] ;  /* 0x00017000ff0aab82 */ /* 0x000e2a0000000a00 */
[----:B------:R-:W2:Y:S01]  /*161f0*/  @!P2 LDG.E.U8 R12, desc[UR24][R8.64+0x8] ;  /* 0x00000818080ca981 */ /* 0x000ea2000c1e1100 */
[----:B------:R-:W-:Y:S02]  /*16200*/  ISETP.LT.OR P3, PT, R27, 0xa, !P0 ;  /* 0x0000000a1b00780c */ /* 0x000fe40004761670 */
[----:B0-----:R-:W-:-:S04]  /*16210*/  @!P2 IADD3 R10, P4, P5, R6, R10, R3 ;  /* 0x0000000a060aa210 */ /* 0x001fc80007d9e003 */
[----:B------:R-:W-:Y:S02]  /*16220*/  @!P2 IADD3.X R11, R29, R11, R0, P4, P5 ;  /* 0x0000000b1d0ba210 */ /* 0x000fe400027ea400 */
        /* <DEDUP_REMOVED lines=109> */
[----:B------:R-:W-:Y:S02]  /*16900*/  F2FP.SATFINITE.E4M3.F32.PACK_AB_MERGE_C R13, RZ, R12, RZ ;  /* 0x0000000cff0d723e */ /* 0x000fe400048070ff */
[----:B------:R-:W-:-:S03]  /*16910*/  PRMT R12, RZ, 0x7610, R12 ;  /* 0x00007610ff0c7816 */ /* 0x000fc6000000000c */
[----:B------:R0:W-:Y:S04]  /*16920*/  @!P2 STG.E.U8 desc[UR24][R10.64+0x18], R13 ;  /* 0x0000180d0a00a986 */ /* 0x0001e8000c101118 */
[----:B------:R-:W2:Y:S01]  /*16930*/  @!P3 LDG.E.U8 R12, desc[UR24][R8.64+0x19] ;  /* 0x00001918080cb981 */ /* 0x000ea2000c1e1100 */
[----:B------:R-:W-:Y:S01]  /*16940*/  ISETP.LT.OR P2, PT, R27, 0x21, !P1 ;  /* 0x000000211b00780c */ /* 0x000fe20004f41670 */
[----:B0-----:R-:W0:Y:S02]  /*16950*/  @!P3 LDC.64 R10, c[0x0][0x5c0] ;  /* 0x00017000ff0abb82 */ /* 0x001e240000000a00 */
        /* <DEDUP_REMOVED lines=19> */
[--C-:B------:R-:W-:Y:S01]  /*16a90*/  FFMA R216, R216, UR17, R12.reuse ;  /* 0x00000011d8d87c23 */ /* 0x100fe2000800000c */
        /* <DEDUP_REMOVED lines=285> */
[----:B------:R-:W-:Y:S02]  /*17c70*/  FFMA R12, R35, UR17, R12 ;  /* 0x00000011230c7c23 */ /* 0x000fe4000800000c */
[----:B------:R-:W2:Y:S03]  /*17c80*/  LDL.LU R35, [R1+0x18c] ;  /* 0x00018c0001237983 */ /* 0x000ea60000300800 */
[----:B------:R-:W-:Y:S02]  /*17c90*/  F2FP.SATFINITE.E4M3.F32.PACK_AB_MERGE_C R13, RZ, R12, RZ ;  /* 0x0000000cff0d723e */ /* 0x000fe400048070ff */
[----:B------:R-:W-:-:S03]  /*17ca0*/  PRMT R12, RZ, 0x7610, R12 ;  /* 0x00007610ff0c7816 */ /* 0x000fc6000000000c */
[----:B------:R0:W-:Y:S04]  /*17cb0*/  @!P2 STG.E.U8 desc[UR24][R10.64+0x48], R13 ;  /* 0x0000480d0a00a986 */ /* 0x0001e8000c101118 */
[----:B------:R-:W3:Y:S01]  /*17cc0*/  @!P3 LDG.E.U8 R12, desc[UR24][R8.64+0x49] ;  /* 0x00004918080cb981 */ /* 0x000ee2000c1e1100 */
[----:B------:R-:W-:Y:S01]  /*17cd0*/  ISETP.LT.OR P2, PT, R27, 0x51, !P1 ;  /* 0x000000511b00780c */ /* 0x000fe20004f41670 */
[----:B0-----:R-:W0:Y:S02]  /*17ce0*/  @!P3 LDC.64 R10, c[0x0][0x5c0] ;  /* 0x00017000ff0abb82 */ /* 0x001e240000000a00 */
[----:B0-----:R-:W-:-:S04]  /*17cf0*/  @!P3 IADD3 R10, P4, P5, R6, R10, R3 ;  /* 0x0000000a060ab210 */ /* 0x001fc80007d9e003 */
[----:B------:R-:W-:Y:S02]  /*17d00*/  @!P3 IADD3.X R11, R29, R11, R0, P4, P5 ;  /* 0x0000000b1d0bb210 */ /* 0x000fe400027ea400 */
[----:B---3--:R-:W-:-:S04]  /*17d10*/  LOP3.LUT R12, R12, 0xff, RZ, 0xc0, !PT ;  /* 0x000000ff0c0c7812 */ /* 0x008fc800078ec0ff */
[----:B------:R-:W-:-:S05]  /*17d20*/  F2FP.F16.E4M3.UNPACK_B R12, R12 ;  /* 0x0000000cff0c723e */ /* 0x000fca00020006ff */
[----:B------:R-:W-:-:S05]  /*17d30*/  HADD2.F32 R12, -RZ, R12.H0_H0 ;  /* 0x2000000cff0c7230 */ /* 0x000fca0000004100 */
[----:B------:R-:W-:-:S04]  /*17d40*/  FMUL R12, R12, UR8 ;  /* 0x000000080c0c7c20 */ /* 0x000fc80008400000 */
[----:B------:R-:W-:Y:S02]  /*17d50*/  FFMA R12, R39, UR17, R12 ;  /* 0x00000011270c7c23 */ /* 0x000fe4000800000c */
[----:B------:R-:W3:Y:S03]  /*17d60*/  LDL.LU R39, [R1+0x190] ;  /* 0x0001900001277983 */ /* 0x000ee60000300800 */
[----:B------:R-:W-:Y:S02]  /*17d70*/  F2FP.SATFINITE.E4M3.F32.PACK_AB_MERGE_C R13, RZ, R12, RZ ;  /* 0x0000000cff0d723e */ /* 0x000fe400048070ff */
[----:B------:R-:W-:-:S03]  /*17d80*/  PRMT R12, RZ, 0x7610, R12 ;  /* 0x00007610ff0c7816 */ /* 0x000fc6000000000c */
[----:B------:R0:W-:Y:S04]  /*17d90*/  @!P3 STG.E.U8 desc[UR24][R10.64+0x49], R13 ;  /* 0x0000490d0a00b986 */ /* 0x0001e8000c101118 */
[----:B------:R-:W4:Y:S01]  /*17da0*/  @!P2 LDG.E.U8 R12, desc[UR24][R24.64+0x50] ;  /* 0x00005018180ca981 */ /* 0x000f22000c1e1100 */
[----:B------:R-:W-:Y:S01]  /*17db0*/  ISETP.LT.OR P3, PT, R27, 0x52, !P1 ;  /* 0x000000521b00780c */ /* 0x000fe20004f61670 */
[----:B0-----:R-:W0:Y:S02]  /*17dc0*/  @!P2 LDC.64 R10, c[0x0][0x5c0] ;  /* 0x00017000ff0aab82 */ /* 0x001e240000000a00 */
[----:B0-----:R-:W-:-:S05]  /*17dd0*/  @!P2 IADD3 R10, P4, R6, R10, RZ ;  /* 0x0000000a060aa210 */ /* 0x001fca0007f9e0ff */
[----:B------:R-:W-:Y:S01]  /*17de0*/  @!P2 IMAD.X R11, R29, 0x1, R11, P4 ;  /* 0x000000011d0ba824 */ /* 0x000fe200020e060b */
[----:B----4-:R-:W-:-:S04]  /*17df0*/  LOP3.LUT R12, R12, 0xff, RZ, 0xc0, !PT ;  /* 0x000000ff0c0c7812 */ /* 0x010fc800078ec0ff */
[----:B------:R-:W-:-:S05]  /*17e00*/  F2FP.F16.E4M3.UNPACK_B R12, R12 ;  /* 0x0000000cff0c723e */ /* 0x000fca00020006ff */
[----:B------:R-:W-:-:S05]  /*17e10*/  HADD2.F32 R12, -RZ, R12.H0_H0 ;  /* 0x2000000cff0c7230 */ /* 0x000fca0000004100 */
[----:B------:R-:W-:-:S04]  /*17e20*/  FMUL R12, R12, UR8 ;  /* 0x000000080c0c7c20 */ /* 0x000fc80008400000 */
[----:B------:R-:W-:Y:S02]  /*17e30*/  FFMA R12, R38, UR17, R12 ;  /* 0x00000011260c7c23 */ /* 0x000fe4000800000c */
[----:B------:R-:W4:Y:S03]  /*17e40*/  LDL.LU R38, [R1+0x194] ;  /* 0x0001940001267983 */ /* 0x000f260000300800 */
        /* <DEDUP_REMOVED lines=34> */
[----:B0-----:R-:W-:-:S04]  /*18070*/  @!P3 IADD3 R10, P4, P5, R6, R10, R3 ;  /* 0x0000000a060ab210 */ /* 0x001fc80007d9e003 */
[----:B------:R-:W-:Y:S02]  /*18080*/  @!P3 IADD3.X R11, R29, R11, R0, P4, P5 ;  /* 0x0000000b1d0bb210 */ /* 0x000fe400027ea400 */
        /* <DEDUP_REMOVED lines=26> */
[----:B0-----:R-:W-:-:S05]  /*18230*/  @!P3 IADD3 R10, P4, R6, R10, RZ ;  /* 0x0000000a060ab210 */ /* 0x001fca0007f9e0ff */
[----:B------:R-:W-:Y:S01]  /*18240*/  @!P3 IMAD.X R11, R29, 0x1, R11, P4 ;  /* 0x000000011d0bb824 */ /* 0x000fe200020e060b */
        /* <DEDUP_REMOVED lines=648> */
[----:B------:R-:W-:Y:S01]  /*1aad0*/  FFMA R12, R38, UR17, R12 ;  /* 0x00000011260c7c23 */ /* 0x000fe2000800000c */
[----:B------:R-:W-:Y:S01]  /*1aae0*/  ISETP.LT.OR P1, PT, R27, 0xba, !P1 ;  /* 0x000000ba1b00780c */ /* 0x000fe20004f21670 */
[----:B------:R-:W4:Y:S03]  /*1aaf0*/  LDL.LU R38, [R1+0x260] ;  /* 0x0002600001267983 */ /* 0x000f260000300800 */
[----:B------:R-:W-:Y:S02]  /*1ab00*/  F2FP.SATFINITE.E4M3.F32.PACK_AB_MERGE_C R13, RZ, R12, RZ ;  /* 0x0000000cff0d723e */ /* 0x000fe400048070ff */
[----:B------:R-:W-:-:S03]  /*1ab10*/  PRMT R12, RZ, 0x7610, R12 ;  /* 0x00007610ff0c7816 */ /* 0x000fc6000000000c */
[----:B------:R0:W-:Y:S04]  /*1ab20*/  @!P3 STG.E.U8 desc[UR24][R10.64+0xb1], R13 ;  /* 0x0000b10d0a00b986 */ /* 0x0001e8000c101118 */
[----:B------:R-:W2:Y:S01]  /*1ab30*/  @!P2 LDG.E.U8 R12, desc[UR24][R24.64+0xb8] ;  /* 0x0000b818180ca981 */ /* 0x000ea2000c1e1100 */
        /* <DEDUP_REMOVED lines=21> */
[----:B------:R-:W-:-:S05]  /*1ac90*/  FFMA R12, R39, UR17, R12 ;  /* 0x00000011270c7c23 */ /* 0x000fca000800000c */
        /* <DEDUP_REMOVED lines=12> */
[----:B----4-:R-:W-:Y:S01]  /*1ad60*/  FFMA R12, R38, UR17, R12 ;  /* 0x00000011260c7c23 */ /* 0x010fe2000800000c */
[----:B------:R-:W-:Y:S01]  /*1ad70*/  IADD3 R13, P0, R34, 0x80, RZ ;  /* 0x00000080220d7810 */ /* 0x000fe20007f1e0ff */
[----:B------:R-:W3:Y:S03]  /*1ad80*/  LDL.LU R38, [R1+0x268] ;  /* 0x0002680001267983 */ /* 0x000ee60000300800 */
[----:B------:R-:W-:Y:S02]  /*1ad90*/  F2FP.SATFINITE.E4M3.F32.PACK_AB_MERGE_C R15, RZ, R12, RZ ;  /* 0x0000000cff0f723e */ /* 0x000fe400048070ff */
[----:B------:R-:W-:-:S03]  /*1ada0*/  PRMT R12, RZ, 0x7610, R12 ;  /* 0x00007610ff0c7816 */ /* 0x000fc6000000000c */
[----:B------:R0:W-:Y:S04]  /*1adb0*/  @!P2 STG.E.U8 desc[UR24][R10.64+0xb8], R15 ;  /* 0x0000b80f0a00a986 */ /* 0x0001e8000c101118 */
[----:B------:R4:W2:Y:S01]  /*1adc0*/  @!P1 LDG.E.U8 R12, desc[UR24][R8.64+0xb9] ;  /* 0x0000b918080c9981 */ /* 0x0008a2000c1e1100 */
[----:B------:R-:W-:Y:S01]  /*1add0*/  IMAD.X R14, RZ, RZ, R37, P0 ;  /* 0x000000ffff0e7224 */ /* 0x000fe200000e0625 */
[----:B------:R-:W-:-:S03]  /*1ade0*/  ISETP.GE.AND P0, PT, R26, 0x81, PT ;  /* 0x000000811a00780c */ /* 0x000fc60003f06270 */
[----:B------:R-:W-:Y:S01]  /*1adf0*/  IMAD R14, R14, UR14, RZ ;  /* 0x0000000e0e0e7c24 */ /* 0x000fe2000f8e02ff */
[----:B0-----:R-:W0:Y:S01]  /*1ae00*/  @!P1 LDC.64 R10, c[0x0][0x5c0] ;  /* 0x00017000ff0a9b82 */ /* 0x001e220000000a00 */
[----:B------:R-:W-:Y:S01]  /*1ae10*/  ISETP.LT.OR P3, PT, R27, 0x1, !P0 ;  /* 0x000000011b00780c */ /* 0x000fe20004761670 */
[----:B----4-:R-:W-:-:S04]  /*1ae20*/  IMAD.WIDE.U32 R8, R13, UR14, R30 ;  /* 0x0000000e0d087c25 */ /* 0x010fc8000f8e001e */
[----:B------:R-:W-:Y:S01]  /*1ae30*/  IMAD R13, R13, UR15, R14 ;  /* 0x0000000f0d0d7c24 */ /* 0x000fe2000f8e020e */
[----:B------:R-:W-:-:S04]  /*1ae40*/  IADD3 R8, P2, R8, UR18, RZ ;  /* 0x0000001208087c10 */ /* 0x000fc8000ff5e0ff */
[----:B------:R-:W-:Y:S02]  /*1ae50*/  IADD3.X R9, R9, UR19, R13, P2, !PT ;  /* 0x0000001309097c10 */ /* 0x000fe400097fe40d */
[----:B0-----:R-:W-:-:S04]  /*1ae60*/  @!P1 IADD3 R10, P4, P5, R6, R10, R3 ;  /* 0x0000000a060a9210 */ /* 0x001fc80007d9e003 */
[----:B------:R-:W-:Y:S02]  /*1ae70*/  @!P1 IADD3.X R11, R29, R11, R0, P4, P5 ;  /* 0x0000000b1d0b9210 */ /* 0x000fe400027ea400 */
[----:B--2---:R-:W-:-:S04]  /*1ae80*/  LOP3.LUT R12, R12, 0xff, RZ, 0xc0, !PT ;  /* 0x000000ff0c0c7812 */ /* 0x004fc800078ec0ff */
[----:B------:R-:W-:-:S05]  /*1ae90*/  F2FP.F16.E4M3.UNPACK_B R12, R12 ;  /* 0x0000000cff0c723e */ /* 0x000fca00020006ff */
[----:B------:R-:W-:-:S05]  /*1aea0*/  HADD2.F32 R12, -RZ, R12.H0_H0 ;  /* 0x2000000cff0c7230 */ /* 0x000fca0000004100 */
[----:B------:R-:W-:-:S04]  /*1aeb0*/  FMUL R12, R12, UR8 ;  /* 0x000000080c0c7c20 */ /* 0x000fc80008400000 */
[----:B------:R-:W-:Y:S01]  /*1aec0*/  FFMA R12, R35, UR17, R12 ;  /* 0x00000011230c7c23 */ /* 0x000fe2000800000c */
[----:B------:R-:W-:Y:S01]  /*1aed0*/  ISETP.LT.OR P2, PT, R27, 0x2, !P0 ;  /* 0x000000021b00780c */ /* 0x000fe20004741670 */
[----:B------:R-:W2:Y:S03]  /*1aee0*/  LDL.LU R35, [R1+0x26c] ;  /* 0x00026c0001237983 */ /* 0x000ea60000300800 */
[----:B------:R-:W-:Y:S02]  /*1aef0*/  F2FP.SATFINITE.E4M3.F32.PACK_AB_MERGE_C R15, RZ, R12, RZ ;  /* 0x0000000cff0f723e */ /* 0x000fe400048070ff */
[----:B------:R-:W-:-:S03]  /*1af00*/  PRMT R12, RZ, 0x7610, R12 ;  /* 0x00007610ff0c7816 */ /* 0x000fc6000000000c */
[----:B------:R0:W-:Y:S04]  /*1af10*/  @!P1 STG.E.U8 desc[UR24][R10.64+0xb9], R15 ;  /* 0x0000b90f0a009986 */ /* 0x0001e8000c101118 */
[----:B------:R-:W4:Y:S01]  /*1af20*/  @!P3 LDG.E.U8 R12, desc[UR24][R8.64] ;  /* 0x00000018080cb981 */ /* 0x000f22000c1e1100 */
[----:B0-----:R-:W0:Y:S02]  /*1af30*/  @!P3 LDC.64 R10, c[0x0][0x5c0] ;  /* 0x00017000ff0abb82 */ /* 0x001e240000000a00 */
[----:B0-----:R-:W-:-:S04]  /*1af40*/  @!P3 IADD3 R10, P1, P4, R6, R10, R4 ;  /* 0x0000000a060ab210 */ /* 0x001fc80007c3e004 */
[----:B------:R-:W-:Y:S02]  /*1af50*/  @!P3 IADD3.X R11, R29, R11, R2, P1, P4 ;  /* 0x0000000b1d0bb210 */ /* 0x000fe40000fe8402 */
[----:B----4-:R-:W-:-:S04]  /*1af60*/  LOP3.LUT R12, R12, 0xff, RZ, 0xc0, !PT ;  /* 0x000000ff0c0c7812 */ /* 0x010fc800078ec0ff */
[----:B------:R-:W-:-:S05]  /*1af70*/  F2FP.F16.E4M3.UNPACK_B R12, R12 ;  /* 0x0000000cff0c723e */ /* 0x000fca00020006ff */
[----:B------:R-:W-:-:S05]  /*1af80*/  HADD2.F32 R12, -RZ, R12.H0_H0 ;  /* 0x2000000cff0c7230 */ /* 0x000fca0000004100 */
[----:B------:R-:W-:-:S04]  /*1af90*/  FMUL R12, R12, UR8 ;  /* 0x000000080c0c7c20 */ /* 0x000fc80008400000 */
[----:B---3--:R-:W-:Y:S01]  /*1afa0*/  FFMA R12, R38, UR17, R12 ;  /* 0x00000011260c7c23 */ /* 0x008fe2000800000c */
[----:B------:R-:W-:Y:S01]  /*1afb0*/  IADD3 R15, P1, R34, 0x88, RZ ;  /* 0x00000088220f7810 */ /* 0x000fe20007f3e0ff */
[----:B------:R-:W3:Y:S03]  /*1afc0*/  LDL.LU R38, [R1+0x270] ;  /* 0x0002700001267983 */ /* 0x000ee60000300800 */
[----:B------:R-:W-:Y:S02]  /*1afd0*/  F2FP.SATFINITE.E4M3.F32.PACK_AB_MERGE_C R17, RZ, R12, RZ ;  /* 0x0000000cff11723e */ /* 0x000fe400048070ff */
[----:B------:R-:W-:-:S03]  /*1afe0*/  PRMT R12, RZ, 0x7610, R12 ;  /* 0x00007610ff0c7816 */ /* 0x000fc6000000000c */
[----:B------:R0:W-:Y:S04]  /*1aff0*/  @!P3 STG.E.U8 desc[UR24][R10.64], R17 ;  /* 0x000000110a00b986 */ /* 0x0001e8000c101118 */
[----:B------:R-:W4:Y:S01]  /*1b000*/  @!P2 LDG.E.U8 R12, desc[UR24][R8.64+0x1] ;  /* 0x00000118080ca981 */ /* 0x000f22000c1e1100 */
[----:B------:R-:W-:Y:S01]  /*1b010*/  IMAD.X R13, RZ, RZ, R37, P1 ;  /* 0x000000ffff0d7224 */ /* 0x000fe200008e0625 */
[----:B------:R-:W-:-:S03]  /*1b020*/  ISETP.GE.AND P1, PT, R26, 0x89, PT ;  /* 0x000000891a00780c */ /* 0x000fc60003f26270 */
[----:B------:R-:W-:Y:S01]  /*1b030*/  IMAD R16, R13, UR14, RZ ;  /* 0x0000000e0d107c24 */ /* 0x000fe2000f8e02ff */
[----:B------:R-:W-:Y:S01]  /*1b040*/  ISETP.LT.OR P3, PT, R27, 0x1, !P1 ;  /* 0x000000011b00780c */ /* 0x000fe20004f61670 */
[----:B0-----:R-:W0:Y:S02]  /*1b050*/  @!P2 LDC.64 R10, c[0x0][0x5c0] ;  /* 0x00017000ff0aab82 */ /* 0x001e240000000a00 */
[----:B------:R-:W-:Y:S01]  /*1b060*/  IMAD R17, R15, UR15, R16 ;  /* 0x0000000f0f117c24 */ /* 0x000fe2000f8e0210 */
[----:B0-----:R-:W-:Y:S02]  /*1b070*/  @!P2 IADD3 R14, P4, P5, R6, R10, R4 ;  /* 0x0000000a060ea210 */ /* 0x001fe40007d9e004 */
[----:B----4-:R-:W-:-:S04]  /*1b080*/  LOP3.LUT R12, R12, 0xff, RZ, 0xc0, !PT ;  /* 0x000000ff0c0c7812 */ /* 0x010fc800078ec0ff */
[----:B------:R-:W-:-:S05]  /*1b090*/  F2FP.F16.E4M3.UNPACK_B R12, R12 ;  /* 0x0000000cff0c723e */ /* 0x000fca00020006ff */
[----:B------:R-:W-:-:S05]  /*1b0a0*/  HADD2.F32 R12, -RZ, R12.H0_H0 ;  /* 0x2000000cff0c7230 */ /* 0x000fca0000004100 */
[----:B------:R-:W-:Y:S01]  /*1b0b0*/  FMUL R10, R12, UR8 ;  /* 0x000000080c0a7c20 */ /* 0x000fe20008400000 */
[----:B------:R-:W-:Y:S01]  /*1b0c0*/  IMAD.WIDE.U32 R12, R15, UR14, R30 ;  /* 0x0000000e0f0c7c25 */ /* 0x000fe2000f8e001e */
[----:B------:R-:W-:-:S03]  /*1b0d0*/  @!P2 IADD3.X R15, R29, R11, R2, P4, P5 ;  /* 0x0000000b1d0fa210 */ /* 0x000fc600027ea402 */
[----:B--2---:R-:W-:Y:S01]  /*1b0e0*/  FFMA R16, R35, UR17, R10 ;  /* 0x0000001123107c23 */ /* 0x004fe2000800000a */
[----:B------:R-:W-:Y:S01]  /*1b0f0*/  IADD3 R10, P4, R12, UR18, RZ ;  /* 0x000000120c0a7c10 */ /* 0x000fe2000ff9e0ff */
[----:B------:R-:W2:Y:S03]  /*1b100*/  LDL.LU R35, [R1+0x274] ;  /* 0x0002740001237983 */ /* 0x000ea60000300800 */
[----:B------:R-:W-:Y:S02]  /*1b110*/  F2FP.SATFINITE.E4M3.F32.PACK_AB_MERGE_C R19, RZ, R16, RZ ;  /* 0x00000010ff13723e */ /* 0x000fe400048070ff */
[----:B------:R-:W-:Y:S01]  /*1b120*/  PRMT R16, RZ, 0x7610, R16 ;  /* 0x00007610ff107816 */ /* 0x000fe20000000010 */
[----:B------:R-:W4:Y:S01]  /*1b130*/  LDL.LU R39, [R1+0x278] ;  /* 0x0002780001277983 */ /* 0x000f220000300800 */
[----:B------:R-:W-:Y:S02]  /*1b140*/  IADD3.X R11, R13, UR19, R17, P4, !PT ;  /* 0x000000130d0b7c10 */ /* 0x000fe4000a7fe411 */
[----:B------:R-:W0:Y:S01]  /*1b150*/  @!P3 LDC.64 R12, c[0x0][0x5c0] ;  /* 0x00017000ff0cbb82 */ /* 0x000e220000000a00 */
[----:B------:R1:W-:Y:S04]  /*1b160*/  @!P2 STG.E.U8 desc[UR24][R14.64+0x1], R19 ;  /* 0x000001130e00a986 */ /* 0x0003e8000c101118 */
[----:B------:R-:W3:Y:S01]  /*1b170*/  @!P3 LDG.E.U8 R16, desc[UR24][R10.64] ;  /* 0x000000180a10b981 */ /* 0x000ee2000c1e1100 */
[----:B------:R-:W-:-:S02]  /*1b180*/  @!P3 IADD3 R17, P4, P5, R3, R6, R4 ;  /* 0x000000060311b210 */ /* 0x000fc40007d9e004 */
[----:B------:R-:W-:Y:S02]  /*1b190*/  ISETP.LT.OR P2, PT, R27, 0x2, !P1 ;  /* 0x000000021b00780c */ /* 0x000fe40004f41670 */
[----:B------:R-:W-:Y:S02]  /*1b1a0*/  @!P3 IADD3.X R18, R0, R29, R2, P4, P5 ;  /* 0x0000001d0012b210 */ /* 0x000fe400027ea402 */
[----:B-1----:R-:W-:Y:S02]  /*1b1b0*/  PRMT R14, RZ, 0x7610, R14 ;  /* 0x00007610ff0e7816 */ /* 0x002fe4000000000e */
[----:B0-----:R-:W-:-:S05]  /*1b1c0*/  @!P3 IADD3 R12, P4, R17, R12, RZ ;  /* 0x0000000c110cb210 */ /* 0x001fca0007f9e0ff */
[----:B------:R-:W-:Y:S01]  /*1b1d0*/  @!P3 IMAD.X R13, R18, 0x1, R13, P4 ;  /* 0x00000001120db824 */ /* 0x000fe200020e060d */
[----:B---3--:R-:W-:-:S04]  /*1b1e0*/  LOP3.LUT R16, R16, 0xff, RZ, 0xc0, !PT ;  /* 0x000000ff10107812 */ /* 0x008fc800078ec0ff */
[----:B------:R-:W-:-:S05]  /*1b1f0*/  F2FP.F16.E4M3.UNPACK_B R16, R16 ;  /* 0x00000010ff10723e */ /* 0x000fca00020006ff */
[----:B------:R-:W-:-:S05]  /*1b200*/  HADD2.F32 R16, -RZ, R16.H0_H0 ;  /* 0x20000010ff107230 */ /* 0x000fca0000004100 */
[----:B------:R-:W-:-:S04]  /*1b210*/  FMUL R16, R16, UR8 ;  /* 0x0000000810107c20 */ /* 0x000fc80008400000 */
[----:B------:R-:W-:Y:S01]  /*1b220*/  FFMA R16, R38, UR17, R16 ;  /* 0x0000001126107c23 */ /* 0x000fe20008000010 */
[----:B------:R-:W-:Y:S01]  /*1b230*/  @!P2 IADD3 R17, P4, P5, R3, R6, R4 ;  /* 0x000000060311a210 */ /* 0x000fe20007d9e004 */
[----:B------:R-:W3:Y:S03]  /*1b240*/  LDL.LU R38, [R1+0x27c] ;  /* 0x00027c0001267983 */ /* 0x000ee60000300800 */
[----:B------:R-:W-:-:S05]  /*1b250*/  F2FP.SATFINITE.E4M3.F32.PACK_AB_MERGE_C R15, RZ, R16, RZ ;  /* 0x00000010ff0f723e */ /* 0x000fca00048070ff */
[----:B------:R0:W-:Y:S04]  /*1b260*/  @!P3 STG.E.U8 desc[UR24][R12.64], R15 ;  /* 0x0000000f0c00b986 */ /* 0x0001e8000c101118 */
[----:B------:R-:W2:Y:S01]  /*1b270*/  @!P2 LDG.E.U8 R14, desc[UR24][R10.64+0x1] ;  /* 0x000001180a0ea981 */ /* 0x000ea2000c1e1100 */
[----:B------:R-:W-:Y:S02]  /*1b280*/  ISETP.LT.OR P3, PT, R27, 0x9, !P0 ;  /* 0x000000091b00780c */ /* 0x000fe40004761670 */
[----:B------:R-:W-:Y:S01]  /*1b290*/  @!P2 IADD3.X R16, R0, R29, R2, P4, P5 ;  /* 0x0000001d0010a210 */ /* 0x000fe200027ea402 */
        /* <DEDUP_REMOVED lines=21> */
[----:B------:R-:W-:-:S05]  /*1b3f0*/  FFMA R14, R39, UR17, R14 ;  /* 0x00000011270e7c23 */ /* 0x000fca000800000e */
        /* <DEDUP_REMOVED lines=13> */
[----:B------:R-:W-:Y:S01]  /*1b4d0*/  @!P3 IADD3 R17, P4, P5, R3, R6, R4 ;  /* 0x000000060311b210 */ /* 0x000fe20007d9e004 */
[----:B------:R-:W3:Y:S03]  /*1b4e0*/  LDL.LU R38, [R1+0x284] ;  /* 0x0002840001267983 */ /* 0x000ee60000300800 */
[----:B------:R-:W-:Y:S01]  /*1b4f0*/  F2FP.SATFINITE.E4M3.F32.PACK_AB_MERGE_C R15, RZ, R14, RZ ;  /* 0x0000000eff0f723e */ /* 0x000fe200048070ff */
[----:B------:R-:W4:Y:S01]  /*1b500*/  LDL.LU R39, [R1+0x288] ;  /* 0x0002880001277983 */ /* 0x000f220000300800 */
[----:B------:R-:W-:-:S03]  /*1b510*/  PRMT R14, RZ, 0x7610, R14 ;  /* 0x00007610ff0e7816 */ /* 0x000fc6000000000e */
        /* <DEDUP_REMOVED lines=11> */
[----:B------:R-:W-:Y:S01]  /*1b5d0*/  FFMA R14, R35, UR17, R14 ;  /* 0x00000011230e7c23 */ /* 0x000fe2000800000e */
[----:B------:R-:W-:Y:S01]  /*1b5e0*/  @!P2 IADD3 R17, P4, P5, R3, R6, R4 ;  /* 0x000000060311a210 */ /* 0x000fe20007d9e004 */
[----:B------:R-:W2:Y:S03]  /*1b5f0*/  LDL.LU R35, [R1+0x28c] ;  /* 0x00028c0001237983 */ /* 0x000ea60000300800 */
[----:B------:R-:W-:Y:S02]  /*1b600*/  F2FP.SATFINITE.E4M3.F32.PACK_AB_MERGE_C R15, RZ, R14, RZ ;  /* 0x0000000eff0f723e */ /* 0x000fe400048070ff */
[----:B------:R-:W-:-:S03]  /*1b610*/  PRMT R14, RZ, 0x7610, R14 ;  /* 0x00007610ff0e7816 */ /* 0x000fc6000000000e */
[----:B------:R0:W-:Y:S04]  /*1b620*/  @!P3 STG.E.U8 desc[UR24][R12.64+0x8], R15 ;  /* 0x0000080f0c00b986 */ /* 0x0001e8000c101118 */
[----:B------:R-:W3:Y:S01]  /*1b630*/  @!P2 LDG.E.U8 R14, desc[UR24][R10.64+0x9] ;  /* 0x000009180a0ea981 */ /* 0x000ee2000c1e1100 */
[----:B------:R-:W-:Y:S02]  /*1b640*/  ISETP.LT.OR P3, PT, R27, 0x11, !P0 ;  /* 0x000000111b00780c */ /* 0x000fe40004761670 */
[----:B------:R-:W-:Y:S01]  /*1b650*/  @!P2 IADD3.X R16, R0, R29, R2, P4, P5 ;  /* 0x0000001d0010a210 */ /* 0x000fe200027ea402 */
        /* <DEDUP_REMOVED lines=34> */
[----:B--2---:R-:W-:Y:S01]  /*1b880*/  FFMA R14, R35, UR17, R14 ;  /* 0x00000011230e7c23 */ /* 0x004fe2000800000e */
[----:B------:R-:W-:Y:S01]  /*1b890*/  @!P3 IADD3 R17, P4, P5, R3, R6, R4 ;  /* 0x000000060311b210 */ /* 0x000fe20007d9e004 */
[----:B------:R-:W2:Y:S03]  /*1b8a0*/  LDL.LU R35, [R1+0x294] ;  /* 0x0002940001237983 */ /* 0x000ea60000300800 */
[----:B------:R-:W-:Y:S01]  /*1b8b0*/  F2FP.SATFINITE.E4M3.F32.PACK_AB_MERGE_C R15, RZ, R14, RZ ;  /* 0x0000000eff0f723e */ /* 0x000fe200048070ff */
[----:B------:R-:W4:Y:S01]  /*1b8c0*/  LDL.LU R39, [R1+0x298] ;  /* 0x0002980001277983 */ /* 0x000f220000300800 */
        /* <DEDUP_REMOVED lines=15> */
[----:B------:R-:W-:Y:S02]  /*1b9c0*/  F2FP.SATFINITE.E4M3.F32.PACK_AB_MERGE_C R15, RZ, R14, RZ ;  /* 0x0000000eff0f723e */ /* 0x000fe400048070ff */
        /* <DEDUP_REMOVED lines=1127> */
[----:B0-----:R-:W0:Y:S01]  /*20040*/  @!P3 LDC.64 R12, c[0x0][0x5c0] ;  /* 0x00017000ff0cbb82 */ /* 0x001e220000000a00 */
[----:B------:R-:W-:Y:S02]  /*20050*/  ISETP.LT.OR P2, PT, R27, 0xaa, !P1 ;  /* 0x000000aa1b00780c */ /* 0x000fe40004f41670 */
[----:B------:R-:W-:Y:S02]  /*20060*/  @!P3 IADD3.X R16, R0, R29, R2, P4, P5 ;  /* 0x0000001d0010b210 */ /* 0x000fe400027ea402 */
        /* <DEDUP_REMOVED lines=12> */
[----:B------:R-:W4:Y:S01]  /*20130*/  @!P2 LDG.E.U8 R14, desc[UR24][R10.64+0xa9] ;  /* 0x0000a9180a0ea981 */ /* 0x000f22000c1e1100 */
[----:B0-----:R-:W0:Y:S01]  /*20140*/  @!P2 LDC.64 R12, c[0x0][0x5c0] ;  /* 0x00017000ff0cab82 */ /* 0x001e220000000a00 */
[----:B------:R-:W-:Y:S02]  /*20150*/  ISETP.LT.OR P3, PT, R27, 0xb1, !P0 ;  /* 0x000000b11b00780c */ /* 0x000fe40004761670 */
[----:B------:R-:W-:Y:S02]  /*20160*/  @!P2 IADD3.X R16, R0, R29, R2, P4, P5 ;  /* 0x0000001d0010a210 */ /* 0x000fe400027ea402 */
        /* <DEDUP_REMOVED lines=12> */
[----:B0-----:R-:W0:Y:S01]  /*20230*/  @!P3 LDC.64 R12, c[0x0][0x5c0] ;  /* 0x00017000ff0cbb82 */ /* 0x001e220000000a00 */
[----:B------:R-:W-:Y:S02]  /*20240*/  ISETP.LT.OR P2, PT, R27, 0xb2, !P0 ;  /* 0x000000b21b00780c */ /* 0x000fe40004741670 */
[----:B0-----:R-:W-:-:S04]  /*20250*/  @!P3 IADD3 R12, P4, P5, R6, R12, R4 ;  /* 0x0000000c060cb210 */ /* 0x001fc80007d9e004 */
[----:B------:R-:W-:Y:S02]  /*20260*/  @!P3 IADD3.X R13, R29, R13, R2, P4, P5 ;  /* 0x0000000d1d0db210 */ /* 0x000fe400027ea402 */
        /* <DEDUP_REMOVED lines=17> */
[----:B--2---:R-:W-:Y:S01]  /*20380*/  FFMA R14, R35, UR17, R14 ;  /* 0x00000011230e7c23 */ /* 0x004fe2000800000e */
[----:B------:R-:W-:Y:S01]  /*20390*/  @!P3 IADD3 R17, P4, P5, R3, R6, R4 ;  /* 0x000000060311b210 */ /* 0x000fe20007d9e004 */
[----:B------:R-:W2:Y:S03]  /*203a0*/  LDL.LU R35, [R1+0x3d4] ;  /* 0x0003d40001237983 */ /* 0x000ea60000300800 */
[----:B------:R-:W-:Y:S01]  /*203b0*/  F2FP.SATFINITE.E4M3.F32.PACK_AB_MERGE_C R15, RZ, R14, RZ ;  /* 0x0000000eff0f723e */ /* 0x000fe200048070ff */
[----:B------:R-:W3:Y:S01]  /*203c0*/  LDL.LU R38, [R1+0x3d8] ;  /* 0x0003d80001267983 */ /* 0x000ee20000300800 */
        /* <DEDUP_REMOVED lines=12> */
[----:B------:R-:W-:Y:S01]  /*20490*/  FFMA R14, R39, UR17, R14 ;  /* 0x00000011270e7c23 */ /* 0x000fe2000800000e */
[----:B------:R-:W-:Y:S01]  /*204a0*/  @!P2 IADD3 R17, P4, P5, R3, R6, R4 ;  /* 0x000000060311a210 */ /* 0x000fe20007d9e004 */
[----:B------:R-:W4:Y:S03]  /*204b0*/  LDL.LU R39, [R1+0x3dc] ;  /* 0x0003dc0001277983 */ /* 0x000f260000300800 */
        /* <DEDUP_REMOVED lines=19> */
[----:B------:R-:W3:Y:S01]  /*205f0*/  @!P3 LDG.E.U8 R14, desc[UR24][R8.64+0xb8] ;  /* 0x0000b818080eb981 */ /* 0x000ee2000c1e1100 */
        /* <DEDUP_REMOVED lines=8> */
[----:B------:R-:W-:Y:S01]  /*20680*/  ISETP.LT.OR P2, PT, R27, 0xb9, !P1 ;  /* 0x000000b91b00780c */ /* 0x000fe20004f41670 */
[----:B------:R-:W3:Y:S03]  /*20690*/  LDL.LU R38, [R1+0x3e4] ;  /* 0x0003e40001267983 */ /* 0x000ee60000300800 */
[----:B------:R-:W-:Y:S02]  /*206a0*/  F2FP.SATFINITE.E4M3.F32.PACK_AB_MERGE_C R15, RZ, R14, RZ ;  /* 0x0000000eff0f723e */ /* 0x000fe400048070ff */
[----:B------:R-:W-:-:S03]  /*206b0*/  PRMT R14, RZ, 0x7610, R14 ;  /* 0x00007610ff0e7816 */ /* 0x000fc6000000000e */
[----:B------:R0:W-:Y:S04]  /*206c0*/  @!P3 STG.E.U8 desc[UR24][R12.64+0xb8], R15 ;  /* 0x0000b80f0c00b986 */ /* 0x0001e8000c101118 */
[----:B------:R1:W4:Y:S01]  /*206d0*/  @!P0 LDG.E.U8 R14, desc[UR24][R8.64+0xb9] ;  /* 0x0000b918080e8981 */ /* 0x000322000c1e1100 */
[----:B0-----:R-:W0:Y:S08]  /*206e0*/  @!P2 LDC.64 R12, c[0x0][0x5c0] ;  /* 0x00017000ff0cab82 */ /* 0x001e300000000a00 */
[----:B-1----:R-:W1:Y:S02]  /*206f0*/  @!P0 LDC.64 R8, c[0x0][0x5c0] ;  /* 0x00017000ff088b82 */ /* 0x002e640000000a00 */
[----:B-1----:R-:W-:-:S04]  /*20700*/  @!P0 IADD3 R8, P3, P4, R6, R8, R4 ;  /* 0x0000000806088210 */ /* 0x002fc80007c7e004 */
        /* <DEDUP_REMOVED lines=10> */
[----:B------:R-:W-:Y:S02]  /*207b0*/  @!P2 IADD3 R17, P0, P3, R3, R6, R4 ;  /* 0x000000060311a210 */ /* 0x000fe40007b1e004 */
[----:B------:R-:W-:Y:S02]  /*207c0*/  ISETP.LT.OR P1, PT, R27, 0xba, !P1 ;  /* 0x000000ba1b00780c */ /* 0x000fe40004f21670 */
[----:B0-----:R-:W-:Y:S02]  /*207d0*/  @!P2 IADD3 R12, P4, R17, R12, RZ ;  /* 0x0000000c110ca210 */ /* 0x001fe40007f9e0ff */
[----:B-1----:R-:W-:-:S05]  /*207e0*/  @!P2 IADD3.X R8, R0, R29, R2, P0, P3 ;  /* 0x0000001d0008a210 */ /* 0x002fca00007e6402 */
[----:B------:R-:W-:-:S04]  /*207f0*/  @!P2 IMAD.X R13, R8, 0x1, R13, P4 ;  /* 0x00000001080da824 */ /* 0x000fc800020e060d */
[----:B------:R-:W0:Y:S01]  /*20800*/  @!P1 LDC.64 R8, c[0x0][0x5c0] ;  /* 0x00017000ff089b82 */ /* 0x000e220000000a00 */
[----:B----4-:R-:W-:-:S04]  /*20810*/  LOP3.LUT R14, R14, 0xff, RZ, 0xc0, !PT ;  /* 0x000000ff0e0e7812 */ /* 0x010fc800078ec0ff */
[----:B------:R-:W-:-:S05]  /*20820*/  F2FP.F16.E4M3.UNPACK_B R14, R14 ;  /* 0x0000000eff0e723e */ /* 0x000fca00020006ff */
[----:B------:R-:W-:-:S05]  /*20830*/  HADD2.F32 R14, -RZ, R14.H0_H0 ;  /* 0x2000000eff0e7230 */ /* 0x000fca0000004100 */
[----:B------:R-:W-:-:S04]  /*20840*/  FMUL R14, R14, UR8 ;  /* 0x000000080e0e7c20 */ /* 0x000fc80008400000 */
[----:B--2---:R-:W-:Y:S01]  /*20850*/  FFMA R14, R35, UR17, R14 ;  /* 0x00000011230e7c23 */ /* 0x004fe2000800000e */
[----:B------:R-:W-:Y:S01]  /*20860*/  IADD3 R15, P0, R34, 0x100, RZ ;  /* 0x00000100220f7810 */ /* 0x000fe20007f1e0ff */
[----:B------:R-:W2:Y:S03]  /*20870*/  LDL.LU R35, [R1+0x3e8] ;  /* 0x0003e80001237983 */ /* 0x000ea60000300800 */
[----:B------:R-:W-:Y:S02]  /*20880*/  F2FP.SATFINITE.E4M3.F32.PACK_AB_MERGE_C R17, RZ, R14, RZ ;  /* 0x0000000eff11723e */ /* 0x000fe400048070ff */
[----:B------:R-:W-:-:S03]  /*20890*/  PRMT R14, RZ, 0x7610, R14 ;  /* 0x00007610ff0e7816 */ /* 0x000fc6000000000e */
[----:B------:R1:W-:Y:S04]  /*208a0*/  @!P2 STG.E.U8 desc[UR24][R12.64+0xb8], R17 ;  /* 0x0000b8110c00a986 */ /* 0x0003e8000c101118 */
[----:B------:R0:W4:Y:S01]  /*208b0*/  @!P1 LDG.E.U8 R14, desc[UR24][R10.64+0xb9] ;  /* 0x0000b9180a0e9981 */ /* 0x000122000c1e1100 */
[----:B------:R-:W-:Y:S01]  /*208c0*/  IMAD.X R16, RZ, RZ, R37, P0 ;  /* 0x000000ffff107224 */ /* 0x000fe200000e0625 */
[----:B------:R-:W-:Y:S02]  /*208d0*/  ISETP.GE.AND P0, PT, R26, 0x101, PT ;  /* 0x000001011a00780c */ /* 0x000fe40003f06270 */
[----:B------:R-:W-:Y:S01]  /*208e0*/  @!P1 IADD3 R19, P4, P5, R3, R6, R4 ;  /* 0x0000000603139210 */ /* 0x000fe20007d9e004 */
[----:B------:R-:W-:Y:S01]  /*208f0*/  IMAD R16, R16, UR14, RZ ;  /* 0x0000000e10107c24 */ /* 0x000fe2000f8e02ff */
[----:B------:R-:W-:Y:S01]  /*20900*/  ISETP.LT.OR P2, PT, R27, 0x1, !P0 ;  /* 0x000000011b00780c */ /* 0x000fe20004741670 */
[----:B-1----:R-:W-:Y:S01]  /*20910*/  IMAD.WIDE.U32 R12, R15, UR14, R30 ;  /* 0x0000000e0f0c7c25 */ /* 0x002fe2000f8e001e */
[----:B------:R-:W-:-:S02]  /*20920*/  @!P1 IADD3.X R18, R0, R29, R2, P4, P5 ;  /* 0x0000001d00129210 */ /* 0x000fc400027ea402 */
[----:B0-----:R-:W-:Y:S01]  /*20930*/  @!P1 IADD3 R10, P3, R19, R8, RZ ;  /* 0x00000008130a9210 */ /* 0x001fe20007f7e0ff */
[----:B------:R-:W-:Y:S01]  /*20940*/  IMAD R15, R15, UR15, R16 ;  /* 0x0000000f0f0f7c24 */ /* 0x000fe2000f8e0210 */
[----:B------:R-:W-:-:S03]  /*20950*/  IADD3 R8, P4, R12, UR18, RZ ;  /* 0x000000120c087c10 */ /* 0x000fc6000ff9e0ff */
[----:B------:R-:W-:Y:S01]  /*20960*/  @!P1 IMAD.X R11, R18, 0x1, R9, P3 ;  /* 0x00000001120b9824 */ /* 0x000fe200018e0609 */
[----:B------:R-:W-:-:S03]  /*20970*/  IADD3.X R9, R13, UR19, R15, P4, !PT ;  /* 0x000000130d097c10 */ /* 0x000fc6000a7fe40f */
[----:B------:R-:W0:Y:S01]  /*20980*/  @!P2 LDC.64 R12, c[0x0][0x5c0] ;  /* 0x00017000ff0cab82 */ /* 0x000e220000000a00 */
[----:B----4-:R-:W-:-:S04]  /*20990*/  LOP3.LUT R14, R14, 0xff, RZ, 0xc0, !PT ;  /* 0x000000ff0e0e7812 */ /* 0x010fc800078ec0ff */
[----:B------:R-:W-:-:S05]  /*209a0*/  F2FP.F16.E4M3.UNPACK_B R14, R14 ;  /* 0x0000000eff0e723e */ /* 0x000fca00020006ff */
[----:B------:R-:W-:-:S05]  /*209b0*/  HADD2.F32 R14, -RZ, R14.H0_H0 ;  /* 0x2000000eff0e7230 */ /* 0x000fca0000004100 */
[----:B------:R-:W-:-:S04]  /*209c0*/  FMUL R14, R14, UR8 ;  /* 0x000000080e0e7c20 */ /* 0x000fc80008400000 */
[----:B---3--:R-:W-:Y:S01]  /*209d0*/  FFMA R14, R38, UR17, R14 ;  /* 0x00000011260e7c23 */ /* 0x008fe2000800000e */
[----:B------:R-:W-:Y:S01]  /*209e0*/  USHF.L.U32 UR6, UR12, 0x8, URZ ;  /* 0x000000080c067899 */ /* 0x000fe2000800063f */
[----:B------:R-:W-:Y:S01]  /*209f0*/  ISETP.LT.OR P3, PT, R27, 0x2, !P0 ;  /* 0x000000021b00780c */ /* 0x000fe20004761670 */
[----:B------:R-:W-:Y:S01]  /*20a00*/  USHF.L.U64.HI UR13, UR12, 0x8, UR13 ;  /* 0x000000080c0d7899 */ /* 0x000fe2000801020d */
[----:B------:R-:W3:Y:S01]  /*20a10*/  LDL.LU R38, [R1+0x3ec] ;  /* 0x0003ec0001267983 */ /* 0x000ee20000300800 */
[----:B------:R-:W-:Y:S02]  /*20a20*/  F2FP.SATFINITE.E4M3.F32.PACK_AB_MERGE_C R17, RZ, R14, RZ ;  /* 0x0000000eff11723e */ /* 0x000fe400048070ff */
[----:B------:R-:W-:-:S03]  /*20a30*/  PRMT R14, RZ, 0x7610, R14 ;  /* 0x00007610ff0e7816 */ /* 0x000fc6000000000e */
[----:B------:R1:W-:Y:S04]  /*20a40*/  @!P1 STG.E.U8 desc[UR24][R10.64+0xb9], R17 ;  /* 0x0000b9110a009986 */ /* 0x0003e8000c101118 */
[----:B------:R-:W4:Y:S01]  /*20a50*/  @!P2 LDG.E.U8 R14, desc[UR24][R8.64] ;  /* 0x00000018080ea981 */ /* 0x000f22000c1e1100 */
[----:B0-----:R-:W-:-:S04]  /*20a60*/  @!P2 IADD3 R12, P1, P4, R6, UR6, R12 ;  /* 0x00000006060cac10 */ /* 0x001fc8000fc3e00c */
[----:B------:R-:W-:Y:S01]  /*20a70*/  @!P2 IADD3.X R13, R29, UR13, R13, P1, P4 ;  /* 0x0000000d1d0dac10 */ /* 0x000fe20008fe840d */
[----:B-1----:R-:W0:Y:S01]  /*20a80*/  @!P3 LDC.64 R10, c[0x0][0x5c0] ;  /* 0x00017000ff0abb82 */ /* 0x002e220000000a00 */
        /* <DEDUP_REMOVED lines=10> */
[----:B------:R-:W4:Y:S01]  /*20b30*/  @!P3 LDG.E.U8 R14, desc[UR24][R8.64+0x1] ;  /* 0x00000118080eb981 */ /* 0x000f22000c1e1100 */
[----:B------:R-:W-:Y:S01]  /*20b40*/  IMAD.X R36, RZ, RZ, R37, P1 ;  /* 0x000000ffff247224 */ /* 0x000fe200008e0625 */
[----:B------:R-:W-:Y:S01]  /*20b50*/  ISETP.GE.AND P1, PT, R26, 0x109, PT ;  /* 0x000001091a00780c */ /* 0x000fe20003f26270 */
[----:B------:R-:W-:-:S03]  /*20b60*/  IMAD.WIDE.U32 R30, R17, UR14, R30 ;  /* 0x0000000e111e7c25 */ /* 0x000fc6000f8e001e */
[----:B------:R-:W-:Y:S01]  /*20b70*/  ISETP.LT.OR P2, PT, R27, 0x1, !P1 ;  /* 0x000000011b00780c */ /* 0x000fe20004f41670 */
[----:B------:R-:W-:-:S04]  /*20b80*/  IMAD R36, R36, UR14, RZ ;  /* 0x0000000e24247c24 */ /* 0x000fc8000f8e02ff */
[----:B------:R-:W-:Y:S01]  /*20b90*/  IMAD R17, R17, UR15, R36 ;  /* 0x0000000f11117c24 */ /* 0x000fe2000f8e0224 */
[----:B------:R-:W-:Y:S02]  /*20ba0*/  PRMT R16, RZ, 0x7610, R16 ;  /* 0x00007610ff107816 */ /* 0x000fe40000000010 */
[----:B----4-:R-:W-:-:S04]  /*20bb0*/  LOP3.LUT R14, R14, 0xff, RZ, 0xc0, !PT ;  /* 0x000000ff0e0e7812 */ /* 0x010fc800078ec0ff */
[----:B------:R-:W-:-:S05]  /*20bc0*/  F2FP.F16.E4M3.UNPACK_B R14, R14 ;  /* 0x0000000eff0e723e */ /* 0x000fca00020006ff */
[----:B------:R-:W-:Y:S01]  /*20bd0*/  HADD2.F32 R15, -RZ, R14.H0_H0 ;  /* 0x2000000eff0f7230 */ /* 0x000fe20000004100 */
[----:B0-----:R-:W-:-:S04]  /*20be0*/  @!P3 IADD3 R14, P4, P5, R6, UR6, R10 ;  /* 0x00000006060ebc10 */ /* 0x001fc8000fd9e00a */
[----:B------:R-:W-:-:S04]  /*20bf0*/  FMUL R15, R15, UR8 ;  /* 0x000000080f0f7c20 */ /* 0x000fc80008400000 */
[----:B---3--:R-:W-:Y:S01]  /*20c00*/  FFMA R12, R38, UR17, R15 ;  /* 0x00000011260c7c23 */ /* 0x008fe2000800000f */
[----:B------:R-:W-:Y:S01]  /*20c10*/  @!P3 IADD3.X R15, R29, UR13, R11, P4, P5 ;  /* 0x0000000d1d0fbc10 */ /* 0x000fe2000a7ea40b */
[----:B------:R-:W3:Y:S01]  /*20c20*/  LDL.LU R38, [R1+0x3f4] ;  /* 0x0003f40001267983 */ /* 0x000ee20000300800 */
[----:B------:R-:W-:Y:S02]  /*20c30*/  IADD3 R10, P4, R30, UR18, RZ ;  /* 0x000000121e0a7c10 */ /* 0x000fe4000ff9e0ff */
[----:B------:R-:W-:Y:S01]  /*20c40*/  F2FP.SATFINITE.E4M3.F32.PACK_AB_MERGE_C R19, RZ, R12, RZ ;  /* 0x0000000cff13723e */ /* 0x000fe200048070ff */
[----:B------:R-:W4:Y:S01]  /*20c50*/  LDL.LU R39, [R1+0x3f8] ;  /* 0x0003f80001277983 */ /* 0x000f220000300800 */
[----:B------:R-:W-:Y:S01]  /*20c60*/  IADD3.X R11, R31, UR19, R17, P4, !PT ;  /* 0x000000131f0b7c10 */ /* 0x000fe2000a7fe411 */
[----:B------:R-:W0:Y:S02]  /*20c70*/  @!P2 LDC.64 R12, c[0x0][0x5c0] ;  /* 0x00017000ff0cab82 */ /* 0x000e240000000a00 */
[----:B------:R1:W-:Y:S04]  /*20c80*/  @!P3 STG.E.U8 desc[UR24][R14.64+0x1], R19 ;  /* 0x000001130e00b986 */ /* 0x0003e8000c101118 */
[----:B------:R-:W2:Y:S01]  /*20c90*/  @!P2 LDG.E.U8 R16, desc[UR24][R10.64] ;  /* 0x000000180a10a981 */ /* 0x000ea2000c1e1100 */
[----:B------:R-:W-:-:S02]  /*20ca0*/  @!P2 IADD3 R17, P4, P5, R3, UR6, R6 ;  /* 0x000000060311ac10 */ /* 0x000fc4000fd9e006 */
[----:B------:R-:W-:Y:S02]  /*20cb0*/  ISETP.LT.OR P3, PT, R27, 0x2, !P1 ;  /* 0x000000021b00780c */ /* 0x000fe40004f61670 */
[----:B------:R-:W-:Y:S02]  /*20cc0*/  @!P2 IADD3.X R18, R0, UR13, R29, P4, P5 ;  /* 0x0000000d0012ac10 */ /* 0x000fe4000a7ea41d */
[----:B-1----:R-:W-:-:S09]  /*20cd0*/  PRMT R14, RZ, 0x7610, R14 ;  /* 0x00007610ff0e7816 */ /* 0x002fd2000000000e */
[----:B------:R-:W1:Y:S01]  /*20ce0*/  @!P3 LDC.64 R20, c[0x0][0x5c0] ;  /* 0x00017000ff14bb82 */ /* 0x000e620000000a00 */
[----:B0-----:R-:W-:-:S05]  /*20cf0*/  @!P2 IADD3 R12, P4, R17, R12, RZ ;  /* 0x0000000c110ca210 */ /* 0x001fca0007f9e0ff */
[----:B------:R-:W-:Y:S01]  /*20d00*/  @!P2 IMAD.X R13, R18, 0x1, R13, P4 ;  /* 0x00000001120da824 */ /* 0x000fe200020e060d */
[----:B--2---:R-:W-:-:S04]  /*20d10*/  LOP3.LUT R16, R16, 0xff, RZ, 0xc0, !PT ;  /* 0x000000ff10107812 */ /* 0x004fc800078ec0ff */
[----:B------:R-:W-:-:S05]  /*20d20*/  F2FP.F16.E4M3.UNPACK_B R16, R16 ;  /* 0x00000010ff10723e */ /* 0x000fca00020006ff */
[----:B------:R-:W-:-:S05]  /*20d30*/  HADD2.F32 R16, -RZ, R16.H0_H0 ;  /* 0x20000010ff107230 */ /* 0x000fca0000004100 */
[----:B------:R-:W-:-:S04]  /*20d40*/  FMUL R16, R16, UR8 ;  /* 0x0000000810107c20 */ /* 0x000fc80008400000 */
[----:B------:R-:W-:Y:S01]  /*20d50*/  FFMA R16, R35, UR17, R16 ;  /* 0x0000001123107c23 */ /* 0x000fe20008000010 */
[----:B------:R-:W-:Y:S01]  /*20d60*/  @!P3 IADD3 R19, P4, P5, R3, UR6, R6 ;  /* 0x000000060313bc10 */ /* 0x000fe2000fd9e006 */
[----:B------:R-:W2:Y:S03]  /*20d70*/  LDL.LU R35, [R1+0x3fc] ;  /* 0x0003fc0001237983 */ /* 0x000ea60000300800 */
[----:B------:R-:W-:-:S05]  /*20d80*/  F2FP.SATFINITE.E4M3.F32.PACK_AB_MERGE_C R17, RZ, R16, RZ ;  /* 0x00000010ff11723e */ /* 0x000fca00048070ff */
[----:B------:R3:W-:Y:S04]  /*20d90*/  @!P2 STG.E.U8 desc[UR24][R12.64], R17 ;  /* 0x000000110c00a986 */ /* 0x0007e8000c101118 */
[----:B------:R-:W4:Y:S01]  /*20da0*/  @!P3 LDG.E.U8 R14, desc[UR24][R10.64+0x1] ;  /* 0x000001180a0eb981 */ /* 0x000f22000c1e1100 */
[----:B------:R-:W-:Y:S02]  /*20db0*/  ISETP.LT.OR P2, PT, R27, 0x9, !P0 ;  /* 0x000000091b00780c */ /* 0x000fe40004741670 */
[----:B------:R-:W-:Y:S02]  /*20dc0*/  @!P3 IADD3.X R16, R0, UR13, R29, P4, P5 ;  /* 0x0000000d0010bc10 */ /* 0x000fe4000a7ea41d */
[----:B----4-:R-:W-:-:S04]  /*20dd0*/  LOP3.LUT R14, R14, 0xff, RZ, 0xc0, !PT ;  /* 0x000000ff0e0e7812 */ /* 0x010fc800078ec0ff */
[----:B------:R-:W-:-:S05]  /*20de0*/  F2FP.F16.E4M3.UNPACK_B R14, R14 ;  /* 0x0000000eff0e723e */ /* 0x000fca00020006ff */
[----:B------:R-:W-:-:S05]  /*20df0*/  HADD2.F32 R14, -RZ, R14.H0_H0 ;  /* 0x2000000eff0e7230 */ /* 0x000fca0000004100 */
[----:B------:R-:W-:Y:S01]  /*20e00*/  FMUL R15, R14, UR8 ;  /* 0x000000080e0f7c20 */ /* 0x000fe20008400000 */
[----:B-1----:R-:W-:Y:S02]  /*20e10*/  @!P3 IADD3 R14, P4, R19, R20, RZ ;  /* 0x00000014130eb210 */ /* 0x002fe40007f9e0ff */
[----:B------:R-:W0:Y:S01]  /*20e20*/  @!P2 LDC.64 R18, c[0x0][0x5c0] ;  /* 0x00017000ff12ab82 */ /* 0x000e220000000a00 */
[----:B---3--:R-:W-:Y:S02]  /*20e30*/  FFMA R12, R38, UR17, R15 ;  /* 0x00000011260c7c23 */ /* 0x008fe4000800000f */
[----:B------:R-:W-:Y:S01]  /*20e40*/  @!P3 IMAD.X R15, R16, 0x1, R21, P4 ;  /* 0x00000001100fb824 */ /* 0x000fe200020e0615 */
[----:B------:R-:W3:Y:S02]  /*20e50*/  LDL.LU R38, [R1+0x400] ;  /* 0x0004000001267983 */ /* 0x000ee40000300800 */
[----:B------:R-:W-:Y:S02]  /*20e60*/  F2FP.SATFINITE.E4M3.F32.PACK_AB_MERGE_C R17, RZ, R12, RZ ;  /* 0x0000000cff11723e */ /* 0x000fe400048070ff */
[----:B------:R-:W-:-:S03]  /*20e70*/  PRMT R12, RZ, 0x7610, R12 ;  /* 0x00007610ff0c7816 */ /* 0x000fc6000000000c */
[----:B------:R1:W-:Y:S04]  /*20e80*/  @!P3 STG.E.U8 desc[UR24][R14.64+0x1], R17 ;  /* 0x000001110e00b986 */ /* 0x0003e8000c101118 */
[----:B------:R-:W4:Y:S01]  /*20e90*/  @!P2 LDG.E.U8 R12, desc[UR24][R8.64+0x8] ;  /* 0x00000818080ca981 */ /* 0x000f22000c1e1100 */
[----:B------:R-:W-:Y:S02]  /*20ea0*/  ISETP.LT.OR P3, PT, R27, 0xa, !P0 ;  /* 0x0000000a1b00780c */ /* 0x000fe40004761670 */
[----:B-1----:R-:W-:Y:S02]  /*20eb0*/  PRMT R14, RZ, 0x7610, R14 ;  /* 0x00007610ff0e7816 */ /* 0x002fe4000000000e */
[----:B----4-:R-:W-:-:S04]  /*20ec0*/  LOP3.LUT R12, R12, 0xff, RZ, 0xc0, !PT ;  /* 0x000000ff0c0c7812 */ /* 0x010fc800078ec0ff */
[----:B------:R-:W-:-:S05]  /*20ed0*/  F2FP.F16.E4M3.UNPACK_B R12, R12 ;  /* 0x0000000cff0c723e */ /* 0x000fca00020006ff */
[----:B------:R-:W-:-:S05]  /*20ee0*/  HADD2.F32 R12, -RZ, R12.H0_H0 ;  /* 0x2000000cff0c7230 */ /* 0x000fca0000004100 */
[----:B------:R-:W-:Y:S01]  /*20ef0*/  FMUL R13, R12, UR8 ;  /* 0x000000080c0d7c20 */ /* 0x000fe20008400000 */
[----:B0-----:R-:W-:-:S03]  /*20f00*/  @!P2 IADD3 R12, P4, P5, R6, UR6, R18 ;  /* 0x00000006060cac10 */ /* 0x001fc6000fd9e012 */
[----:B------:R-:W-:Y:S01]  /*20f10*/  FFMA R16, R39, UR17, R13 ;  /* 0x0000001127107c23 */ /* 0x000fe2000800000d */
[----:B------:R-:W-:Y:S02]  /*20f20*/  @!P2 IADD3.X R13, R29, UR13, R19, P4, P5 ;  /* 0x0000000d1d0dac10 */ /* 0x000fe4000a7ea413 */
[----:B------:R-:W0:Y:S02]  /*20f30*/  @!P3 LDC.64 R18, c[0x0][0x5c0] ;  /* 0x00017000ff12bb82 */ /* 0x000e240000000a00 */
[----:B------:R-:W-:-:S05]  /*20f40*/  F2FP.SATFINITE.E4M3.F32.PACK_AB_MERGE_C R17, RZ, R16, RZ ;  /* 0x00000010ff11723e */ /* 0x000fca00048070ff */
[----:B------:R1:W-:Y:S04]  /*20f50*/  @!P2 STG.E.U8 desc[UR24][R12.64+0x8], R17 ;  /* 0x000008110c00a986 */ /* 0x0003e8000c101118 */
[----:B------:R-:W4:Y:S01]  /*20f60*/  @!P3 LDG.E.U8 R14, desc[UR24][R8.64+0x9] ;  /* 0x00000918080eb981 */ /* 0x000f22000c1e1100 */
[----:B------:R-:W-:Y:S02]  /*20f70*/  ISETP.LT.OR P2, PT, R27, 0x9, !P1 ;  /* 0x000000091b00780c */ /* 0x000fe40004f41670 */
[----:B-1----:R-:W-:-:S11]  /*20f80*/  PRMT R12, RZ, 0x7610, R12 ;  /* 0x00007610ff0c7816 */ /* 0x002fd6000000000c */
[----:B------:R-:W1:Y:S01]  /*20f90*/  @!P2 LDC.64 R20, c[0x0][0x5c0] ;  /* 0x00017000ff14ab82 */ /* 0x000e620000000a00 */
[----:B----4-:R-:W-:-:S04]  /*20fa0*/  LOP3.LUT R14, R14, 0xff, RZ, 0xc0, !PT ;  /* 0x000000ff0e0e7812 */ /* 0x010fc800078ec0ff */
[----:B------:R-:W-:-:S05]  /*20fb0*/  F2FP.F16.E4M3.UNPACK_B R14, R14 ;  /* 0x0000000eff0e723e */ /* 0x000fca00020006ff */
[----:B------:R-:W-:-:S05]  /*20fc0*/  HADD2.F32 R14, -RZ, R14.H0_H0 ;  /* 0x2000000eff0e7230 */ /* 0x000fca0000004100 */
[----:B------:R-:W-:Y:S01]  /*20fd0*/  FMUL R15, R14, UR8 ;  /* 0x000000080e0f7c20 */ /* 0x000fe20008400000 */
[----:B0-----:R-:W-:-:S03]  /*20fe0*/  @!P3 IADD3 R14, P4, P5, R6, UR6, R18 ;  /* 0x00000006060ebc10 */ /* 0x001fc6000fd9e012 */
[----:B--2---:R-:W-:Y:S01]  /*20ff0*/  FFMA R16, R35, UR17, R15 ;  /* 0x0000001123107c23 */ /* 0x004fe2000800000f */
[----:B------:R-:W-:Y:S01]  /*21000*/  @!P3 IADD3.X R15, R29, UR13, R19, P4, P5 ;  /* 0x0000000d1d0fbc10 */ /* 0x000fe2000a7ea413 */
[----:B------:R-:W2:Y:S03]  /*21010*/  LDL.LU R35, [R1+0x404] ;  /* 0x0004040001237983 */ /* 0x000ea60000300800 */
[----:B------:R-:W-:Y:S01]  /*21020*/  F2FP.SATFINITE.E4M3.F32.PACK_AB_MERGE_C R17, RZ, R16, RZ ;  /* 0x00000010ff11723e */ /* 0x000fe200048070ff */
[----:B------:R-:W4:Y:S04]  /*21030*/  LDL.LU R39, [R1+0x408] ;  /* 0x0004080001277983 */ /* 0x000f280000300800 */
[----:B------:R3:W-:Y:S04]  /*21040*/  @!P3 STG.E.U8 desc[UR24][R14.64+0x9], R17 ;  /* 0x000009110e00b986 */ /* 0x0007e8000c101118 */
[----:B------:R-:W3:Y:S01]  /*21050*/  @!P2 LDG.E.U8 R12, desc[UR24][R10.64+0x8] ;  /* 0x000008180a0ca981 */ /* 0x000ee2000c1e1100 */
[----:B------:R-:W-:-:S02]  /*21060*/  @!P2 IADD3 R19, P4, P5, R3, UR6, R6 ;  /* 0x000000060313ac10 */ /* 0x000fc4000fd9e006 */
[----:B------:R-:W-:Y:S02]  /*21070*/  ISETP.LT.OR P3, PT, R27, 0xa, !P1 ;  /* 0x0000000a1b00780c */ /* 0x000fe40004f61670 */
[----:B------:R-:W-:Y:S02]  /*21080*/  @!P2 IADD3.X R16, R0, UR13, R29, P4, P5 ;  /* 0x0000000d0010ac10 */ /* 0x000fe4000a7ea41d */
[----:B---3--:R-:W-:-:S04]  /*21090*/  LOP3.LUT R12, R12, 0xff, RZ, 0xc0, !PT ;  /* 0x000000ff0c0c7812 */ /* 0x008fc800078ec0ff */
[----:B------:R-:W-:-:S05]  /*210a0*/  F2FP.F16.E4M3.UNPACK_B R12, R12 ;  /* 0x0000000cff0c723e */ /* 0x000fca00020006ff */
[----:B------:R-:W-:-:S05]  /*210b0*/  HADD2.F32 R12, -RZ, R12.H0_H0 ;  /* 0x2000000cff0c7230 */ /* 0x000fca0000004100 */
[----:B------:R-:W-:Y:S01]  /*210c0*/  FMUL R13, R12, UR8 ;  /* 0x000000080c0d7c20 */ /* 0x000fe20008400000 */
[----:B-1----:R-:W-:-:S03]  /*210d0*/  @!P2 IADD3 R12, P4, R19, R20, RZ ;  /* 0x00000014130ca210 */ /* 0x002fc60007f9e0ff */
[----:B------:R-:W-:Y:S02]  /*210e0*/  FFMA R14, R38, UR17, R13 ;  /* 0x00000011260e7c23 */ /* 0x000fe4000800000d */
[----:B------:R-:W-:Y:S01]  /*210f0*/  @!P2 IMAD.X R13, R16, 0x1, R21, P4 ;  /* 0x00000001100da824 */ /* 0x000fe200020e0615 */
[----:B------:R-:W3:Y:S01]  /*21100*/  LDL.LU R38, [R1+0x40c] ;  /* 0x00040c0001267983 */ /* 0x000ee20000300800 */
[----:B------:R-:W0:Y:S01]  /*21110*/  @!P3 LDC.64 R20, c[0x0][0x5c0] ;  /* 0x00017000ff14bb82 */ /* 0x000e220000000a00 */
[----:B------:R-:W-:Y:S02]  /*21120*/  F2FP.SATFINITE.E4M3.F32.PACK_AB_MERGE_C R17, RZ, R14, RZ ;  /* 0x0000000eff11723e */ /* 0x000fe400048070ff */
[----:B------:R-:W-:-:S03]  /*21130*/  PRMT R14, RZ, 0x7610, R14 ;  /* 0x00007610ff0e7816 */ /* 0x000fc6000000000e */
[----:B------:R2:W-:Y:S04]  /*21140*/  @!P2 STG.E.U8 desc[UR24][R12.64+0x8], R17 ;  /* 0x000008110c00a986 */ /* 0x0005e8000c101118 */
[----:B------:R-:W4:Y:S01]  /*21150*/  @!P3 LDG.E.U8 R14, desc[UR24][R10.64+0x9] ;  /* 0x000009180a0eb981 */ /* 0x000f22000c1e1100 */
[----:B------:R-:W-:Y:S02]  /*21160*/  @!P3 IADD3 R19, P4, P5, R3, UR6, R6 ;  /* 0x000000060313bc10 */ /* 0x000fe4000fd9e006 */
[----:B------:R-:W-:Y:S02]  /*21170*/  ISETP.LT.OR P2, PT, R27, 0x11, !P0 ;  /* 0x000000111b00780c */ /* 0x000fe40004741670 */
[----:B------:R-:W-:Y:S02]  /*21180*/  @!P3 IADD3.X R16, R0, UR13, R29, P4, P5 ;  /* 0x0000000d0010bc10 */ /* 0x000fe4000a7ea41d */
[----:B----4-:R-:W-:-:S04]  /*21190*/  LOP3.LUT R14, R14, 0xff, RZ, 0xc0, !PT ;  /* 0x000000ff0e0e7812 */ /* 0x010fc800078ec0ff */
[----:B------:R-:W-:-:S05]  /*211a0*/  F2FP.F16.E4M3.UNPACK_B R14, R14 ;  /* 0x0000000eff0e723e */ /* 0x000fca00020006ff */
[----:B------:R-:W-:-:S05]  /*211b0*/  HADD2.F32 R14, -RZ, R14.H0_H0 ;  /* 0x2000000eff0e7230 */ /* 0x000fca0000004100 */
[----:B------:R-:W-:Y:S01]  /*211c0*/  FMUL R15, R14, UR8 ;  /* 0x000000080e0f7c20 */ /* 0x000fe20008400000 */
[----:B0-----:R-:W-:Y:S02]  /*211d0*/  @!P3 IADD3 R14, P4, R19, R20, RZ ;  /* 0x00000014130eb210 */ /* 0x001fe40007f9e0ff */
[----:B------:R-:W0:Y:S01]  /*211e0*/  @!P2 LDC.64 R18, c[0x0][0x5c0] ;  /* 0x00017000ff12ab82 */ /* 0x000e220000000a00 */
[----:B--2---:R-:W-:Y:S02]  /*211f0*/  FFMA R12, R35, UR17, R15 ;  /* 0x00000011230c7c23 */ /* 0x004fe4000800000f */
[----:B------:R-:W-:Y:S01]  /*21200*/  @!P3 IMAD.X R15, R16, 0x1, R21, P4 ;  /* 0x00000001100fb824 */ /* 0x000fe200020e0615 */
[----:B------:R-:W2:Y:S02]  /*21210*/  LDL.LU R35, [R1+0x410] ;  /* 0x0004100001237983 */ /* 0x000ea40000300800 */
        /* <DEDUP_REMOVED lines=25> */
[----:B---3--:R-:W-:Y:S01]  /*213b0*/  FFMA R16, R38, UR17, R15 ;  /* 0x0000001126107c23 */ /* 0x008fe2000800000f */
[----:B------:R-:W-:Y:S01]  /*213c0*/  @!P3 IADD3.X R15, R29, UR13, R19, P4, P5 ;  /* 0x0000000d1d0fbc10 */ /* 0x000fe2000a7ea413 */
[----:B------:R-:W3:Y:S03]  /*213d0*/  LDL.LU R38, [R1+0x414] ;  /* 0x0004140001267983 */ /* 0x000ee60000300800 */
[----:B------:R-:W-:Y:S01]  /*213e0*/  F2FP.SATFINITE.E4M3.F32.PACK_AB_MERGE_C R17, RZ, R16, RZ ;  /* 0x00000010ff11723e */ /* 0x000fe200048070ff */
[----:B------:R-:W4:Y:S04]  /*213f0*/  LDL.LU R39, [R1+0x418] ;  /* 0x0004180001277983 */ /* 0x000f280000300800 */
[----:B------:R2:W-:Y:S04]  /*21400*/  @!P3 STG.E.U8 desc[UR24][R14.64+0x11], R17 ;  /* 0x000011110e00b986 */ /* 0x0005e8000c101118 */
[----:B------:R-:W2:Y:S01]  /*21410*/  @!P2 LDG.E.U8 R12, desc[UR24][R10.64+0x10] ;  /* 0x000010180a0ca981 */ /* 0x000ea2000c1e1100 */
[----:B------:R-:W-:-:S02]  /*21420*/  @!P2 IADD3 R19, P4, P5, R3, UR6, R6 ;  /* 0x000000060313ac10 */ /* 0x000fc4000fd9e006 */
[----:B------:R-:W-:Y:S02]  /*21430*/  ISETP.LT.OR P3, PT, R27, 0x12, !P1 ;  /* 0x000000121b00780c */ /* 0x000fe40004f61670 */
[----:B------:R-:W-:Y:S02]  /*21440*/  @!P2 IADD3.X R16, R0, UR13, R29, P4, P5 ;  /* 0x0000000d0010ac10 */ /* 0x000fe4000a7ea41d */
[----:B--2---:R-:W-:-:S04]  /*21450*/  LOP3.LUT R12, R12, 0xff, RZ, 0xc0, !PT ;  /* 0x000000ff0c0c7812 */ /* 0x004fc800078ec0ff */
[----:B------:R-:W-:-:S05]  /*21460*/  F2FP.F16.E4M3.UNPACK_B R12, R12 ;  /* 0x0000000cff0c723e */ /* 0x000fca00020006ff */
[----:B------:R-:W-:-:S05]  /*21470*/  HADD2.F32 R12, -RZ, R12.H0_H0 ;  /* 0x2000000cff0c7230 */ /* 0x000fca0000004100 */
[----:B------:R-:W-:Y:S01]  /*21480*/  FMUL R13, R12, UR8 ;  /* 0x000000080c0d7c20 */ /* 0x000fe20008400000 */
[----:B-1----:R-:W-:-:S03]  /*21490*/  @!P2 IADD3 R12, P4, R19, R20, RZ ;  /* 0x00000014130ca210 */ /* 0x002fc60007f9e0ff */
[----:B------:R-:W-:Y:S02]  /*214a0*/  FFMA R14, R35, UR17, R13 ;  /* 0x00000011230e7c23 */ /* 0x000fe4000800000d */
[----:B------:R-:W-:Y:S01]  /*214b0*/  @!P2 IMAD.X R13, R16, 0x1, R21, P4 ;  /* 0x00000001100da824 */ /* 0x000fe200020e0615 */
[----:B------:R-:W2:Y:S01]  /*214c0*/  LDL.LU R35, [R1+0x41c] ;  /* 0x00041c0001237983 */ /* 0x000ea20000300800 */
        /* <DEDUP_REMOVED lines=929> */
[----:B------:R-:W-:Y:S01]  /*24ee0*/  @!P2 IADD3.X R13, R29, UR13, R19, P4, P5 ;  /* 0x0000000d1d0dac10 */ /* 0x000fe2000a7ea413 */
[----:B------:R-:W4:Y:S01]  /*24ef0*/  LDL.LU R39, [R1+0x514] ;  /* 0x0005140001277983 */ /* 0x000f220000300800 */
[----:B------:R-:W0:Y:S02]  /*24f00*/  @!P3 LDC.64 R18, c[0x0][0x5c0] ;  /* 0x00017000ff12bb82 */ /* 0x000e240000000a00 */
[----:B------:R-:W-:-:S05]  /*24f10*/  F2FP.SATFINITE.E4M3.F32.PACK_AB_MERGE_C R17, RZ, R16, RZ ;  /* 0x00000010ff11723e */ /* 0x000fca00048070ff */
[----:B------:R1:W-:Y:S04]  /*24f20*/  @!P2 STG.E.U8 desc[UR24][R12.64+0x90], R17 ;  /* 0x000090110c00a986 */ /* 0x0003e8000c101118 */
[----:B------:R-:W3:Y:S01]  /*24f30*/  @!P3 LDG.E.U8 R14, desc[UR24][R8.64+0x91] ;  /* 0x00009118080eb981 */ /* 0x000ee2000c1e1100 */
[----:B------:R-:W-:Y:S02]  /*24f40*/  ISETP.LT.OR P2, PT, R27, 0x91, !P1 ;  /* 0x000000911b00780c */ /* 0x000fe40004f41670 */
[----:B-1----:R-:W-:-:S11]  /*24f50*/  PRMT R12, RZ, 0x7610, R12 ;  /* 0x00007610ff0c7816 */ /* 0x002fd6000000000c */
[----:B------:R-:W1:Y:S01]  /*24f60*/  @!P2 LDC.64 R20, c[0x0][0x5c0] ;  /* 0x00017000ff14ab82 */ /* 0x000e620000000a00 */
[----:B---3--:R-:W-:-:S04]  /*24f70*/  LOP3.LUT R14, R14, 0xff, RZ, 0xc0, !PT ;  /* 0x000000ff0e0e7812 */ /* 0x008fc800078ec0ff */
[----:B------:R-:W-:-:S05]  /*24f80*/  F2FP.F16.E4M3.UNPACK_B R14, R14 ;  /* 0x0000000eff0e723e */ /* 0x000fca00020006ff */
[----:B------:R-:W-:-:S05]  /*24f90*/  HADD2.F32 R14, -RZ, R14.H0_H0 ;  /* 0x2000000eff0e7230 */ /* 0x000fca0000004100 */
[----:B------:R-:W-:Y:S01]  /*24fa0*/  FMUL R15, R14, UR8 ;  /* 0x000000080e0f7c20 */ /* 0x000fe20008400000 */
[----:B0-----:R-:W-:-:S03]  /*24fb0*/  @!P3 IADD3 R14, P4, P5, R6, UR6, R18 ;  /* 0x00000006060ebc10 */ /* 0x001fc6000fd9e012 */
[----:B------:R-:W-:Y:S01]  /*24fc0*/  FFMA R16, R38, UR17, R15 ;  /* 0x0000001126107c23 */ /* 0x000fe2000800000f */
[----:B------:R-:W-:Y:S01]  /*24fd0*/  @!P3 IADD3.X R15, R29, UR13, R19, P4, P5 ;  /* 0x0000000d1d0fbc10 */ /* 0x000fe2000a7ea413 */
[----:B------:R-:W3:Y:S03]  /*24fe0*/  LDL.LU R38, [R1+0x518] ;  /* 0x0005180001267983 */ /* 0x000ee60000300800 */
[----:B------:R-:W-:-:S05]  /*24ff0*/  F2FP.SATFINITE.E4M3.F32.PACK_AB_MERGE_C R17, RZ, R16, RZ ;  /* 0x00000010ff11723e */ /* 0x000fca00048070ff */
        /* <DEDUP_REMOVED lines=9> */
[----:B-1----:R-:W-:-:S03]  /*25090*/  @!P2 IADD3 R12, P4, R19, R20, RZ ;  /* 0x00000014130ca210 */ /* 0x002fc60007f9e0ff */
[----:B--2---:R-:W-:Y:S02]  /*250a0*/  FFMA R14, R35, UR17, R13 ;  /* 0x00000011230e7c23 */ /* 0x004fe4000800000d */
        /* <DEDUP_REMOVED lines=16> */
[----:B-1----:R-:W-:Y:S02]  /*251b0*/  FFMA R12, R39, UR17, R15 ;  /* 0x00000011270c7c23 */ /* 0x002fe4000800000f */
[----:B------:R-:W-:Y:S01]  /*251c0*/  @!P3 IMAD.X R15, R16, 0x1, R21, P4 ;  /* 0x00000001100fb824 */ /* 0x000fe200020e0615 */
[----:B------:R-:W4:Y:S02]  /*251d0*/  LDL.LU R39, [R1+0x520] ;  /* 0x0005200001277983 */ /* 0x000f240000300800 */
[----:B------:R-:W-:Y:S02]  /*251e0*/  F2FP.SATFINITE.E4M3.F32.PACK_AB_MERGE_C R17, RZ, R12, RZ ;  /* 0x0000000cff11723e */ /* 0x000fe400048070ff */
[----:B------:R-:W-:-:S03]  /*251f0*/  PRMT R12, RZ, 0x7610, R12 ;  /* 0x00007610ff0c7816 */ /* 0x000fc6000000000c */
[----:B------:R1:W-:Y:S04]  /*25200*/  @!P3 STG.E.U8 desc[UR24][R14.64+0x91], R17 ;  /* 0x000091110e00b986 */ /* 0x0003e8000c101118 */
[----:B------:R-:W3:Y:S01]  /*25210*/  @!P2 LDG.E.U8 R12, desc[UR24][R8.64+0x98] ;  /* 0x00009818080ca981 */ /* 0x000ee2000c1e1100 */
[----:B------:R-:W-:Y:S02]  /*25220*/  ISETP.LT.OR P3, PT, R27, 0x9a, !P0 ;  /* 0x0000009a1b00780c */ /* 0x000fe40004761670 */
[----:B-1----:R-:W-:Y:S02]  /*25230*/  PRMT R14, RZ, 0x7610, R14 ;  /* 0x00007610ff0e7816 */ /* 0x002fe4000000000e */
[----:B---3--:R-:W-:-:S04]  /*25240*/  LOP3.LUT R12, R12, 0xff, RZ, 0xc0, !PT ;  /* 0x000000ff0c0c7812 */ /* 0x008fc800078ec0ff */
[----:B------:R-:W-:-:S05]  /*25250*/  F2FP.F16.E4M3.UNPACK_B R12, R12 ;  /* 0x0000000cff0c723e */ /* 0x000fca00020006ff */
[----:B------:R-:W-:-:S05]  /*25260*/  HADD2.F32 R12, -RZ, R12.H0_H0 ;  /* 0x2000000cff0c7230 */ /* 0x000fca0000004100 */
[----:B------:R-:W-:Y:S01]  /*25270*/  FMUL R13, R12, UR8 ;  /* 0x000000080c0d7c20 */ /* 0x000fe20008400000 */
[----:B0-----:R-:W-:-:S03]  /*25280*/  @!P2 IADD3 R12, P4, P5, R6, UR6, R18 ;  /* 0x00000006060cac10 */ /* 0x001fc6000fd9e012 */
[----:B------:R-:W-:Y:S01]  /*25290*/  FFMA R16, R38, UR17, R13 ;  /* 0x0000001126107c23 */ /* 0x000fe2000800000d */
[----:B------:R-:W-:Y:S01]  /*252a0*/  @!P2 IADD3.X R13, R29, UR13, R19, P4, P5 ;  /* 0x0000000d1d0dac10 */ /* 0x000fe2000a7ea413 */
[----:B------:R-:W3:Y:S01]  /*252b0*/  LDL.LU R38, [R1+0x524] ;  /* 0x0005240001267983 */ /* 0x000ee20000300800 */
[----:B------:R-:W0:Y:S02]  /*252c0*/  @!P3 LDC.64 R18, c[0x0][0x5c0] ;  /* 0x00017000ff12bb82 */ /* 0x000e240000000a00 */
[----:B------:R-:W-:-:S05]  /*252d0*/  F2FP.SATFINITE.E4M3.F32.PACK_AB_MERGE_C R17, RZ, R16, RZ ;  /* 0x00000010ff11723e */ /* 0x000fca00048070ff */
[----:B------:R1:W-:Y:S04]  /*252e0*/  @!P2 STG.E.U8 desc[UR24][R12.64+0x98], R17 ;  /* 0x000098110c00a986 */ /* 0x0003e8000c101118 */
[----:B------:R-:W2:Y:S01]  /*252f0*/  @!P3 LDG.E.U8 R14, desc[UR24][R8.64+0x99] ;  /* 0x00009918080eb981 */ /* 0x000ea2000c1e1100 */
[----:B------:R-:W-:Y:S02]  /*25300*/  ISETP.LT.OR P2, PT, R27, 0x99, !P1 ;  /* 0x000000991b00780c */ /* 0x000fe40004f41670 */
[----:B-1----:R-:W-:-:S11]  /*25310*/  PRMT R12, RZ, 0x7610, R12 ;  /* 0x00007610ff0c7816 */ /* 0x002fd6000000000c */
[----:B------:R-:W1:Y:S01]  /*25320*/  @!P2 LDC.64 R20, c[0x0][0x5c0] ;  /* 0x00017000ff14ab82 */ /* 0x000e620000000a00 */
[----:B--2---:R-:W-:-:S04]  /*25330*/  LOP3.LUT R14, R14, 0xff, RZ, 0xc0, !PT ;  /* 0x000000ff0e0e7812 */ /* 0x004fc800078ec0ff */
[----:B------:R-:W-:-:S05]  /*25340*/  F2FP.F16.E4M3.UNPACK_B R14, R14 ;  /* 0x0000000eff0e723e */ /* 0x000fca00020006ff */
[----:B------:R-:W-:-:S05]  /*25350*/  HADD2.F32 R14, -RZ, R14.H0_H0 ;  /* 0x2000000eff0e7230 */ /* 0x000fca0000004100 */
[----:B------:R-:W-:Y:S01]  /*25360*/  FMUL R15, R14, UR8 ;  /* 0x000000080e0f7c20 */ /* 0x000fe20008400000 */
[----:B0-----:R-:W-:-:S03]  /*25370*/  @!P3 IADD3 R14, P4, P5, R6, UR6, R18 ;  /* 0x00000006060ebc10 */ /* 0x001fc6000fd9e012 */
[----:B------:R-:W-:Y:S01]  /*25380*/  FFMA R16, R35, UR17, R15 ;  /* 0x0000001123107c23 */ /* 0x000fe2000800000f */
[----:B------:R-:W-:Y:S01]  /*25390*/  @!P3 IADD3.X R15, R29, UR13, R19, P4, P5 ;  /* 0x0000000d1d0fbc10 */ /* 0x000fe2000a7ea413 */
[----:B------:R-:W2:Y:S03]  /*253a0*/  LDL.LU R35, [R1+0x528] ;  /* 0x0005280001237983 */ /* 0x000ea60000300800 */
[----:B------:R-:W-:-:S05]  /*253b0*/  F2FP.SATFINITE.E4M3.F32.PACK_AB_MERGE_C R17, RZ, R16, RZ ;  /* 0x00000010ff11723e */ /* 0x000fca00048070ff */
[----:B------:R4:W-:Y:S04]  /*253c0*/  @!P3 STG.E.U8 desc[UR24][R14.64+0x99], R17 ;  /* 0x000099110e00b986 */ /* 0x0009e8000c101118 */
[----:B------:R-:W3:Y:S01]  /*253d0*/  @!P2 LDG.E.U8 R12, desc[UR24][R10.64+0x98] ;  /* 0x000098180a0ca981 */ /* 0x000ee2000c1e1100 */
[----:B------:R-:W-:Y:S02]  /*253e0*/  @!P2 IADD3 R19, P4, P5, R3, UR6, R6 ;  /* 0x000000060313ac10 */ /* 0x000fe4000fd9e006 */
[----:B------:R-:W-:Y:S02]  /*253f0*/  ISETP.LT.OR P3, PT, R27, 0x9a, !P1 ;  /* 0x0000009a1b00780c */ /* 0x000fe40004f61670 */
[----:B------:R-:W-:Y:S02]  /*25400*/  @!P2 IADD3.X R16, R0, UR13, R29, P4, P5 ;  /* 0x0000000d0010ac10 */ /* 0x000fe4000a7ea41d */
[----:B---3--:R-:W-:-:S04]  /*25410*/  LOP3.LUT R12, R12, 0xff, RZ, 0xc0, !PT ;  /* 0x000000ff0c0c7812 */ /* 0x008fc800078ec0ff */
[----:B------:R-:W-:-:S05]  /*25420*/  F2FP.F16.E4M3.UNPACK_B R12, R12 ;  /* 0x0000000cff0c723e */ /* 0x000fca00020006ff */
[----:B------:R-:W-:-:S05]  /*25430*/  HADD2.F32 R12, -RZ, R12.H0_H0 ;  /* 0x2000000cff0c7230 */ /* 0x000fca0000004100 */
[----:B------:R-:W-:Y:S01]  /*25440*/  FMUL R13, R12, UR8 ;  /* 0x000000080c0d7c20 */ /* 0x000fe20008400000 */
[----:B-1----:R-:W-:-:S03]  /*25450*/  @!P2 IADD3 R12, P4, R19, R20, RZ ;  /* 0x00000014130ca210 */ /* 0x002fc60007f9e0ff */
[----:B----4-:R-:W-:Y:S02]  /*25460*/  FFMA R14, R39, UR17, R13 ;  /* 0x00000011270e7c23 */ /* 0x010fe4000800000d */
        /* <DEDUP_REMOVED lines=22> */
[----:B------:R-:W2:Y:S01]  /*255d0*/  @!P2 LDG.E.U8 R12, desc[UR24][R8.64+0xa0] ;  /* 0x0000a018080ca981 */ /* 0x000ea2000c1e1100 */
[----:B------:R-:W-:Y:S02]  /*255e0*/  ISETP.LT.OR P3, PT, R27, 0xa2, !P0 ;  /* 0x000000a21b00780c */ /* 0x000fe40004761670 */
[----:B-1----:R-:W-:Y:S02]  /*255f0*/  PRMT R14, RZ, 0x7610, R14 ;  /* 0x00007610ff0e7816 */ /* 0x002fe4000000000e */
[----:B--2---:R-:W-:-:S04]  /*25600*/  LOP3.LUT R12, R12, 0xff, RZ, 0xc0, !PT ;  /* 0x000000ff0c0c7812 */ /* 0x004fc800078ec0ff */
[----:B------:R-:W-:-:S05]  /*25610*/  F2FP.F16.E4M3.UNPACK_B R12, R12 ;  /* 0x0000000cff0c723e */ /* 0x000fca00020006ff */
[----:B------:R-:W-:-:S05]  /*25620*/  HADD2.F32 R12, -RZ, R12.H0_H0 ;  /* 0x2000000cff0c7230 */ /* 0x000fca0000004100 */
[----:B------:R-:W-:Y:S01]  /*25630*/  FMUL R13, R12, UR8 ;  /* 0x000000080c0d7c20 */ /* 0x000fe20008400000 */
[----:B0-----:R-:W-:-:S03]  /*25640*/  @!P2 IADD3 R12, P4, P5, R6, UR6, R18 ;  /* 0x00000006060cac10 */ /* 0x001fc6000fd9e012 */
[----:B------:R-:W-:Y:S01]  /*25650*/  FFMA R16, R35, UR17, R13 ;  /* 0x0000001123107c23 */ /* 0x000fe2000800000d */
[----:B------:R-:W-:Y:S01]  /*25660*/  @!P2 IADD3.X R13, R29, UR13, R19, P4, P5 ;  /* 0x0000000d1d0dac10 */ /* 0x000fe2000a7ea413 */
[----:B------:R-:W2:Y:S01]  /*25670*/  LDL.LU R35, [R1+0x534] ;  /* 0x0005340001237983 */ /* 0x000ea20000300800 */
        /* <DEDUP_REMOVED lines=17> */
[----:B------:R-:W2:Y:S01]  /*25790*/  @!P2 LDG.E.U8 R12, desc[UR24][R10.64+0xa0] ;  /* 0x0000a0180a0ca981 */ /* 0x000ea2000c1e1100 */
[----:B------:R-:W-:Y:S02]  /*257a0*/  @!P2 IADD3 R19, P4, P5, R3, UR6, R6 ;  /* 0x000000060313ac10 */ /* 0x000fe4000fd9e006 */
[----:B------:R-:W-:Y:S02]  /*257b0*/  ISETP.LT.OR P3, PT, R27, 0xa2, !P1 ;  /* 0x000000a21b00780c */ /* 0x000fe40004f61670 */
[----:B------:R-:W-:Y:S02]  /*257c0*/  @!P2 IADD3.X R16, R0, UR13, R29, P4, P5 ;  /* 0x0000000d0010ac10 */ /* 0x000fe4000a7ea41d */
[----:B--2---:R-:W-:-:S04]  /*257d0*/  LOP3.LUT R12, R12, 0xff, RZ, 0xc0, !PT ;  /* 0x000000ff0c0c7812 */ /* 0x004fc800078ec0ff */
[----:B------:R-:W-:-:S05]  /*257e0*/  F2FP.F16.E4M3.UNPACK_B R12, R12 ;  /* 0x0000000cff0c723e */ /* 0x000fca00020006ff */
[----:B------:R-:W-:-:S05]  /*257f0*/  HADD2.F32 R12, -RZ, R12.H0_H0 ;  /* 0x2000000cff0c7230 */ /* 0x000fca0000004100 */
[----:B------:R-:W-:Y:S01]  /*25800*/  FMUL R13, R12, UR8 ;  /* 0x000000080c0d7c20 */ /* 0x000fe20008400000 */
[----:B-1----:R-:W-:Y:S02]  /*25810*/  @!P2 IADD3 R12, P4, R19, R20, RZ ;  /* 0x00000014130ca210 */ /* 0x002fe40007f9e0ff */
[----:B------:R-:W0:Y:S01]  /*25820*/  @!P3 LDC.64 R18, c[0x0][0x5c0] ;  /* 0x00017000ff12bb82 */ /* 0x000e220000000a00 */
[----:B----4-:R-:W-:Y:S02]  /*25830*/  FFMA R14, R38, UR17, R13 ;  /* 0x00000011260e7c23 */ /* 0x010fe4000800000d */
[----:B------:R-:W-:Y:S01]  /*25840*/  @!P2 IMAD.X R13, R16, 0x1, R21, P4 ;  /* 0x00000001100da824 */ /* 0x000fe200020e0615 */
[----:B------:R-:W2:Y:S02]  /*25850*/  LDL.LU R38, [R1+0x53c] ;  /* 0x00053c0001267983 */ /* 0x000ea40000300800 */
[----:B------:R-:W-:Y:S02]  /*25860*/  F2FP.SATFINITE.E4M3.F32.PACK_AB_MERGE_C R15, RZ, R14, RZ ;  /* 0x0000000eff0f723e */ /* 0x000fe400048070ff */
[----:B------:R-:W-:-:S03]  /*25870*/  PRMT R14, RZ, 0x7610, R14 ;  /* 0x00007610ff0e7816 */ /* 0x000fc6000000000e */
[----:B------:R0:W-:Y:S04]  /*25880*/  @!P2 STG.E.U8 desc[UR24][R12.64+0xa0], R15 ;  /* 0x0000a00f0c00a986 */ /* 0x0001e8000c101118 */
[----:B------:R-:W4:Y:S01]  /*25890*/  @!P3 LDG.E.U8 R14, desc[UR24][R10.64+0xa1] ;  /* 0x0000a1180a0eb981 */ /* 0x000f22000c1e1100 */
[----:B------:R-:W-:Y:S02]  /*258a0*/  @!P3 IADD3 R17, P4, P5, R3, UR6, R6 ;  /* 0x000000060311bc10 */ /* 0x000fe4000fd9e006 */
[----:B------:R-:W-:Y:S02]  /*258b0*/  ISETP.LT.OR P2, PT, R27, 0xa9, !P0 ;  /* 0x000000a91b00780c */ /* 0x000fe40004741670 */
[----:B------:R-:W-:Y:S02]  /*258c0*/  @!P3 IADD3.X R16, R0, UR13, R29, P4, P5 ;  /* 0x0000000d0010bc10 */ /* 0x000fe4000a7ea41d */
[----:B0-----:R-:W-:-:S05]  /*258d0*/  @!P3 IADD3 R12, P4, R17, R18, RZ ;  /* 0x00000012110cb210 */ /* 0x001fca0007f9e0ff */
[----:B------:R-:W-:-:S04]  /*258e0*/  @!P3 IMAD.X R13, R16, 0x1, R19, P4 ;  /* 0x00000001100db824 */ /* 0x000fc800020e0613 */
[----:B------:R-:W0:Y:S01]  /*258f0*/  @!P2 LDC.64 R18, c[0x0][0x5c0] ;  /* 0x00017000ff12ab82 */ /* 0x000e220000000a00 */
        /* <DEDUP_REMOVED lines=35> */
[----:B------:R-:W3:Y:S04]  /*25b30*/  LDL.LU R39, [R1+0x548] ;  /* 0x0005480001277983 */ /* 0x000ee80000300800 */
[----:B------:R4:W-:Y:S04]  /*25b40*/  @!P3 STG.E.U8 desc[UR24][R12.64+0xa9], R17 ;  /* 0x0000a9110c00b986 */ /* 0x0009e8000c101118 */
[----:B------:R-:W4:Y:S01]  /*25b50*/  @!P2 LDG.E.U8 R14, desc[UR24][R10.64+0xa8] ;  /* 0x0000a8180a0ea981 */ /* 0x000f22000c1e1100 */
[----:B------:R-:W-:-:S02]  /*25b60*/  @!P2 IADD3 R19, P4, P5, R3, UR6, R6 ;  /* 0x000000060313ac10 */ /* 0x000fc4000fd9e006 */
[----:B------:R-:W-:Y:S02]  /*25b70*/  ISETP.LT.OR P3, PT, R27, 0xaa, !P1 ;  /* 0x000000aa1b00780c */ /* 0x000fe40004f61670 */
[----:B------:R-:W-:Y:S02]  /*25b80*/  @!P2 IADD3.X R16, R0, UR13, R29, P4, P5 ;  /* 0x0000000d0010ac10 */ /* 0x000fe4000a7ea41d */
[----:B----4-:R-:W-:-:S04]  /*25b90*/  LOP3.LUT R14, R14, 0xff, RZ, 0xc0, !PT ;  /* 0x000000ff0e0e7812 */ /* 0x010fc800078ec0ff */
[----:B------:R-:W-:-:S05]  /*25ba0*/  F2FP.F16.E4M3.UNPACK_B R14, R14 ;  /* 0x0000000eff0e723e */ /* 0x000fca00020006ff */
[----:B------:R-:W-:-:S05]  /*25bb0*/  HADD2.F32 R14, -RZ, R14.H0_H0 ;  /* 0x2000000eff0e7230 */ /* 0x000fca0000004100 */
[----:B------:R-:W-:Y:S01]  /*25bc0*/  FMUL R15, R14, UR8 ;  /* 0x000000080e0f7c20 */ /* 0x000fe20008400000 */
[----:B-1----:R-:W-:-:S03]  /*25bd0*/  @!P2 IADD3 R14, P4, R19, R20, RZ ;  /* 0x00000014130ea210 */ /* 0x002fc60007f9e0ff */
[----:B------:R-:W-:Y:S02]  /*25be0*/  FFMA R12, R35, UR17, R15 ;  /* 0x00000011230c7c23 */ /* 0x000fe4000800000f */
[----:B------:R-:W-:Y:S01]  /*25bf0*/  @!P2 IMAD.X R15, R16, 0x1, R21, P4 ;  /* 0x00000001100fa824 */ /* 0x000fe200020e0615 */
[----:B------:R-:W4:Y:S01]  /*25c00*/  LDL.LU R35, [R1+0x54c] ;  /* 0x00054c0001237983 */ /* 0x000f220000300800 */
[----:B------:R-:W0:Y:S01]  /*25c10*/  @!P3 LDC.64 R20, c[0x0][0x5c0] ;  /* 0x00017000ff14bb82 */ /* 0x000e220000000a00 */
[----:B------:R-:W-:Y:S02]  /*25c20*/  F2FP.SATFINITE.E4M3.F32.PACK_AB_MERGE_C R17, RZ, R12, RZ ;  /* 0x0000000cff11723e */ /* 0x000fe400048070ff */
[----:B------:R-:W-:-:S03]  /*25c30*/  PRMT R12, RZ, 0x7610, R12 ;  /* 0x00007610ff0c7816 */ /* 0x000fc6000000000c */
        /* <DEDUP_REMOVED lines=39> */
[----:B----4-:R-:W-:Y:S01]  /*25eb0*/  FFMA R16, R35, UR17, R13 ;  /* 0x0000001123107c23 */ /* 0x010fe2000800000d */
        /* <DEDUP_REMOVED lines=33> */
[----:B------:R-:W-:Y:S01]  /*260d0*/  ISETP.LT.OR P0, PT, R27, 0xba, !P0 ;  /* 0x000000ba1b00780c */ /* 0x000fe20004701670 */
[----:B------:R-:W3:Y:S01]  /*260e0*/  LDL.LU R35, [R1+0x560] ;  /* 0x0005600001237983 */ /* 0x000ee20000300800 */
[----:B------:R-:W-:Y:S02]  /*260f0*/  F2FP.SATFINITE.E4M3.F32.PACK_AB_MERGE_C R17, RZ, R14, RZ ;  /* 0x0000000eff11723e */ /* 0x000fe400048070ff */
[----:B------:R-:W-:-:S03]  /*26100*/  PRMT R14, RZ, 0x7610, R14 ;  /* 0x00007610ff0e7816 */ /* 0x000fc6000000000e */
[----:B------:R1:W-:Y:S04]  /*26110*/  @!P3 STG.E.U8 desc[UR24][R12.64+0xb1], R17 ;  /* 0x0000b1110c00b986 */ /* 0x0003e8000c101118 */
[----:B------:R-:W4:Y:S01]  /*26120*/  @!P2 LDG.E.U8 R14, desc[UR24][R8.64+0xb8] ;  /* 0x0000b818080ea981 */ /* 0x000f22000c1e1100 */
        /* <DEDUP_REMOVED lines=11> */
[----:B------:R4:W2:Y:S01]  /*261e0*/  @!P0 LDG.E.U8 R12, desc[UR24][R8.64+0xb9] ;  /* 0x0000b918080c8981 */ /* 0x0008a2000c1e1100 */
[----:B------:R-:W-:Y:S02]  /*261f0*/  ISETP.LT.OR P2, PT, R27, 0xb9, !P1 ;  /* 0x000000b91b00780c */ /* 0x000fe40004f41670 */
[----:B----4-:R-:W-:Y:S02]  /*26200*/  PRMT R8, RZ, 0x7610, R8 ;  /* 0x00007610ff087816 */ /* 0x010fe40000000008 */
[----:B--2---:R-:W-:-:S04]  /*26210*/  LOP3.LUT R12, R12, 0xff, RZ, 0xc0, !PT ;  /* 0x000000ff0c0c7812 */ /* 0x004fc800078ec0ff */
[----:B------:R-:W-:-:S05]  /*26220*/  F2FP.F16.E4M3.UNPACK_B R12, R12 ;  /* 0x0000000cff0c723e */ /* 0x000fca00020006ff */
[----:B------:R-:W-:-:S05]  /*26230*/  HADD2.F32 R12, -RZ, R12.H0_H0 ;  /* 0x2000000cff0c7230 */ /* 0x000fca0000004100 */
[----:B------:R-:W-:Y:S01]  /*26240*/  FMUL R13, R12, UR8 ;  /* 0x000000080c0d7c20 */ /* 0x000fe20008400000 */
[----:B0-----:R-:W-:-:S03]  /*26250*/  @!P0 IADD3 R12, P3, P4, R6, UR6, R18 ;  /* 0x00000006060c8c10 */ /* 0x001fc6000fc7e012 */
[----:B------:R-:W-:Y:S01]  /*26260*/  FFMA R16, R38, UR17, R13 ;  /* 0x0000001126107c23 */ /* 0x000fe2000800000d */
[----:B------:R-:W-:Y:S02]  /*26270*/  @!P0 IADD3.X R13, R29, UR13, R19, P3, P4 ;  /* 0x0000000d1d0d8c10 */ /* 0x000fe40009fe8413 */
[----:B------:R-:W0:Y:S02]  /*26280*/  @!P2 LDC.64 R18, c[0x0][0x5c0] ;  /* 0x00017000ff12ab82 */ /* 0x000e240000000a00 */
[----:B-1----:R-:W-:-:S05]  /*26290*/  F2FP.SATFINITE.E4M3.F32.PACK_AB_MERGE_C R15, RZ, R16, RZ ;  /* 0x00000010ff0f723e */ /* 0x002fca00048070ff */
[----:B------:R1:W-:Y:S04]  /*262a0*/  @!P0 STG.E.U8 desc[UR24][R12.64+0xb9], R15 ;  /* 0x0000b90f0c008986 */ /* 0x0003e8000c101118 */
[----:B------:R-:W2:Y:S01]  /*262b0*/  @!P2 LDG.E.U8 R8, desc[UR24][R10.64+0xb8] ;  /* 0x0000b8180a08a981 */ /* 0x000ea2000c1e1100 */
[----:B------:R-:W-:-:S04]  /*262c0*/  @!P2 IADD3 R17, P0, P3, R3, UR6, R6 ;  /* 0x000000060311ac10 */ /* 0x000fc8000fb1e006 */
[----:B------:R-:W-:Y:S02]  /*262d0*/  @!P2 IADD3.X R16, R0, UR13, R29, P0, P3 ;  /* 0x0000000d0010ac10 */ /* 0x000fe400087e641d */
[----:B------:R-:W-:Y:S01]  /*262e0*/  ISETP.LT.OR P1, PT, R27, 0xba, !P1 ;  /* 0x000000ba1b00780c */ /* 0x000fe20004f21670 */
[----:B------:R-:W-:Y:S01]  /*262f0*/  BSSY B1, `(.L_x_33) ;  /* 0x000000d000017945 */ /* 0x000fe20003800000 */
[----:B-1----:R-:W-:Y:S02]  /*26300*/  PRMT R12, RZ, 0x7610, R12 ;  /* 0x00007610ff0c7816 */ /* 0x002fe4000000000c */
[----:B--2---:R-:W-:-:S04]  /*26310*/  LOP3.LUT R8, R8, 0xff, RZ, 0xc0, !PT ;  /* 0x000000ff08087812 */ /* 0x004fc800078ec0ff */
[----:B------:R-:W-:-:S05]  /*26320*/  F2FP.F16.E4M3.UNPACK_B R8, R8 ;  /* 0x00000008ff08723e */ /* 0x000fca00020006ff */
[----:B------:R-:W-:-:S05]  /*26330*/  HADD2.F32 R8, -RZ, R8.H0_H0 ;  /* 0x20000008ff087230 */ /* 0x000fca0000004100 */
[----:B------:R-:W-:Y:S01]  /*26340*/  FMUL R9, R8, UR8 ;  /* 0x0000000808097c20 */ /* 0x000fe20008400000 */
[----:B0-----:R-:W-:-:S03]  /*26350*/  @!P2 IADD3 R8, P4, R17, R18, RZ ;  /* 0x000000121108a210 */ /* 0x001fc60007f9e0ff */
[----:B---3--:R-:W-:Y:S02]  /*26360*/  FFMA R14, R35, UR17, R9 ;  /* 0x00000011230e7c23 */ /* 0x008fe40008000009 */
[----:B------:R-:W-:-:S03]  /*26370*/  @!P2 IMAD.X R9, R16, 0x1, R19, P4 ;  /* 0x000000011009a824 */ /* 0x000fc600020e0613 */
[----:B------:R-:W-:-:S05]  /*26380*/  F2FP.SATFINITE.E4M3.F32.PACK_AB_MERGE_C R13, RZ, R14, RZ ;  /* 0x0000000eff0d723e */ /* 0x000fca00048070ff */
[----:B------:R0:W-:Y:S01]  /*26390*/  @!P2 STG.E.U8 desc[UR24][R8.64+0xb8], R13 ;  /* 0x0000b80d0800a986 */ /* 0x0001e2000c101118 */
[----:B------:R-:W-:Y:S05]  /*263a0*/  @P1 BRA `(.L_x_34) ;  /* 0x0000000000041947 */ /* 0x000fea0003800000 */
[----:B------:R1:W5:Y:S02]  /*263b0*/  LDG.E.U8 R12, desc[UR24][R10.64+0xb9] ;  /* 0x0000b9180a0c7981 */ /* 0x000364000c1e1100 */
.L_x_34:
[----:B------:R-:W-:Y:S05]  /*263c0*/  BSYNC B1 ;  /* 0x0000000000017941 */ /* 0x000fea0003800000 */
.L_x_33:
[----:B------:R-:W-:Y:S05]  /*263d0*/  @P1 BRA `(.L_x_35) ;  /* 0x000000b800681947 */ /* 0x000fea0003800000 */
[----:B0-----:R-:W2:Y:S01]  /*263e0*/  LDL.LU R8, [R1+0x564] ;  /* 0x0005640001087983 */ /* 0x001ea20000300800 */
[----:B-----5:R-:W-:Y:S01]  /*263f0*/  LOP3.LUT R12, R12, 0xff, RZ, 0xc0, !PT ;  /* 0x000000ff0c0c7812 */ /* 0x020fe200078ec0ff */
[----:B------:R-:W-:Y:S01]  /*26400*/  ULDC.64 UR14, c[0x0][0x5c0] ;  /* 0x00017000000e7ab9 */ /* 0x000fe20000000a00 */
[----:B------:R-:W-:Y:S02]  /*26410*/  IADD3 R6, P0, P1, R3, UR6, R6 ;  /* 0x0000000603067c10 */ /* 0x000fe4000f91e006 */
[----:B------:R-:W-:Y:S02]  /*26420*/  F2FP.F16.E4M3.UNPACK_B R12, R12 ;  /* 0x0000000cff0c723e */ /* 0x000fe400020006ff */
[----:B------:R-:W-:Y:S02]  /*26430*/  IADD3.X R29, R0, UR13, R29, P0, P1 ;  /* 0x0000000d001d7c10 */ /* 0x000fe400087e241d */
[----:B------:R-:W-:Y:S01]  /*26440*/  IADD3 R6, P0, R6, UR14, RZ ;  /* 0x0000000e06067c10 */ /* 0x000fe2000ff1e0ff */
[----:B------:R-:W-:-:S03]  /*26450*/  HADD2.F32 R12, -RZ, R12.H0_H0 ;  /* 0x2000000cff0c7230 */ /* 0x000fc60000004100 */
[----:B------:R-:W-:Y:S02]  /*26460*/  IADD3.X R7, R29, UR15, RZ, P0, !PT ;  /* 0x0000000f1d077c10 */ /* 0x000fe400087fe4ff */
[----:B------:R-:W-:-:S04]  /*26470*/  FMUL R12, R12, UR8 ;  /* 0x000000080c0c7c20 */ /* 0x000fc80008400000 */
[----:B--2---:R-:W-:-:S05]  /*26480*/  FFMA R12, R8, UR17, R12 ;  /* 0x00000011080c7c23 */ /* 0x004fca000800000c */
[----:B------:R-:W-:-:S05]  /*26490*/  F2FP.SATFINITE.E4M3.F32.PACK_AB_MERGE_C R9, RZ, R12, RZ ;  /* 0x0000000cff09723e */ /* 0x000fca00048070ff */
[----:B------:R2:W-:Y:S01]  /*264a0*/  STG.E.U8 desc[UR24][R6.64+0xb9], R9 ;  /* 0x0000b90906007986 */ /* 0x0005e2000c101118 */
[----:B------:R-:W-:Y:S05]  /*264b0*/  BRA `(.L_x_35) ;  /* 0x000000b800307947 */ /* 0x000fea0003800000 */
.L_x_32:
[----:B------:R-:W-:Y:S01]  /*264c0*/  ISETP.GE.AND P4, PT, R26, 0x1, PT ;  /* 0x000000011a00780c */ /* 0x000fe20003f86270 */
[----:B------:R-:W-:Y:S01]  /*264d0*/  FMUL R28, R8, UR17 ;  /* 0x00000011081c7c20 */ /* 0x000fe20008400000 */
[----:B------:R-:W-:Y:S01]  /*264e0*/  FMUL R10, R10, UR17 ;  /* 0x000000110a0a7c20 */ /* 0x000fe20008400000 */
[----:B------:R-:W-:Y:S01]  /*264f0*/  FMUL R13, R13, UR17 ;  /* 0x000000110d0d7c20 */ /* 0x000fe20008400000 */
[----:B------:R-:W-:Y:S01]  /*26500*/  ISETP.LT.OR P0, PT, R27, 0x1, !P4 ;  /* 0x000000011b00780c */ /* 0x000fe20006701670 */
[----:B------:R-:W-:Y:S01]  /*26510*/  FMUL R14, R14, UR17 ;  /* 0x000000110e0e7c20 */ /* 0x000fe20008400000 */
[----:B------:R-:W-:Y:S01]  /*26520*/  FMUL R15, R15, UR17 ;  /* 0x000000110f0f7c20 */ /* 0x000fe20008400000 */
[----:B------:R-:W-:Y:S01]  /*26530*/  FMUL R16, R16, UR17 ;  /* 0x0000001110107c20 */ /* 0x000fe20008400000 */
[----:B------:R-:W-:Y:S01]  /*26540*/  FMUL R17, R17, UR17 ;  /* 0x0000001111117c20 */ /* 0x000fe20008400000 */
[----:B------:R-:W-:Y:S01]  /*26550*/  LOP3.LUT R7, R7, 0xffffbfff, RZ, 0xc0, !PT ;  /* 0xffffbfff07077812 */ /* 0x000fe200078ec0ff */
[----:B------:R-:W-:Y:S01]  /*26560*/  FMUL R18, R18, UR17 ;  /* 0x0000001112127c20 */ /* 0x000fe20008400000 */
[----:B------:R-:W-:Y:S01]  /*26570*/  FMUL R19, R19, UR17 ;  /* 0x0000001113137c20 */ /* 0x000fe20008400000 */
[----:B------:R-:W-:Y:S01]  /*26580*/  FMUL R20, R20, UR17 ;  /* 0x0000001114147c20 */ /* 0x000fe20008400000 */
[----:B------:R-:W-:Y:S01]  /*26590*/  FMUL R21, R21, UR17 ;  /* 0x0000001115157c20 */ /* 0x000fe20008400000 */
[----:B------:R-:W-:Y:S01]  /*265a0*/  FMUL R22, R22, UR17 ;  /* 0x0000001116167c20 */ /* 0x000fe20008400000 */
[----:B------:R-:W-:Y:S01]  /*265b0*/  FMUL R23, R23, UR17 ;  /* 0x0000001117177c20 */ /* 0x000fe20008400000 */
[----:B------:R-:W-:Y:S01]  /*265c0*/  FMUL R216, R216, UR17 ;  /* 0x00000011d8d87c20 */ /* 0x000fe20008400000 */
[----:B------:R-:W0:Y:S01]  /*265d0*/  @!P0 LDC.64 R24, c[0x0][0x5c0] ;  /* 0x00017000ff188b82 */ /* 0x000e220000000a00 */
[----:B------:R-:W-:Y:S01]  /*265e0*/  F2FP.SATFINITE.E4M3.F32.PACK_AB_MERGE_C R28, RZ, R28, RZ ;  /* 0x0000001cff1c723e */ /* 0x000fe200048070ff */
[----:B------:R-:W-:Y:S01]  /*265f0*/  FMUL R217, R217, UR17 ;  /* 0x00000011d9d97c20 */ /* 0x000fe20008400000 */
        /* <DEDUP_REMOVED lines=16> */
[----:B------:R-:W2:Y:S01]  /*26700*/  LDL.LU R55, [R1+0x180] ;  /* 0x0001800001377983 */ /* 0x000ea20000300800 */
[----:B------:R-:W-:Y:S01]  /*26710*/  FMUL R234, R234, UR17 ;  /* 0x00000011eaea7c20 */ /* 0x000fe20008400000 */
[----:B------:R-:W-:Y:S01]  /*26720*/  FMUL R235, R235, UR17 ;  /* 0x00000011ebeb7c20 */ /* 0x000fe20008400000 */
[----:B------:R-:W-:Y:S01]  /*26730*/  FMUL R236, R236, UR17 ;  /* 0x00000011ecec7c20 */ /* 0x000fe20008400000 */
[----:B------:R-:W-:Y:S01]  /*26740*/  FMUL R237, R237, UR17 ;  /* 0x00000011eded7c20 */ /* 0x000fe20008400000 */
[----:B0-----:R-:W-:Y:S01]  /*26750*/  @!P0 IADD3 R24, P1, R6, R24, RZ ;  /* 0x0000001806188210 */ /* 0x001fe20007f3e0ff */
[----:B------:R-:W3:Y:S01]  /*26760*/  LDL.LU R54, [R1+0x184] ;  /* 0x0001840001367983 */ /* 0x000ee20000300800 */
[----:B-----5:R-:W-:Y:S01]  /*26770*/  LOP3.LUT R5, R5, 0xefffffff, RZ, 0xc0, !PT ;  /* 0xefffffff05057812 */ /* 0x020fe200078ec0ff */
[----:B------:R-:W-:-:S02]  /*26780*/  ULDC.64 UR12, c[0x0][0x5c8] ;  /* 0x00017200000c7ab9 */ /* 0x000fc40000000a00 */
[----:B------:R-:W-:Y:S01]  /*26790*/  @!P0 IMAD.X R25, R29, 0x1, R25, P1 ;  /* 0x000000011d198824 */ /* 0x000fe200008e0619 */
[----:B------:R-:W-:Y:S01]  /*267a0*/  F2FP.SATFINITE.E4M3.F32.PACK_AB_MERGE_C R10, RZ, R10, RZ ;  /* 0x0000000aff0a723e */ /* 0x000fe200048070ff */
[----:B------:R-:W4:Y:S01]  /*267b0*/  LDL.LU R62, [R1+0x188] ;  /* 0x00018800013e7983 */ /* 0x000f220000300800 */
[----:B------:R-:W-:Y:S02]  /*267c0*/  F2FP.SATFINITE.E4M3.F32.PACK_AB_MERGE_C R13, RZ, R13, RZ ;  /* 0x0000000dff0d723e */ /* 0x000fe400048070ff */
[----:B------:R-:W-:Y:S01]  /*267d0*/  F2FP.SATFINITE.E4M3.F32.PACK_AB_MERGE_C R14, RZ, R14, RZ ;  /* 0x0000000eff0e723e */ /* 0x000fe200048070ff */
[----:B------:R0:W-:Y:S01]  /*267e0*/  @!P0 STG.E.U8 desc[UR24][R24.64], R28 ;  /* 0x0000001c18008986 */ /* 0x0001e2000c101118 */
[----:B------:R-:W-:Y:S02]  /*267f0*/  ISETP.LT.OR P0, PT, R27, 0x2, !P4 ;  /* 0x000000021b00780c */ /* 0x000fe40006701670 */
[----:B------:R-:W-:Y:S02]  /*26800*/  F2FP.SATFINITE.E4M3.F32.PACK_AB_MERGE_C R15, RZ, R15, RZ ;  /* 0x0000000fff0f723e */ /* 0x000fe400048070ff */
[----:B------:R-:W-:-:S02]  /*26810*/  F2FP.SATFINITE.E4M3.F32.PACK_AB_MERGE_C R16, RZ, R16, RZ ;  /* 0x00000010ff10723e */ /* 0x000fc400048070ff */
[----:B------:R-:W-:Y:S02]  /*26820*/  F2FP.SATFINITE.E4M3.F32.PACK_AB_MERGE_C R17, RZ, R17, RZ ;  /* 0x00000011ff11723e */ /* 0x000fe400048070ff */
[----:B------:R-:W-:Y:S02]  /*26830*/  F2FP.SATFINITE.E4M3.F32.PACK_AB_MERGE_C R18, RZ, R18, RZ ;  /* 0x00000012ff12723e */ /* 0x000fe400048070ff */
[----:B------:R-:W-:Y:S01]  /*26840*/  F2FP.SATFINITE.E4M3.F32.PACK_AB_MERGE_C R19, RZ, R19, RZ ;  /* 0x00000013ff13723e */ /* 0x000fe200048070ff */
[----:B0-----:R-:W-:Y:S01]  /*26850*/  FMUL R28, R9, UR17 ;  /* 0x00000011091c7c20 */ /* 0x001fe20008400000 */
[----:B------:R-:W-:Y:S01]  /*26860*/  F2FP.SATFINITE.E4M3.F32.PACK_AB_MERGE_C R20, RZ, R20, RZ ;  /* 0x00000014ff14723e */ /* 0x000fe200048070ff */
[----:B------:R-:W0:Y:S01]  /*26870*/  @!P0 LDC.64 R24, c[0x0][0x5c0] ;  /* 0x00017000ff188b82 */ /* 0x000e220000000a00 */
[----:B------:R-:W-:Y:S02]  /*26880*/  F2FP.SATFINITE.E4M3.F32.PACK_AB_MERGE_C R21, RZ, R21, RZ ;  /* 0x00000015ff15723e */ /* 0x000fe400048070ff */
[----:B------:R-:W-:-:S02]  /*26890*/  F2FP.SATFINITE.E4M3.F32.PACK_AB_MERGE_C R28, RZ, R28, RZ ;  /* 0x0000001cff1c723e */ /* 0x000fc400048070ff */
[----:B------:R-:W-:Y:S02]  /*268a0*/  F2FP.SATFINITE.E4M3.F32.PACK_AB_MERGE_C R22, RZ, R22, RZ ;  /* 0x00000016ff16723e */ /* 0x000fe400048070ff */
[----:B------:R-:W-:Y:S02]  /*268b0*/  F2FP.SATFINITE.E4M3.F32.PACK_AB_MERGE_C R23, RZ, R23, RZ ;  /* 0x00000017ff17723e */ /* 0x000fe400048070ff */
[----:B------:R-:W-:Y:S02]  /*268c0*/  F2FP.SATFINITE.E4M3.F32.PACK_AB_MERGE_C R216, RZ, R216, RZ ;  /* 0x000000d8ffd8723e */ /* 0x000fe400048070ff */
[----:B------:R-:W-:Y:S02]  /*268d0*/  F2FP.SATFINITE.E4M3.F32.PACK_AB_MERGE_C R217, RZ, R217, RZ ;  /* 0x000000d9ffd9723e */ /* 0x000fe400048070ff */
[----:B------:R-:W-:Y:S02]  /*268e0*/  F2FP.SATFINITE.E4M3.F32.PACK_AB_MERGE_C R218, RZ, R218, RZ ;  /* 0x000000daffda723e */ /* 0x000fe400048070ff */
[----:B------:R-:W-:-:S02]  /*268f0*/  F2FP.SATFINITE.E4M3.F32.PACK_AB_MERGE_C R219, RZ, R219, RZ ;  /* 0x000000dbffdb723e */ /* 0x000fc400048070ff */
[----:B------:R-:W-:Y:S02]  /*26900*/  F2FP.SATFINITE.E4M3.F32.PACK_AB_MERGE_C R220, RZ, R220, RZ ;  /* 0x000000dcffdc723e */ /* 0x000fe400048070ff */
[----:B------:R-:W-:Y:S02]  /*26910*/  F2FP.SATFINITE.E4M3.F32.PACK_AB_MERGE_C R221, RZ, R221, RZ ;  /* 0x000000ddffdd723e */ /* 0x000fe400048070ff */
[----:B------:R-:W-:Y:S02]  /*26920*/  F2FP.SATFINITE.E4M3.F32.PACK_AB_MERGE_C R222, RZ, R222, RZ ;  /* 0x000000deffde723e */ /* 0x000fe400048070ff */
[----:B------:R-:W-:Y:S02]  /*26930*/  F2FP.SATFINITE.E4M3.F32.PACK_AB_MERGE_C R223, RZ, R223, RZ ;  /* 0x000000dfffdf723e */ /* 0x000fe400048070ff */
[----:B0-----:R-:W-:Y:S02]  /*26940*/  @!P0 IADD3 R24, P1, R6, R24, RZ ;  /* 0x0000001806188210 */ /* 0x001fe40007f3e0ff */
[----:B------:R-:W-:-:S02]  /*26950*/  F2FP.SATFINITE.E4M3.F32.PACK_AB_MERGE_C R224, RZ, R224, RZ ;  /* 0x000000e0ffe0723e */ /* 0x000fc400048070ff */
[----:B------:R-:W-:Y:S01]  /*26960*/  F2FP.SATFINITE.E4M3.F32.PACK_AB_MERGE_C R225, RZ, R225, RZ ;  /* 0x000000e1ffe1723e */ /* 0x000fe200048070ff */
[----:B------:R-:W-:Y:S01]  /*26970*/  @!P0 IMAD.X R25, R29, 0x1, R25, P1 ;  /* 0x000000011d198824 */ /* 0x000fe200008e0619 */
[----:B------:R-:W-:Y:S02]  /*26980*/  ISETP.GE.AND P1, PT, R26, 0x9, PT ;  /* 0x000000091a00780c */ /* 0x000fe40003f26270 */
[----:B------:R-:W-:Y:S02]  /*26990*/  F2FP.SATFINITE.E4M3.F32.PACK_AB_MERGE_C R226, RZ, R226, RZ ;  /* 0x000000e2ffe2723e */ /* 0x000fe400048070ff */
[C---:B------:R-:W-:Y:S01]  /*269a0*/  ISETP.LT.OR P2, PT, R27.reuse, 0x1, !P1 ;  /* 0x000000011b00780c */ /* 0x040fe20004f41670 */
[----:B------:R0:W-:Y:S01]  /*269b0*/  @!P0 STG.E.U8 desc[UR24][R24.64+0x1], R28 ;  /* 0x0000011c18008986 */ /* 0x0001e2000c101118 */
[----:B------:R-:W-:Y:S02]  /*269c0*/  ISETP.LT.OR P0, PT, R27, 0x2, !P1 ;  /* 0x000000021b00780c */ /* 0x000fe40004f01670 */
[----:B------:R-:W-:-:S02]  /*269d0*/  F2FP.SATFINITE.E4M3.F32.PACK_AB_MERGE_C R227, RZ, R227, RZ ;  /* 0x000000e3ffe3723e */ /* 0x000fc400048070ff */
[----:B------:R-:W-:Y:S02]  /*269e0*/  F2FP.SATFINITE.E4M3.F32.PACK_AB_MERGE_C R228, RZ, R228, RZ ;  /* 0x000000e4ffe4723e */ /* 0x000fe400048070ff */
[----:B------:R-:W-:Y:S02]  /*269f0*/  LOP3.LUT R8, R8, 0xfffffbff, RZ, 0xc0, !PT ;  /* 0xfffffbff08087812 */ /* 0x000fe400078ec0ff */
[----:B------:R-:W-:Y:S02]  /*26a00*/  F2FP.SATFINITE.E4M3.F32.PACK_AB_MERGE_C R229, RZ, R229, RZ ;  /* 0x000000e5ffe5723e */ /* 0x000fe400048070ff */
[----:B------:R-:W-:Y:S01]  /*26a10*/  F2FP.SATFINITE.E4M3.F32.PACK_AB_MERGE_C R230, RZ, R230, RZ ;  /* 0x000000e6ffe6723e */ /* 0x000fe200048070ff */
[----:B0-----:R-:W0:Y:S01]  /*26a20*/  @!P2 LDC.64 R24, c[0x0][0x5c0] ;  /* 0x00017000ff18ab82 */ /* 0x001e220000000a00 */
[----:B------:R-:W-:Y:S01]  /*26a30*/  FMUL R28, R11, UR17 ;  /* 0x000000110b1c7c20 */ /* 0x000fe20008400000 */
        /* <DEDUP_REMOVED lines=8> */
[----:B0-----:R-:W-:-:S04]  /*26ac0*/  @!P2 IADD3 R24, P3, P5, R6, R24, R3 ;  /* 0x000000180618a210 */ /* 0x001fc80007d7e003 */
[----:B------:R-:W-:-:S05]  /*26ad0*/  @!P2 IADD3.X R25, R29, R25, R0, P3, P5 ;  /* 0x000000191d19a210 */ /* 0x000fca0001fea400 */
[----:B------:R0:W-:Y:S01]  /*26ae0*/  @!P2 STG.E.U8 desc[UR24][R24.64], R10 ;  /* 0x0000000a1800a986 */ /* 0x0001e2000c101118 */
[----:B------:R-:W-:Y:S01]  /*26af0*/  ISETP.LT.OR P2, PT, R27, 0x9, !P4 ;  /* 0x000000091b00780c */ /* 0x000fe20006741670 */
[----:B0-----:R-:W0:Y:S02]  /*26b00*/  @!P0 LDC.64 R24, c[0x0][0x5c0] ;  /* 0x00017000ff188b82 */ /* 0x001e240000000a00 */
[----:B0-----:R-:W-:-:S04]  /*26b10*/  @!P0 IADD3 R10, P3, P5, R6, R24, R3 ;  /* 0x00000018060a8210 */ /* 0x001fc80007d7e003 */
[----:B------:R-:W-:Y:S02]  /*26b20*/  @!P0 IADD3.X R11, R29, R25, R0, P3, P5 ;  /* 0x000000191d0b8210 */ /* 0x000fe40001fea400 */
[C---:B------:R-:W-:Y:S02]  /*26b30*/  ISETP.LT.OR P5, PT, R27.reuse, 0xa, !P4 ;  /* 0x0000000a1b00780c */ /* 0x040fe400067a1670 */
[----:B------:R-:W-:Y:S01]  /*26b40*/  ISETP.LT.OR P3, PT, R27, 0x9, !P1 ;  /* 0x000000091b00780c */ /* 0x000fe20004f61670 */
[----:B------:R0:W-:Y:S10]  /*26b50*/  @!P0 STG.E.U8 desc[UR24][R10.64+0x1], R28 ;  /* 0x0000011c0a008986 */ /* 0x0001f4000c101118 */
[----:B------:R-:W1:Y:S01]  /*26b60*/  @!P5 LDC.64 R24, c[0x0][0x5c0] ;  /* 0x00017000ff18db82 */ /* 0x000e620000000a00 */
[----:B0-----:R-:W-:-:S05]  /*26b70*/  FMUL R28, R12, UR17 ;  /* 0x000000110c1c7c20 */ /* 0x001fca0008400000 */
[----:B------:R-:W-:Y:S02]  /*26b80*/  F2FP.SATFINITE.E4M3.F32.PACK_AB_MERGE_C R28, RZ, R28, RZ ;  /* 0x0000001cff1c723e */ /* 0x000fe400048070ff */
[----:B------:R-:W0:Y:S02]  /*26b90*/  @!P2 LDC.64 R10, c[0x0][0x5c0] ;  /* 0x00017000ff0aab82 */ /* 0x000e240000000a00 */
[----:B0-----:R-:W-:-:S05]  /*26ba0*/  @!P2 IADD3 R10, P0, R6, R10, RZ ;  /* 0x0000000a060aa210 */ /* 0x001fca0007f1e0ff */
[----:B------:R-:W-:Y:S01]  /*26bb0*/  @!P2 IMAD.X R11, R29, 0x1, R11, P0 ;  /* 0x000000011d0ba824 */ /* 0x000fe200000e060b */
[----:B------:R-:W-:-:S04]  /*26bc0*/  ISETP.LT.OR P0, PT, R27, 0xa, !P1 ;  /* 0x0000000a1b00780c */ /* 0x000fc80004f01670 */
[----:B------:R1:W-:Y:S02]  /*26bd0*/  @!P2 STG.E.U8 desc[UR24][R10.64+0x8], R28 ;  /* 0x0000081c0a00a986 */ /* 0x0003e4000c101118 */
[----:B-1----:R-:W-:-:S05]  /*26be0*/  @!P5 IADD3 R10, P2, R6, R24, RZ ;  /* 0x00000018060ad210 */ /* 0x002fca0007f5e0ff */
[----:B------:R-:W-:Y:S02]  /*26bf0*/  @!P5 IMAD.X R11, R29, 0x1, R25, P2 ;  /* 0x000000011d0bd824 */ /* 0x000fe400010e0619 */
[----:B------:R-:W0:Y:S03]  /*26c00*/  @!P3 LDC.64 R24, c[0x0][0x5c0] ;  /* 0x00017000ff18bb82 */ /* 0x000e260000000a00 */
[----:B------:R1:W-:Y:S05]  /*26c10*/  @!P5 STG.E.U8 desc[UR24][R10.64+0x9], R13 ;  /* 0x0000090d0a00d986 */ /* 0x0003ea000c101118 */
[----:B-1----:R-:W1:Y:S01]  /*26c20*/  @!P0 LDC.64 R10, c[0x0][0x5c0] ;  /* 0x00017000ff0a8b82 */ /* 0x002e620000000a00 */
[----:B0-----:R-:W-:-:S04]  /*26c30*/  @!P3 IADD3 R30, P2, P5, R6, R24, R3 ;  /* 0x00000018061eb210 */ /* 0x001fc80007d5e003 */
[----:B------:R-:W-:-:S05]  /*26c40*/  @!P3 IADD3.X R31, R29, R25, R0, P2, P5 ;  /* 0x000000191d1fb210 */ /* 0x000fca00017ea400 */
[----:B------:R0:W-:Y:S01]  /*26c50*/  @!P3 STG.E.U8 desc[UR24][R30.64+0x8], R14 ;  /* 0x0000080e1e00b986 */ /* 0x0001e2000c101118 */
[----:B-1----:R-:W-:-:S04]  /*26c60*/  @!P0 IADD3 R24, P2, P5, R6, R10, R3 ;  /* 0x0000000a06188210 */ /* 0x002fc80007d5e003 */
[----:B------:R-:W-:Y:S02]  /*26c70*/  @!P0 IADD3.X R25, R29, R11, R0, P2, P5 ;  /* 0x0000000b1d198210 */ /* 0x000fe400017ea400 */
[----:B------:R-:W-:-:S03]  /*26c80*/  ISETP.LT.OR P2, PT, R27, 0x11, !P1 ;  /* 0x000000111b00780c */ /* 0x000fc60004f41670 */
[----:B------:R-:W-:Y:S10]  /*26c90*/  @!P0 STG.E.U8 desc[UR24][R24.64+0x9], R15 ;  /* 0x0000090f18008986 */ /* 0x000ff4000c101118 */
[----:B------:R-:W1:Y:S01]  /*26ca0*/  @!P2 LDC.64 R10, c[0x0][0x5c0] ;  /* 0x00017000ff0aab82 */ /* 0x000e620000000a00 */
[----:B------:R-:W-:-:S04]  /*26cb0*/  @P2 LOP3.LUT R7, R7, 0x4000, RZ, 0xfc, !PT ;  /* 0x0000400007072812 */ /* 0x000fc800078efcff */
[----:B------:R-:W-:Y:S02]  /*26cc0*/  LOP3.LUT R7, R7, 0xffffdfff, RZ, 0xc0, !PT ;  /* 0xffffdfff07077812 */ /* 0x000fe400078ec0ff */
[----:B-1----:R-:W-:-:S04]  /*26cd0*/  @!P2 IADD3 R32, P5, P6, R6, R10, R3 ;  /* 0x0000000a0620a210 */ /* 0x002fc80007ebe003 */
[----:B------:R-:W-:Y:S02]  /*26ce0*/  @!P2 IADD3.X R33, R29, R11, R0, P5, P6 ;  /* 0x0000000b1d21a210 */ /* 0x000fe40002fec400 */
[----:B------:R-:W-:-:S13]  /*26cf0*/  ISETP.LT.OR P5, PT, R27, 0x12, !P1 ;  /* 0x000000121b00780c */ /* 0x000fda0004fa1670 */
[----:B------:R-:W0:Y:S01]  /*26d00*/  @!P5 LDC.64 R10, c[0x0][0x5c0] ;  /* 0x00017000ff0adb82 */ /* 0x000e220000000a00 */
[----:B------:R-:W-:Y:S02]  /*26d10*/  @P5 LOP3.LUT R7, R7, 0x2000, RZ, 0xfc, !PT ;  /* 0x0000200007075812 */ /* 0x000fe400078efcff */
[----:B0-----:R-:W-:-:S04]  /*26d20*/  @!P5 IADD3 R30, P3, P6, R6, R10, R3 ;  /* 0x0000000a061ed210 */ /* 0x001fc80007e7e003 */
[----:B------:R-:W-:Y:S02]  /*26d30*/  @!P5 IADD3.X R31, R29, R11, R0, P3, P6 ;  /* 0x0000000b1d1fd210 */ /* 0x000fe40001fec400 */
[----:B------:R-:W-:-:S13]  /*26d40*/  ISETP.LT.OR P3, PT, R27, 0x19, !P1 ;  /* 0x000000191b00780c */ /* 0x000fda0004f61670 */
[----:B------:R-:W0:Y:S02]  /*26d50*/  @!P3 LDC.64 R10, c[0x0][0x5c0] ;  /* 0x00017000ff0abb82 */ /* 0x000e240000000a00 */
[----:B0-----:R-:W-:-:S04]  /*26d60*/  @!P3 IADD3 R34, P0, P6, R6, R10, R3 ;  /* 0x0000000a0622b210 */ /* 0x001fc80007e1e003 */
[----:B------:R-:W-:Y:S02]  /*26d70*/  @!P3 IADD3.X R35, R29, R11, R0, P0, P6 ;  /* 0x0000000b1d23b210 */ /* 0x000fe400007ec400 */
[----:B------:R-:W-:-:S13]  /*26d80*/  ISETP.LT.OR P0, PT, R27, 0x11, !P4 ;  /* 0x000000111b00780c */ /* 0x000fda0006701670 */
[----:B------:R-:W0:Y:S02]  /*26d90*/  @!P0 LDC.64 R10, c[0x0][0x5c0] ;  /* 0x00017000ff0a8b82 */ /* 0x000e240000000a00 */
[----:B0-----:R-:W-:-:S05]  /*26da0*/  @!P0 IADD3 R10, P6, R6, R10, RZ ;  /* 0x0000000a060a8210 */ /* 0x001fca0007fde0ff */
[----:B------:R-:W-:-:S05]  /*26db0*/  @!P0 IMAD.X R11, R29, 0x1, R11, P6 ;  /* 0x000000011d0b8824 */ /* 0x000fca00030e060b */
[----:B------:R0:W-:Y:S01]  /*26dc0*/  @!P0 STG.E.U8 desc[UR24][R10.64+0x10], R16 ;  /* 0x000010100a008986 */ /* 0x0001e2000c101118 */
[----:B------:R-:W-:-:S13]  /*26dd0*/  ISETP.LT.OR P0, PT, R27, 0x12, !P4 ;  /* 0x000000121b00780c */ /* 0x000fda0006701670 */
[----:B0-----:R-:W0:Y:S02]  /*26de0*/  @!P0 LDC.64 R10, c[0x0][0x5c0] ;  /* 0x00017000ff0a8b82 */ /* 0x001e240000000a00 */
[----:B0-----:R-:W-:-:S05]  /*26df0*/  @!P0 IADD3 R10, P6, R6, R10, RZ ;  /* 0x0000000a060a8210 */ /* 0x001fca0007fde0ff */
[----:B------:R-:W-:-:S05]  /*26e00*/  @!P0 IMAD.X R11, R29, 0x1, R11, P6 ;  /* 0x000000011d0b8824 */ /* 0x000fca00030e060b */
[----:B------:R0:W-:Y:S01]  /*26e10*/  @!P0 STG.E.U8 desc[UR24][R10.64+0x11], R17 ;  /* 0x000011110a008986 */ /* 0x0001e2000c101118 */
[----:B------:R-:W-:-:S13]  /*26e20*/  ISETP.LT.OR P0, PT, R27, 0x1a, !P1 ;  /* 0x0000001a1b00780c */ /* 0x000fda0004f01670 */
[----:B0-----:R-:W0:Y:S02]  /*26e30*/  @!P0 LDC.64 R10, c[0x0][0x5c0] ;  /* 0x00017000ff0a8b82 */ /* 0x001e240000000a00 */
[----:B0-----:R-:W-:-:S04]  /*26e40*/  @!P0 IADD3 R14, P2, P6, R6, R10, R3 ;  /* 0x0000000a060e8210 */ /* 0x001fc80007e5e003 */
[----:B------:R-:W-:Y:S02]  /*26e50*/  @!P0 IADD3.X R15, R29, R11, R0, P2, P6 ;  /* 0x0000000b1d0f8210 */ /* 0x000fe400017ec400 */
[----:B------:R-:W-:-:S13]  /*26e60*/  ISETP.LT.OR P2, PT, R27, 0x21, !P1 ;  /* 0x000000211b00780c */ /* 0x000fda0004f41670 */
[----:B------:R-:W0:Y:S02]  /*26e70*/  @!P2 LDC.64 R10, c[0x0][0x5c0] ;  /* 0x00017000ff0aab82 */ /* 0x000e240000000a00 */
[----:B0-----:R-:W-:-:S04]  /*26e80*/  @!P2 IADD3 R36, P5, P6, R6, R10, R3 ;  /* 0x0000000a0624a210 */ /* 0x001fc80007ebe003 */
[----:B------:R-:W-:Y:S02]  /*26e90*/  @!P2 IADD3.X R37, R29, R11, R0, P5, P6 ;  /* 0x0000000b1d25a210 */ /* 0x000fe40002fec400 */
[----:B------:R-:W-:-:S13]  /*26ea0*/  LOP3.LUT P2, RZ, R7, 0x4000, RZ, 0xc0, !PT ;  /* 0x0000400007ff7812 */ /* 0x000fda000784c0ff */
[----:B------:R-:W-:Y:S01]  /*26eb0*/  @!P2 STG.E.U8 desc[UR24][R32.64+0x10], R18 ;  /* 0x000010122000a986 */ /* 0x000fe2000c101118 */
[----:B------:R-:W-:-:S13]  /*26ec0*/  ISETP.LT.OR P2, PT, R27, 0x22, !P1 ;  /* 0x000000221b00780c */ /* 0x000fda0004f41670 */
[----:B------:R-:W0:Y:S02]  /*26ed0*/  @!P2 LDC.64 R10, c[0x0][0x5c0] ;  /* 0x00017000ff0aab82 */ /* 0x000e240000000a00 */
[----:B0-----:R-:W-:-:S04]  /*26ee0*/  @!P2 IADD3 R24, P5, P6, R6, R10, R3 ;  /* 0x0000000a0618a210 */ /* 0x001fc80007ebe003 */
[----:B------:R-:W-:Y:S02]  /*26ef0*/  @!P2 IADD3.X R25, R29, R11, R0, P5, P6 ;  /* 0x0000000b1d19a210 */ /* 0x000fe40002fec400 */
[C---:B------:R-:W-:Y:S02]  /*26f00*/  LOP3.LUT P5, RZ, R7.reuse, 0x2000, RZ, 0xc0, !PT ;  /* 0x0000200007ff7812 */ /* 0x040fe400078ac0ff */
[----:B------:R-:W-:-:S04]  /*26f10*/  LOP3.LUT R7, R7, 0xffffefff, RZ, 0xc0, !PT ;  /* 0xffffefff07077812 */ /* 0x000fc800078ec0ff */
[----:B------:R-:W-:Y:S02]  /*26f20*/  @P2 LOP3.LUT R7, R7, 0x1000, RZ, 0xfc, !PT ;  /* 0x0000100007072812 */ /* 0x000fe400078efcff */
[----:B------:R-:W-:-:S05]  /*26f30*/  ISETP.LT.OR P2, PT, R27, 0x29, !P1 ;  /* 0x000000291b00780c */ /* 0x000fca0004f41670 */
[----:B------:R0:W-:Y:S08]  /*26f40*/  @!P5 STG.E.U8 desc[UR24][R30.64+0x11], R19 ;  /* 0x000011131e00d986 */ /* 0x0001f0000c101118 */
[----:B------:R-:W0:Y:S02]  /*26f50*/  @!P2 LDC.64 R10, c[0x0][0x5c0] ;  /* 0x00017000ff0aab82 */ /* 0x000e240000000a00 */
[----:B0-----:R-:W-:-:S04]  /*26f60*/  @!P2 IADD3 R30, P5, P6, R6, R10, R3 ;  /* 0x0000000a061ea210 */ /* 0x001fc80007ebe003 */
[----:B------:R-:W-:Y:S02]  /*26f70*/  @!P2 IADD3.X R31, R29, R11, R0, P5, P6 ;  /* 0x0000000b1d1fa210 */ /* 0x000fe40002fec400 */
[C---:B------:R-:W-:Y:S02]  /*26f80*/  ISETP.LT.OR P5, PT, R27.reuse, 0x19, !P4 ;  /* 0x000000191b00780c */ /* 0x040fe400067a1670 */
[----:B------:R-:W-:-:S11]  /*26f90*/  ISETP.LT.OR P2, PT, R27, 0x2a, !P1 ;  /* 0x0000002a1b00780c */ /* 0x000fd60004f41670 */
        /* <DEDUP_REMOVED lines=8> */
[----:B------:R0:W-:Y:S04]  /*27020*/  @!P5 STG.E.U8 desc[UR24][R10.64+0x19], R21 ;  /* 0x000019150a00d986 */ /* 0x0001e8000c101118 */
[----:B------:R-:W-:Y:S01]  /*27030*/  @!P3 STG.E.U8 desc[UR24][R34.64+0x18], R22 ;  /* 0x000018162200b986 */ /* 0x000fe2000c101118 */
[----:B------:R-:W-:-:S03]  /*27040*/  ISETP.LT.OR P3, PT, R27, 0x32, !P1 ;  /* 0x000000321b00780c */ /* 0x000fc60004f61670 */
[----:B------:R-:W-:Y:S01]  /*27050*/  @!P0 STG.E.U8 desc[UR24][R14.64+0x19], R23 ;  /* 0x000019170e008986 */ /* 0x000fe2000c101118 */
[----:B0-----:R-:W0:Y:S02]  /*27060*/  @!P2 LDC.64 R10, c[0x0][0x5c0] ;  /* 0x00017000ff0aab82 */ /* 0x001e240000000a00 */
[----:B0-----:R-:W-:-:S04]  /*27070*/  @!P2 IADD3 R16, P5, P6, R6, R10, R3 ;  /* 0x0000000a0610a210 */ /* 0x001fc80007ebe003 */
[----:B------:R-:W-:Y:S02]  /*27080*/  @!P2 IADD3.X R17, R29, R11, R0, P5, P6 ;  /* 0x0000000b1d11a210 */ /* 0x000fe40002fec400 */
[----:B------:R-:W-:-:S13]  /*27090*/  ISETP.LT.OR P2, PT, R27, 0x31, !P1 ;  /* 0x000000311b00780c */ /* 0x000fda0004f41670 */
[----:B------:R-:W0:Y:S02]  /*270a0*/  @!P2 LDC.64 R10, c[0x0][0x5c0] ;  /* 0x00017000ff0aab82 */ /* 0x000e240000000a00 */
[----:B0-----:R-:W-:-:S04]  /*270b0*/  @!P2 IADD3 R32, P5, P6, R6, R10, R3 ;  /* 0x0000000a0620a210 */ /* 0x001fc80007ebe003 */
[----:B------:R-:W-:Y:S02]  /*270c0*/  @!P2 IADD3.X R33, R29, R11, R0, P5, P6 ;  /* 0x0000000b1d21a210 */ /* 0x000fe40002fec400 */
[----:B------:R-:W0:Y:S01]  /*270d0*/  @!P3 LDC.64 R10, c[0x0][0x5c0] ;  /* 0x00017000ff0abb82 */ /* 0x000e220000000a00 */
[----:B------:R-:W-:Y:S02]  /*270e0*/  ISETP.LT.OR P2, PT, R27, 0x39, !P1 ;  /* 0x000000391b00780c */ /* 0x000fe40004f41670 */
[----:B0-----:R-:W-:-:S04]  /*270f0*/  @!P3 IADD3 R20, P5, P6, R6, R10, R3 ;  /* 0x0000000a0614b210 */ /* 0x001fc80007ebe003 */
[----:B------:R-:W-:-:S07]  /*27100*/  @!P3 IADD3.X R21, R29, R11, R0, P5, P6 ;  /* 0x0000000b1d15b210 */ /* 0x000fce0002fec400 */
[----:B------:R-:W0:Y:S01]  /*27110*/  @!P2 LDC.64 R10, c[0x0][0x5c0] ;  /* 0x00017000ff0aab82 */ /* 0x000e220000000a00 */
[----:B------:R-:W-:Y:S02]  /*27120*/  ISETP.LT.OR P6, PT, R27, 0x21, !P1 ;  /* 0x000000211b00780c */ /* 0x000fe40004fc1670 */
        /* <DEDUP_REMOVED lines=21> */
[----:B------:R-:W-:Y:S02]  /*27280*/  ISETP.LT.OR P0, PT, R27, 0x42, !P1 ;  /* 0x000000421b00780c */ /* 0x000fe40004f01670 */
[C---:B------:R-:W-:Y:S02]  /*27290*/  LOP3.LUT P2, RZ, R7.reuse, 0x1000, RZ, 0xc0, !PT ;  /* 0x0000100007ff7812 */ /* 0x040fe4000784c0ff */
[----:B------:R-:W-:-:S09]  /*272a0*/  LOP3.LUT R7, R7, 0xfffff7ff, RZ, 0xc0, !PT ;  /* 0xfffff7ff07077812 */ /* 0x000fd200078ec0ff */
[----:B------:R-:W0:Y:S01]  /*272b0*/  @!P0 LDC.64 R10, c[0x0][0x5c0] ;  /* 0x00017000ff0a8b82 */ /* 0x000e220000000a00 */
[----:B------:R-:W-:Y:S01]  /*272c0*/  @P0 LOP3.LUT R7, R7, 0x800, RZ, 0xfc, !PT ;  /* 0x0000080007070812 */ /* 0x000fe200078efcff */
[----:B------:R-:W-:Y:S03]  /*272d0*/  @!P2 STG.E.U8 desc[UR24][R24.64+0x21], R219 ;  /* 0x000021db1800a986 */ /* 0x000fe6000c101118 */
[----:B------:R-:W-:Y:S02]  /*272e0*/  LOP3.LUT R7, R7, 0xfffffbff, RZ, 0xc0, !PT ;  /* 0xfffffbff07077812 */ /* 0x000fe400078ec0ff */
[----:B0-----:R-:W-:-:S04]  /*272f0*/  @!P0 IADD3 R22, P5, P6, R6, R10, R3 ;  /* 0x0000000a06168210 */ /* 0x001fc80007ebe003 */
[----:B------:R-:W-:Y:S02]  /*27300*/  @!P0 IADD3.X R23, R29, R11, R0, P5, P6 ;  /* 0x0000000b1d178210 */ /* 0x000fe40002fec400 */
[C---:B------:R-:W-:Y:S02]  /*27310*/  ISETP.LT.OR P6, PT, R27.reuse, 0x49, !P1 ;  /* 0x000000491b00780c */ /* 0x040fe40004fc1670 */
[----:B------:R-:W-:-:S11]  /*27320*/  ISETP.LT.OR P0, PT, R27, 0x29, !P1 ;  /* 0x000000291b00780c */ /* 0x000fd60004f01670 */
        /* <DEDUP_REMOVED lines=13> */
[----:B------:R-:W-:-:S03]  /*27400*/  ISETP.LT.OR P2, PT, R27, 0x4a, !P1 ;  /* 0x0000004a1b00780c */ /* 0x000fc60004f41670 */
[----:B------:R-:W-:Y:S01]  /*27410*/  @!P0 STG.E.U8 desc[UR24][R30.64+0x28], R222 ;  /* 0x000028de1e008986 */ /* 0x000fe2000c101118 */
[----:B------:R-:W-:-:S09]  /*27420*/  ISETP.LT.OR P0, PT, R27, 0x2a, !P1 ;  /* 0x0000002a1b00780c */ /* 0x000fd20004f01670 */
[----:B0-----:R-:W0:Y:S01]  /*27430*/  @!P2 LDC.64 R10, c[0x0][0x5c0] ;  /* 0x00017000ff0aab82 */ /* 0x001e220000000a00 */
[----:B------:R-:W-:-:S03]  /*27440*/  @P2 LOP3.LUT R7, R7, 0x400, RZ, 0xfc, !PT ;  /* 0x0000040007072812 */ /* 0x000fc600078efcff */
[----:B------:R-:W-:Y:S01]  /*27450*/  @!P0 STG.E.U8 desc[UR24][R16.64+0x29], R223 ;  /* 0x000029df10008986 */ /* 0x000fe2000c101118 */
[----:B------:R-:W-:Y:S02]  /*27460*/  ISETP.LT.OR P0, PT, R27, 0x59, !P1 ;  /* 0x000000591b00780c */ /* 0x000fe40004f01670 */
        /* <DEDUP_REMOVED lines=8> */
[----:B0-----:R-:W-:-:S04]  /*274f0*/  @!P2 IADD3 R24, P5, P6, R6, R10, R3 ;  /* 0x0000000a0618a210 */ /* 0x001fc80007ebe003 */
[----:B------:R-:W-:Y:S02]  /*27500*/  @!P2 IADD3.X R25, R29, R11, R0, P5, P6 ;  /* 0x0000000b1d19a210 */ /* 0x000fe40002fec400 */
[----:B------:R-:W0:Y:S01]  /*27510*/  @!P0 LDC.64 R10, c[0x0][0x5c0] ;  /* 0x00017000ff0a8b82 */ /* 0x000e220000000a00 */
[----:B------:R-:W-:-:S13]  /*27520*/  ISETP.LT.OR P2, PT, R27, 0x61, !P1 ;  /* 0x000000611b00780c */ /* 0x000fda0004f41670 */
[----:B------:R-:W-:-:S04]  /*27530*/  @P2 LOP3.LUT R8, R8, 0x400, RZ, 0xfc, !PT ;  /* 0x0000040008082812 */ /* 0x000fc800078efcff */
[----:B------:R-:W-:Y:S02]  /*27540*/  LOP3.LUT R8, R8, 0xfffff7ff, RZ, 0xc0, !PT ;  /* 0xfffff7ff08087812 */ /* 0x000fe400078ec0ff */
        /* <DEDUP_REMOVED lines=12> */
[----:B------:R0:W-:Y:S02]  /*27610*/  @!P5 STG.E.U8 desc[UR24][R10.64+0x31], R225 ;  /* 0x000031e10a00d986 */ /* 0x0001e4000c101118 */
[----:B0-----:R-:W0:Y:S02]  /*27620*/  @!P0 LDC.64 R10, c[0x0][0x5c0] ;  /* 0x00017000ff0a8b82 */ /* 0x001e240000000a00 */
[----:B0-----:R-:W-:-:S04]  /*27630*/  @!P0 IADD3 R16, P5, P6, R6, R10, R3 ;  /* 0x0000000a06108210 */ /* 0x001fc80007ebe003 */
[----:B------:R-:W-:Y:S02]  /*27640*/  @!P0 IADD3.X R17, R29, R11, R0, P5, P6 ;  /* 0x0000000b1d118210 */ /* 0x000fe40002fec400 */
[----:B------:R-:W0:Y:S01]  /*27650*/  @!P2 LDC.64 R10, c[0x0][0x5c0] ;  /* 0x00017000ff0aab82 */ /* 0x000e220000000a00 */
[----:B------:R-:W-:-:S13]  /*27660*/  ISETP.LT.OR P0, PT, R27, 0x31, !P1 ;  /* 0x000000311b00780c */ /* 0x000fda0004f01670 */
[----:B------:R-:W-:Y:S04]  /*27670*/  @!P0 STG.E.U8 desc[UR24][R32.64+0x30], R226 ;  /* 0x000030e220008986 */ /* 0x000fe8000c101118 */
[----:B------:R-:W-:Y:S01]  /*27680*/  @!P3 STG.E.U8 desc[UR24][R20.64+0x31], R227 ;  /* 0x000031e31400b986 */ /* 0x000fe2000c101118 */
        /* <DEDUP_REMOVED lines=8> */
[----:B------:R-:W0:Y:S01]  /*27710*/  @!P0 LDC.64 R10, c[0x0][0x5c0] ;  /* 0x00017000ff0a8b82 */ /* 0x000e220000000a00 */
[----:B------:R-:W-:-:S04]  /*27720*/  @P0 LOP3.LUT R8, R8, 0x800, RZ, 0xfc, !PT ;  /* 0x0000080008080812 */ /* 0x000fc800078efcff */
[----:B------:R-:W-:Y:S02]  /*27730*/  LOP3.LUT R8, R8, 0xfffffff7, RZ, 0xc0, !PT ;  /* 0xfffffff708087812 */ /* 0x000fe400078ec0ff */
[----:B0-----:R-:W-:-:S04]  /*27740*/  @!P0 IADD3 R48, P3, P6, R6, R10, R3 ;  /* 0x0000000a06308210 */ /* 0x001fc80007e7e003 */
[----:B------:R-:W-:Y:S02]  /*27750*/  @!P0 IADD3.X R49, R29, R11, R0, P3, P6 ;  /* 0x0000000b1d318210 */ /* 0x000fe40001fec400 */
[C---:B------:R-:W-:Y:S02]  /*27760*/  ISETP.LT.OR P3, PT, R27.reuse, 0x39, !P4 ;  /* 0x000000391b00780c */ /* 0x040fe40006761670 */
[----:B------:R-:W-:-:S11]  /*27770*/  ISETP.LT.OR P0, PT, R27, 0x6a, !P1 ;  /* 0x0000006a1b00780c */ /* 0x000fd60004f01670 */
[----:B------:R-:W0:Y:S02]  /*27780*/  @!P3 LDC.64 R10, c[0x0][0x5c0] ;  /* 0x00017000ff0abb82 */ /* 0x000e240000000a00 */
[----:B------:R-:W-:-:S04]  /*27790*/  @P0 LOP3.LUT R8, R8, 0x8, RZ, 0xfc, !PT ;  /* 0x0000000808080812 */ /* 0x000fc800078efcff */
[----:B------:R-:W-:-:S04]  /*277a0*/  LOP3.LUT R8, R8, 0xffffefff, RZ, 0xc0, !PT ;  /* 0xffffefff08087812 */ /* 0x000fc800078ec0ff */
[----:B------:R-:W-:-:S04]  /*277b0*/  @P2 LOP3.LUT R8, R8, 0x1000, RZ, 0xfc, !PT ;  /* 0x0000100008082812 */ /* 0x000fc800078efcff */
[----:B------:R-:W-:Y:S02]  /*277c0*/  LOP3.LUT R8, R8, 0xffffffdf, RZ, 0xc0, !PT ;  /* 0xffffffdf08087812 */ /* 0x000fe400078ec0ff */
        /* <DEDUP_REMOVED lines=13> */
[----:B------:R-:W-:Y:S01]  /*278a0*/  @!P0 STG.E.U8 desc[UR24][R38.64+0x38], R230 ;  /* 0x000038e626008986 */ /* 0x000fe2000c101118 */
[----:B------:R-:W-:Y:S02]  /*278b0*/  ISETP.LT.OR P0, PT, R27, 0x3a, !P1 ;  /* 0x0000003a1b00780c */ /* 0x000fe40004f01670 */
[----:B0-----:R-:W-:-:S04]  /*278c0*/  @!P2 IADD3 R46, P3, P6, R6, R10, R3 ;  /* 0x0000000a062ea210 */ /* 0x001fc80007e7e003 */
[----:B------:R-:W-:-:S07]  /*278d0*/  @!P2 IADD3.X R47, R29, R11, R0, P3, P6 ;  /* 0x0000000b1d2fa210 */ /* 0x000fce0001fec400 */
[----:B------:R-:W-:Y:S01]  /*278e0*/  @!P0 STG.E.U8 desc[UR24][R14.64+0x39], R231 ;  /* 0x000039e70e008986 */ /* 0x000fe2000c101118 */
[C---:B------:R-:W-:Y:S02]  /*278f0*/  ISETP.LT.OR P2, PT, R27.reuse, 0x72, !P1 ;  /* 0x000000721b00780c */ /* 0x040fe40004f41670 */
[----:B------:R-:W-:-:S11]  /*27900*/  ISETP.LT.OR P0, PT, R27, 0x79, !P1 ;  /* 0x000000791b00780c */ /* 0x000fd60004f01670 */
[----:B------:R-:W0:Y:S01]  /*27910*/  @!P2 LDC.64 R10, c[0x0][0x5c0] ;  /* 0x00017000ff0aab82 */ /* 0x000e220000000a00 */
[----:B------:R-:W-:-:S04]  /*27920*/  @P2 LOP3.LUT R8, R8, 0x20, RZ, 0xfc, !PT ;  /* 0x0000002008082812 */ /* 0x000fc800078efcff */
[----:B------:R-:W-:-:S04]  /*27930*/  LOP3.LUT R8, R8, 0xffffdfff, RZ, 0xc0, !PT ;  /* 0xffffdfff08087812 */ /* 0x000fc800078ec0ff */
[----:B------:R-:W-:-:S04]  /*27940*/  @P0 LOP3.LUT R8, R8, 0x2000, RZ, 0xfc, !PT ;  /* 0x0000200008080812 */ /* 0x000fc800078efcff */
[----:B------:R-:W-:Y:S02]  /*27950*/  LOP3.LUT R8, R8, 0xffffffef, RZ, 0xc0, !PT ;  /* 0xffffffef08087812 */ /* 0x000fe400078ec0ff */
[----:B0-----:R-:W-:-:S04]  /*27960*/  @!P2 IADD3 R32, P3, P6, R6, R10, R3 ;  /* 0x0000000a0620a210 */ /* 0x001fc80007e7e003 */
[----:B------:R-:W-:Y:S02]  /*27970*/  @!P2 IADD3.X R33, R29, R11, R0, P3, P6 ;  /* 0x0000000b1d21a210 */ /* 0x000fe40001fec400 */
[----:B------:R-:W0:Y:S01]  /*27980*/  @!P0 LDC.64 R10, c[0x0][0x5c0] ;  /* 0x00017000ff0a8b82 */ /* 0x000e220000000a00 */
[----:B------:R-:W-:Y:S02]  /*27990*/  ISETP.LT.OR P2, PT, R27, 0x41, !P1 ;  /* 0x000000411b00780c */ /* 0x000fe40004f41670 */
[----:B0-----:R-:W-:-:S04]  /*279a0*/  @!P0 IADD3 R52, P3, P6, R6, R10, R3 ;  /* 0x0000000a06348210 */ /* 0x001fc80007e7e003 */
[----:B------:R-:W-:Y:S02]  /*279b0*/  @!P0 IADD3.X R53, R29, R11, R0, P3, P6 ;  /* 0x0000000b1d358210 */ /* 0x000fe40001fec400 */
[C---:B------:R-:W-:Y:S02]  /*279c0*/  ISETP.LT.OR P3, PT, R27.reuse, 0x41, !P4 ;  /* 0x000000411b00780c */ /* 0x040fe40006761670 */
[----:B------:R-:W-:-:S11]  /*279d0*/  ISETP.LT.OR P0, PT, R27, 0x7a, !P1 ;  /* 0x0000007a1b00780c */ /* 0x000fd60004f01670 */
[----:B------:R-:W0:Y:S02]  /*279e0*/  @!P3 LDC.64 R10, c[0x0][0x5c0] ;  /* 0x00017000ff0abb82 */ /* 0x000e240000000a00 */
        /* <DEDUP_REMOVED lines=10> */
[----:B------:R1:W-:Y:S01]  /*27a90*/  @!P2 STG.E.U8 desc[UR24][R34.64+0x40], R234 ;  /* 0x000040ea2200a986 */ /* 0x0003e2000c101118 */
[----:B------:R-:W-:Y:S01]  /*27aa0*/  ISETP.LT.OR P2, PT, R27, 0x82, !P1 ;  /* 0x000000821b00780c */ /* 0x000fe20004f41670 */
[----:B0-----:R-:W0:Y:S02]  /*27ab0*/  @!P0 LDC.64 R10, c[0x0][0x5c0] ;  /* 0x00017000ff0a8b82 */ /* 0x001e240000000a00 */
[----:B0-----:R-:W-:-:S04]  /*27ac0*/  @!P0 IADD3 R14, P3, P6, R6, R10, R3 ;  /* 0x0000000a060e8210 */ /* 0x001fc80007e7e003 */
[----:B------:R-:W-:Y:S02]  /*27ad0*/  @!P0 IADD3.X R15, R29, R11, R0, P3, P6 ;  /* 0x0000000b1d0f8210 */ /* 0x000fe40001fec400 */
[----:B------:R-:W-:-:S13]  /*27ae0*/  ISETP.LT.OR P0, PT, R27, 0x81, !P1 ;  /* 0x000000811b00780c */ /* 0x000fda0004f01670 */
[----:B------:R-:W0:Y:S01]  /*27af0*/  @!P0 LDC.64 R10, c[0x0][0x5c0] ;  /* 0x00017000ff0a8b82 */ /* 0x000e220000000a00 */
[----:B------:R-:W-:-:S04]  /*27b00*/  @P0 LOP3.LUT R8, R8, 0x4000, RZ, 0xfc, !PT ;  /* 0x0000400008080812 */ /* 0x000fc800078efcff */
[----:B------:R-:W-:-:S04]  /*27b10*/  LOP3.LUT R8, R8, 0xffffffbf, RZ, 0xc0, !PT ;  /* 0xffffffbf08087812 */ /* 0x000fc800078ec0ff */
[----:B------:R-:W-:-:S04]  /*27b20*/  @P2 LOP3.LUT R8, R8, 0x40, RZ, 0xfc, !PT ;  /* 0x0000004008082812 */ /* 0x000fc800078efcff */
[----:B------:R-:W-:Y:S02]  /*27b30*/  LOP3.LUT R8, R8, 0xffff7fff, RZ, 0xc0, !PT ;  /* 0xffff7fff08087812 */ /* 0x000fe400078ec0ff */
[----:B0-----:R-:W-:-:S04]  /*27b40*/  @!P0 IADD3 R50, P3, P6, R6, R10, R3 ;  /* 0x0000000a06328210 */ /* 0x001fc80007e7e003 */
[----:B------:R-:W-:Y:S02]  /*27b50*/  @!P0 IADD3.X R51, R29, R11, R0, P3, P6 ;  /* 0x0000000b1d338210 */ /* 0x000fe40001fec400 */
[----:B------:R-:W1:Y:S01]  /*27b60*/  @!P2 LDC.64 R10, c[0x0][0x5c0] ;  /* 0x00017000ff0aab82 */ /* 0x000e620000000a00 */
[C---:B------:R-:W-:Y:S02]  /*27b70*/  LOP3.LUT P0, RZ, R7.reuse, 0x800, RZ, 0xc0, !PT ;  /* 0x0000080007ff7812 */ /* 0x040fe4000780c0ff */
[----:B------:R-:W-:-:S11]  /*27b80*/  LOP3.LUT R7, R7, 0xfffffeff, RZ, 0xc0, !PT ;  /* 0xfffffeff07077812 */ /* 0x000fd600078ec0ff */
[----:B------:R-:W-:Y:S01]  /*27b90*/  @!P0 STG.E.U8 desc[UR24][R22.64+0x41], R235 ;  /* 0x000041eb16008986 */ /* 0x000fe2000c101118 */
[----:B-1----:R-:W-:-:S04]  /*27ba0*/  @!P2 IADD3 R34, P3, P6, R6, R10, R3 ;  /* 0x0000000a0622a210 */ /* 0x002fc80007e7e003 */
[----:B------:R-:W-:Y:S02]  /*27bb0*/  @!P2 IADD3.X R35, R29, R11, R0, P3, P6 ;  /* 0x0000000b1d23a210 */ /* 0x000fe40001fec400 */
[----:B------:R-:W-:-:S13]  /*27bc0*/  ISETP.LT.OR P2, PT, R27, 0x89, !P1 ;  /* 0x000000891b00780c */ /* 0x000fda0004f41670 */
[----:B------:R-:W0:Y:S01]  /*27bd0*/  @!P2 LDC.64 R10, c[0x0][0x5c0] ;  /* 0x00017000ff0aab82 */ /* 0x000e220000000a00 */
[----:B------:R-:W-:Y:S01]  /*27be0*/  @P2 LOP3.LUT R8, R8, 0x8000, RZ, 0xfc, !PT ;  /* 0x0000800008082812 */ /* 0x000fe200078efcff */
[----:B----4-:R-:W-:-:S03]  /*27bf0*/  FMUL R13, R62, UR17 ;  /* 0x000000113e0d7c20 */ /* 0x010fc60008400000 */
[----:B------:R-:W-:Y:S02]  /*27c00*/  LOP3.LUT R8, R8, 0xfffeffff, RZ, 0xc0, !PT ;  /* 0xfffeffff08087812 */ /* 0x000fe400078ec0ff */
[----:B0-----:R-:W-:-:S04]  /*27c10*/  @!P2 IADD3 R58, P0, P3, R6, R10, R3 ;  /* 0x0000000a063aa210 */ /* 0x001fc80007b1e003 */
[----:B------:R-:W-:Y:S02]  /*27c20*/  @!P2 IADD3.X R59, R29, R11, R0, P0, P3 ;  /* 0x0000000b1d3ba210 */ /* 0x000fe400007e6400 */
[C---:B------:R-:W-:Y:S02]  /*27c30*/  ISETP.LT.OR P0, PT, R27.reuse, 0x49, !P4 ;  /* 0x000000491b00780c */ /* 0x040fe40006701670 */
[----:B------:R-:W-:-:S11]  /*27c40*/  ISETP.LT.OR P2, PT, R27, 0x91, !P1 ;  /* 0x000000911b00780c */ /* 0x000fd60004f41670 */
[----:B------:R-:W0:Y:S02]  /*27c50*/  @!P0 LDC.64 R10, c[0x0][0x5c0] ;  /* 0x00017000ff0a8b82 */ /* 0x000e240000000a00 */
[----:B------:R-:W-:Y:S02]  /*27c60*/  @P2 LOP3.LUT R8, R8, 0x10000, RZ, 0xfc, !PT ;  /* 0x0001000008082812 */ /* 0x000fe400078efcff */
[----:B0-----:R-:W-:-:S05]  /*27c70*/  @!P0 IADD3 R10, P3, R6, R10, RZ ;  /* 0x0000000a060a8210 */ /* 0x001fca0007f7e0ff */
[----:B------:R-:W-:-:S05]  /*27c80*/  @!P0 IMAD.X R11, R29, 0x1, R11, P3 ;  /* 0x000000011d0b8824 */ /* 0x000fca00018e060b */
[----:B------:R0:W-:Y:S01]  /*27c90*/  @!P0 STG.E.U8 desc[UR24][R10.64+0x48], R236 ;  /* 0x000048ec0a008986 */ /* 0x0001e2000c101118 */
[----:B------:R-:W-:-:S13]  /*27ca0*/  ISETP.LT.OR P0, PT, R27, 0x4a, !P4 ;  /* 0x0000004a1b00780c */ /* 0x000fda0006701670 */
[----:B0-----:R-:W0:Y:S02]  /*27cb0*/  @!P0 LDC.64 R10, c[0x0][0x5c0] ;  /* 0x00017000ff0a8b82 */ /* 0x001e240000000a00 */
[----:B0-----:R-:W-:-:S05]  /*27cc0*/  @!P0 IADD3 R10, P3, R6, R10, RZ ;  /* 0x0000000a060a8210 */ /* 0x001fca0007f7e0ff */
[----:B------:R-:W-:Y:S01]  /*27cd0*/  @!P0 IMAD.X R11, R29, 0x1, R11, P3 ;  /* 0x000000011d0b8824 */ /* 0x000fe200018e060b */
[----:B------:R-:W-:-:S04]  /*27ce0*/  ISETP.LT.OR P3, PT, R27, 0x8a, !P1 ;  /* 0x0000008a1b00780c */ /* 0x000fc80004f61670 */
[----:B------:R0:W-:Y:S09]  /*27cf0*/  @!P0 STG.E.U8 desc[UR24][R10.64+0x49], R237 ;  /* 0x000049ed0a008986 */ /* 0x0001f2000c101118 */
[----:B------:R-:W-:Y:S01]  /*27d00*/  @P3 LOP3.LUT R7, R7, 0x100, RZ, 0xfc, !PT ;  /* 0x0000010007073812 */ /* 0x000fe200078efcff */
[----:B0-----:R-:W0:Y:S02]  /*27d10*/  @!P3 LDC.64 R10, c[0x0][0x5c0] ;  /* 0x00017000ff0abb82 */ /* 0x001e240000000a00 */
[----:B0-----:R-:W-:-:S04]  /*27d20*/  @!P3 IADD3 R22, P0, P6, R6, R10, R3 ;  /* 0x0000000a0616b210 */ /* 0x001fc80007e1e003 */
[--C-:B------:R-:W-:Y:S02]  /*27d30*/  @!P3 IADD3.X R23, R29, R11, R0.reuse, P0, P6 ;  /* 0x0000000b1d17b210 */ /* 0x100fe400007ec400 */
[----:B------:R-:W0:Y:S01]  /*27d40*/  @!P2 LDC.64 R10, c[0x0][0x5c0] ;  /* 0x00017000ff0aab82 */ /* 0x000e220000000a00 */
[----:B------:R-:W-:Y:S02]  /*27d50*/  ISETP.LT.OR P3, PT, R27, 0x49, !P1 ;  /* 0x000000491b00780c */ /* 0x000fe40004f61670 */
[----:B0-----:R-:W-:Y:S01]  /*27d60*/  @!P2 IADD3 R56, P0, P6, R6, R10, R3 ;  /* 0x0000000a0638a210 */ /* 0x001fe20007e1e003 */
[----:B--2---:R-:W-:Y:S02]  /*27d70*/  FMUL R10, R55, UR17 ;  /* 0x00000011370a7c20 */ /* 0x004fe40008400000 */
[----:B------:R-:W2:Y:S01]  /*27d80*/  LDL.LU R55, [R1+0x18c] ;  /* 0x00018c0001377983 */ /* 0x000ea20000300800 */
[----:B------:R-:W-:Y:S02]  /*27d90*/  @!P2 IADD3.X R57, R29, R11, R0, P0, P6 ;  /* 0x0000000b1d39a210 */ /* 0x000fe400007ec400 */
[----:B------:R-:W-:-:S02]  /*27da0*/  ISETP.LT.OR P0, PT, R27, 0x92, !P1 ;  /* 0x000000921b00780c */ /* 0x000fc40004f01670 */
[----:B------:R-:W-:Y:S02]  /*27db0*/  F2FP.SATFINITE.E4M3.F32.PACK_AB_MERGE_C R10, RZ, R10, RZ ;  /* 0x0000000aff0a723e */ /* 0x000fe400048070ff */
[----:B------:R-:W-:-:S03]  /*27dc0*/  LOP3.LUT P2, RZ, R7, 0x400, RZ, 0xc0, !PT ;  /* 0x0000040007ff7812 */ /* 0x000fc6000784c0ff */
[----:B------:R0:W-:Y:S06]  /*27dd0*/  @!P3 STG.E.U8 desc[UR24][R40.64+0x48], R10 ;  /* 0x0000480a2800b986 */ /* 0x0001ec000c101118 */
[----:B0-----:R-:W0:Y:S02]  /*27de0*/  @!P0 LDC.64 R10, c[0x0][0x5c0] ;  /* 0x00017000ff0a8b82 */ /* 0x001e240000000a00 */
[----:B0-----:R-:W-:Y:S01]  /*27df0*/  @!P0 IADD3 R38, P3, P6, R6, R10, R3 ;  /* 0x0000000a06268210 */ /* 0x001fe20007e7e003 */
[----:B---3--:R-:W-:Y:S02]  /*27e00*/  FMUL R10, R54, UR17 ;  /* 0x00000011360a7c20 */ /* 0x008fe40008400000 */
[----:B------:R-:W3:Y:S04]  /*27e10*/  LDL.LU R54, [R1+0x190] ;  /* 0x0001900001367983 */ /* 0x000ee80000300800 */
[----:B------:R-:W4:Y:S04]  /*27e20*/  LDL.LU R62, [R1+0x194] ;  /* 0x00019400013e7983 */ /* 0x000f280000300800 */
[----:B------:R-:W4:Y:S01]  /*27e30*/  LDL.LU R66, [R1+0x198] ;  /* 0x0001980001427983 */ /* 0x000f220000300800 */
[----:B------:R-:W-:-:S02]  /*27e40*/  @!P0 IADD3.X R39, R29, R11, R0, P3, P6 ;  /* 0x0000000b1d278210 */ /* 0x000fc40001fec400 */
[----:B------:R-:W-:Y:S01]  /*27e50*/  ISETP.LT.OR P3, PT, R27, 0x99, !P1 ;  /* 0x000000991b00780c */ /* 0x000fe20004f61670 */
[----:B------:R-:W4:Y:S01]  /*27e60*/  LDL.LU R63, [R1+0x19c] ;  /* 0x00019c00013f7983 */ /* 0x000f220000300800 */
[----:B------:R-:W-:-:S05]  /*27e70*/  F2FP.SATFINITE.E4M3.F32.PACK_AB_MERGE_C R10, RZ, R10, RZ ;  /* 0x0000000aff0a723e */ /* 0x000fca00048070ff */
[----:B------:R0:W-:Y:S06]  /*27e80*/  @!P2 STG.E.U8 desc[UR24][R18.64+0x49], R10 ;  /* 0x0000490a1200a986 */ /* 0x0001ec000c101118 */
[----:B0-----:R-:W0:Y:S02]  /*27e90*/  @!P3 LDC.64 R10, c[0x0][0x5c0] ;  /* 0x00017000ff0abb82 */ /* 0x001e240000000a00 */
[----:B0-----:R-:W-:-:S04]  /*27ea0*/  @!P3 IADD3 R60, P2, P6, R6, R10, R3 ;  /* 0x0000000a063cb210 */ /* 0x001fc80007e5e003 */
[----:B------:R-:W-:Y:S02]  /*27eb0*/  @!P3 IADD3.X R61, R29, R11, R0, P2, P6 ;  /* 0x0000000b1d3db210 */ /* 0x000fe400017ec400 */
[----:B------:R-:W-:-:S13]  /*27ec0*/  ISETP.LT.OR P2, PT, R27, 0x51, !P4 ;  /* 0x000000511b00780c */ /* 0x000fda0006741670 */
[----:B------:R-:W0:Y:S01]  /*27ed0*/  @!P2 LDC.64 R10, c[0x0][0x5c0] ;  /* 0x00017000ff0aab82 */ /* 0x000e220000000a00 */
[----:B------:R-:W-:Y:S02]  /*27ee0*/  F2FP.SATFINITE.E4M3.F32.PACK_AB_MERGE_C R13, RZ, R13, RZ ;  /* 0x0000000dff0d723e */ /* 0x000fe400048070ff */
[----:B0-----:R-:W-:-:S05]  /*27ef0*/  @!P2 IADD3 R10, P6, R6, R10, RZ ;  /* 0x0000000a060aa210 */ /* 0x001fca0007fde0ff */
[----:B------:R-:W-:-:S05]  /*27f00*/  @!P2 IMAD.X R11, R29, 0x1, R11, P6 ;  /* 0x000000011d0ba824 */ /* 0x000fca00030e060b */
[----:B------:R0:W-:Y:S01]  /*27f10*/  @!P2 STG.E.U8 desc[UR24][R10.64+0x50], R13 ;  /* 0x0000500d0a00a986 */ /* 0x0001e2000c101118 */
[----:B------:R-:W-:-:S13]  /*27f20*/  ISETP.LT.OR P2, PT, R27, 0x52, !P4 ;  /* 0x000000521b00780c */ /* 0x000fda0006741670 */
[----:B0-----:R-:W0:Y:S01]  /*27f30*/  @!P2 LDC.64 R10, c[0x0][0x5c0] ;  /* 0x00017000ff0aab82 */ /* 0x001e220000000a00 */
[----:B------:R-:W-:-:S04]  /*27f40*/  LOP3.LUT R7, R7, 0xfffffdff, RZ, 0xc0, !PT ;  /* 0xfffffdff07077812 */ /* 0x000fc800078ec0ff */
[----:B------:R-:W-:Y:S02]  /*27f50*/  @P0 LOP3.LUT R7, R7, 0x200, RZ, 0xfc, !PT ;  /* 0x0000020007070812 */ /* 0x000fe400078efcff */
[----:B------:R-:W-:Y:S02]  /*27f60*/  ISETP.LT.OR P0, PT, R27, 0x9a, !P1 ;  /* 0x0000009a1b00780c */ /* 0x000fe40004f01670 */
[----:B0-----:R-:W-:-:S05]  /*27f70*/  @!P2 IADD3 R10, P6, R6, R10, RZ ;  /* 0x0000000a060aa210 */ /* 0x001fca0007fde0ff */
[----:B------:R-:W-:Y:S01]  /*27f80*/  @!P2 IMAD.X R11, R29, 0x1, R11, P6 ;  /* 0x000000011d0ba824 */ /* 0x000fe200030e060b */
[----:B------:R-:W-:-:S04]  /*27f90*/  LOP3.LUT R8, R8, 0xfffdffff, RZ, 0xc0, !PT ;  /* 0xfffdffff08087812 */ /* 0x000fc800078ec0ff */
[----:B------:R-:W-:-:S04]  /*27fa0*/  @P3 LOP3.LUT R8, R8, 0x20000, RZ, 0xfc, !PT ;  /* 0x0002000008083812 */ /* 0x000fc800078efcff */
[----:B------:R-:W-:-:S04]  /*27fb0*/  LOP3.LUT R8, R8, 0xfffffffd, RZ, 0xc0, !PT ;  /* 0xfffffffd08087812 */ /* 0x000fc800078ec0ff */
[----:B------:R-:W-:-:S04]  /*27fc0*/  @P0 LOP3.LUT R8, R8, 0x2, RZ, 0xfc, !PT ;  /* 0x0000000208080812 */ /* 0x000fc800078efcff */
[----:B------:R-:W-:Y:S02]  /*27fd0*/  LOP3.LUT R8, R8, 0xfffbffff, RZ, 0xc0, !PT ;  /* 0xfffbffff08087812 */ /* 0x000fe400078ec0ff */
[----:B------:R-:W-:Y:S01]  /*27fe0*/  ISETP.LT.OR P3, PT, R27, 0x51, !P1 ;  /* 0x000000511b00780c */ /* 0x000fe20004f61670 */
[----:B--2---:R-:W-:-:S05]  /*27ff0*/  FMUL R13, R55, UR17 ;  /* 0x00000011370d7c20 */ /* 0x004fca0008400000 */
[----:B------:R-:W-:-:S05]  /*28000*/  F2FP.SATFINITE.E4M3.F32.PACK_AB_MERGE_C R13, RZ, R13, RZ ;  /* 0x0000000dff0d723e */ /* 0x000fca00048070ff */
[----:B------:R0:W-:Y:S02]  /*28010*/  @!P2 STG.E.U8 desc[UR24][R10.64+0x51], R13 ;  /* 0x0000510d0a00a986 */ /* 0x0001e4000c101118 */
[----:B0-----:R-:W0:Y:S02]  /*28020*/  @!P0 LDC.64 R10, c[0x0][0x5c0] ;  /* 0x00017000ff0a8b82 */ /* 0x001e240000000a00 */
[----:B0-----:R-:W-:-:S04]  /*28030*/  @!P0 IADD3 R18, P2, P6, R6, R10, R3 ;  /* 0x0000000a06128210 */ /* 0x001fc80007e5e003 */
[----:B------:R-:W-:Y:S02]  /*28040*/  @!P0 IADD3.X R19, R29, R11, R0, P2, P6 ;  /* 0x0000000b1d138210 */ /* 0x000fe400017ec400 */
[----:B------:R-:W-:-:S13]  /*28050*/  ISETP.LT.OR P0, PT, R27, 0xa1, !P1 ;  /* 0x000000a11b00780c */ /* 0x000fda0004f01670 */
[----:B------:R-:W0:Y:S01]  /*28060*/  @!P0 LDC.64 R10, c[0x0][0x5c0] ;  /* 0x00017000ff0a8b82 */ /* 0x000e220000000a00 */
[----:B------:R-:W-:Y:S02]  /*28070*/  @P0 LOP3.LUT R8, R8, 0x40000, RZ, 0xfc, !PT ;  /* 0x0004000008080812 */ /* 0x000fe400078efcff */
[----:B0-----:R-:W-:Y:S01]  /*28080*/  @!P0 IADD3 R64, P2, P6, R6, R10, R3 ;  /* 0x0000000a06408210 */ /* 0x001fe20007e5e003 */
[----:B---3--:R-:W-:-:S03]  /*28090*/  FMUL R10, R54, UR17 ;  /* 0x00000011360a7c20 */ /* 0x008fc60008400000 */
[----:B------:R-:W-:Y:S02]  /*280a0*/  @!P0 IADD3.X R65, R29, R11, R0, P2, P6 ;  /* 0x0000000b1d418210 */ /* 0x000fe400017ec400 */
[----:B------:R-:W-:Y:S02]  /*280b0*/  ISETP.LT.OR P0, PT, R27, 0xa2, !P1 ;  /* 0x000000a21b00780c */ /* 0x000fe40004f01670 */
[----:B------:R-:W-:-:S05]  /*280c0*/  F2FP.SATFINITE.E4M3.F32.PACK_AB_MERGE_C R10, RZ, R10, RZ ;  /* 0x0000000aff0a723e */ /* 0x000fca00048070ff */
[----:B------:R0:W-:Y:S06]  /*280d0*/  @!P3 STG.E.U8 desc[UR24][R36.64+0x50], R10 ;  /* 0x0000500a2400b986 */ /* 0x0001ec000c101118 */
[----:B0-----:R-:W0:Y:S02]  /*280e0*/  @!P0 LDC.64 R10, c[0x0][0x5c0] ;  /* 0x00017000ff0a8b82 */ /* 0x001e240000000a00 */
[----:B0-----:R-:W-:Y:S01]  /*280f0*/  @!P0 IADD3 R54, P2, P6, R6, R10, R3 ;  /* 0x0000000a06368210 */ /* 0x001fe20007e5e003 */
[----:B----4-:R-:W-:Y:S02]  /*28100*/  FMUL R10, R62, UR17 ;  /* 0x000000113e0a7c20 */ /* 0x010fe40008400000 */
[----:B------:R-:W2:Y:S01]  /*28110*/  LDL.LU R62, [R1+0x1a0] ;  /* 0x0001a000013e7983 */ /* 0x000ea20000300800 */
[----:B------:R-:W-:-:S03]  /*28120*/  FMUL R13, R66, UR17 ;  /* 0x00000011420d7c20 */ /* 0x000fc60008400000 */
[----:B------:R-:W3:Y:S01]  /*28130*/  LDL.LU R66, [R1+0x1a4] ;  /* 0x0001a40001427983 */ /* 0x000ee20000300800 */
[----:B------:R-:W-:Y:S02]  /*28140*/  LOP3.LUT R8, R8, 0xffffff7f, RZ, 0xc0, !PT ;  /* 0xffffff7f08087812 */ /* 0x000fe400078ec0ff */
[----:B------:R-:W-:Y:S01]  /*28150*/  ISETP.LT.OR P3, PT, R27, 0x52, !P1 ;  /* 0x000000521b00780c */ /* 0x000fe20004f61670 */
[----:B------:R-:W4:Y:S01]  /*28160*/  LDL.LU R68, [R1+0x1a8] ;  /* 0x0001a80001447983 */ /* 0x000f220000300800 */
[----:B------:R-:W-:Y:S02]  /*28170*/  @P0 LOP3.LUT R8, R8, 0x80, RZ, 0xfc, !PT ;  /* 0x0000008008080812 */ /* 0x000fe400078efcff */
[----:B------:R-:W-:Y:S01]  /*28180*/  @!P0 IADD3.X R55, R29, R11, R0, P2, P6 ;  /* 0x0000000b1d378210 */ /* 0x000fe200017ec400 */
[----:B------:R-:W4:Y:S01]  /*28190*/  LDL.LU R67, [R1+0x1ac] ;  /* 0x0001ac0001437983 */ /* 0x000f220000300800 */
[----:B------:R-:W-:Y:S02]  /*281a0*/  ISETP.LT.OR P0, PT, R27, 0xa9, !P1 ;  /* 0x000000a91b00780c */ /* 0x000fe40004f01670 */
        /* <DEDUP_REMOVED lines=13> */
[----:B------:R-:W-:Y:S01]  /*28280*/  LOP3.LUT R8, R8, 0xffefffff, RZ, 0xc0, !PT ;  /* 0xffefffff08087812 */ /* 0x000fe200078ec0ff */
[----:B------:R-:W-:-:S03]  /*28290*/  FMUL R13, R63, UR17 ;  /* 0x000000113f0d7c20 */ /* 0x000fc60008400000 */
[----:B------:R-:W-:Y:S02]  /*282a0*/  @P0 LOP3.LUT R8, R8, 0x100000, RZ, 0xfc, !PT ;  /* 0x0010000008080812 */ /* 0x000fe400078efcff */
[----:B------:R-:W-:Y:S02]  /*282b0*/  ISETP.LT.OR P0, PT, R27, 0xaa, !P1 ;  /* 0x000000aa1b00780c */ /* 0x000fe40004f01670 */
[----:B------:R-:W-:Y:S02]  /*282c0*/  F2FP.SATFINITE.E4M3.F32.PACK_AB_MERGE_C R13, RZ, R13, RZ ;  /* 0x0000000dff0d723e */ /* 0x000fe400048070ff */
[----:B0-----:R-:W-:-:S05]  /*282d0*/  @!P2 IADD3 R10, P6, R6, R10, RZ ;  /* 0x0000000a060aa210 */ /* 0x001fca0007fde0ff */
[----:B------:R-:W-:-:S05]  /*282e0*/  @!P2 IMAD.X R11, R29, 0x1, R11, P6 ;  /* 0x000000011d0ba824 */ /* 0x000fca00030e060b */
[----:B------:R0:W-:Y:S02]  /*282f0*/  @!P2 STG.E.U8 desc[UR24][R10.64+0x59], R13 ;  /* 0x0000590d0a00a986 */ /* 0x0001e4000c101118 */
[----:B0-----:R-:W0:Y:S01]  /*28300*/  @!P0 LDC.64 R10, c[0x0][0x5c0] ;  /* 0x00017000ff0a8b82 */ /* 0x001e220000000a00 */
[----:B------:R-:W-:-:S04]  /*28310*/  LOP3.LUT R8, R8, 0xfff7ffff, RZ, 0xc0, !PT ;  /* 0xfff7ffff08087812 */ /* 0x000fc800078ec0ff */
[----:B------:R-:W-:Y:S02]  /*28320*/  @P0 LOP3.LUT R8, R8, 0x80000, RZ, 0xfc, !PT ;  /* 0x0008000008080812 */ /* 0x000fe400078efcff */
[----:B0-----:R-:W-:-:S04]  /*28330*/  @!P0 IADD3 R24, P2, P6, R6, R10, R3 ;  /* 0x0000000a06188210 */ /* 0x001fc80007e5e003 */
[----:B------:R-:W-:Y:S02]  /*28340*/  @!P0 IADD3.X R25, R29, R11, R0, P2, P6 ;  /* 0x0000000b1d198210 */ /* 0x000fe400017ec400 */
[----:B------:R-:W-:-:S13]  /*28350*/  ISETP.LT.OR P0, PT, R27, 0xb1, !P1 ;  /* 0x000000b11b00780c */ /* 0x000fda0004f01670 */
[----:B------:R-:W0:Y:S01]  /*28360*/  @!P0 LDC.64 R10, c[0x0][0x5c0] ;  /* 0x00017000ff0a8b82 */ /* 0x000e220000000a00 */
[----:B------:R-:W-:Y:S02]  /*28370*/  LOP3.LUT R8, R8, 0xffdfffff, RZ, 0xc0, !PT ;  /* 0xffdfffff08087812 */ /* 0x000fe400078ec0ff */
[----:B------:R-:W-:Y:S02]  /*28380*/  ISETP.LT.OR P3, PT, R27, 0x59, !P1 ;  /* 0x000000591b00780c */ /* 0x000fe40004f61670 */
[----:B------:R-:W-:Y:S02]  /*28390*/  @P0 LOP3.LUT R8, R8, 0x200000, RZ, 0xfc, !PT ;  /* 0x0020000008080812 */ /* 0x000fe400078efcff */
[----:B0-----:R-:W-:-:S04]  /*283a0*/  @!P0 IADD3 R72, P2, P6, R6, R10, R3 ;  /* 0x0000000a06488210 */ /* 0x001fc80007e5e003 */
[----:B------:R-:W-:Y:S02]  /*283b0*/  @!P0 IADD3.X R73, R29, R11, R0, P2, P6 ;  /* 0x0000000b1d498210 */ /* 0x000fe400017ec400 */
[----:B------:R-:W-:Y:S01]  /*283c0*/  ISETP.LT.OR P0, PT, R27, 0xb2, !P1 ;  /* 0x000000b21b00780c */ /* 0x000fe20004f01670 */
[----:B--2---:R-:W-:-:S05]  /*283d0*/  FMUL R10, R62, UR17 ;  /* 0x000000113e0a7c20 */ /* 0x004fca0008400000 */
[----:B------:R-:W-:-:S05]  /*283e0*/  F2FP.SATFINITE.E4M3.F32.PACK_AB_MERGE_C R10, RZ, R10, RZ ;  /* 0x0000000aff0a723e */ /* 0x000fca00048070ff */
[----:B------:R0:W-:Y:S02]  /*283f0*/  @!P3 STG.E.U8 desc[UR24][R44.64+0x58], R10 ;  /* 0x0000580a2c00b986 */ /* 0x0001e4000c101118 */
[----:B0-----:R-:W0:Y:S02]  /*28400*/  @!P0 LDC.64 R10, c[0x0][0x5c0] ;  /* 0x00017000ff0a8b82 */ /* 0x001e240000000a00 */
[----:B0-----:R-:W-:Y:S01]  /*28410*/  @!P0 IADD3 R62, P2, P6, R6, R10, R3 ;  /* 0x0000000a063e8210 */ /* 0x001fe20007e5e003 */
[----:B---3--:R-:W-:Y:S02]  /*28420*/  FMUL R10, R66, UR17 ;  /* 0x00000011420a7c20 */ /* 0x008fe40008400000 */
[----:B------:R-:W2:Y:S01]  /*28430*/  LDL.LU R66, [R1+0x1b0] ;  /* 0x0001b00001427983 */ /* 0x000ea20000300800 */
[----:B------:R-:W-:Y:S02]  /*28440*/  LOP3.LUT R8, R8, 0xfffffdff, RZ, 0xc0, !PT ;  /* 0xfffffdff08087812 */ /* 0x000fe400078ec0ff */
[----:B------:R-:W-:-:S02]  /*28450*/  @!P0 IADD3.X R63, R29, R11, R0, P2, P6 ;  /* 0x0000000b1d3f8210 */ /* 0x000fc400017ec400 */
[----:B------:R-:W-:Y:S02]  /*28460*/  @P0 LOP3.LUT R8, R8, 0x200, RZ, 0xfc, !PT ;  /* 0x0000020008080812 */ /* 0x000fe400078efcff */
[----:B------:R-:W-:Y:S02]  /*28470*/  ISETP.LT.OR P0, PT, R27, 0x5a, !P1 ;  /* 0x0000005a1b00780c */ /* 0x000fe40004f01670 */
[----:B------:R-:W-:-:S11]  /*28480*/  F2FP.SATFINITE.E4M3.F32.PACK_AB_MERGE_C R10, RZ, R10, RZ ;  /* 0x0000000aff0a723e */ /* 0x000fd600048070ff */
[----:B------:R0:W-:Y:S01]  /*28490*/  @!P0 STG.E.U8 desc[UR24][R16.64+0x59], R10 ;  /* 0x0000590a10008986 */ /* 0x0001e2000c101118 */
[----:B------:R-:W-:-:S13]  /*284a0*/  ISETP.LT.OR P0, PT, R27, 0xb9, !P1 ;  /* 0x000000b91b00780c */ /* 0x000fda0004f01670 */
[----:B0-----:R-:W0:Y:S02]  /*284b0*/  @!P0 LDC.64 R10, c[0x0][0x5c0] ;  /* 0x00017000ff0a8b82 */ /* 0x001e240000000a00 */
[----:B0-----:R-:W-:-:S04]  /*284c0*/  @!P0 IADD3 R76, P2, P6, R6, R10, R3 ;  /* 0x0000000a064c8210 */ /* 0x001fc80007e5e003 */
[----:B------:R-:W-:Y:S02]  /*284d0*/  @!P0 IADD3.X R77, R29, R11, R0, P2, P6 ;  /* 0x0000000b1d4d8210 */ /* 0x000fe400017ec400 */
[----:B------:R-:W-:-:S13]  /*284e0*/  ISETP.LT.OR P2, PT, R27, 0x61, !P4 ;  /* 0x000000611b00780c */ /* 0x000fda0006741670 */
[----:B------:R-:W0:Y:S01]  /*284f0*/  @!P2 LDC.64 R10, c[0x0][0x5c0] ;  /* 0x00017000ff0aab82 */ /* 0x000e220000000a00 */
[----:B----4-:R-:W-:Y:S02]  /*28500*/  FMUL R13, R68, UR17 ;  /* 0x00000011440d7c20 */ /* 0x010fe40008400000 */
[----:B------:R-:W3:Y:S03]  /*28510*/  LDL.LU R68, [R1+0x1b4] ;  /* 0x0001b40001447983 */ /* 0x000ee60000300800 */
[----:B------:R-:W-:Y:S02]  /*28520*/  F2FP.SATFINITE.E4M3.F32.PACK_AB_MERGE_C R13, RZ, R13, RZ ;  /* 0x0000000dff0d723e */ /* 0x000fe400048070ff */
[----:B0-----:R-:W-:-:S05]  /*28530*/  @!P2 IADD3 R10, P6, R6, R10, RZ ;  /* 0x0000000a060aa210 */ /* 0x001fca0007fde0ff */
[----:B------:R-:W-:-:S05]  /*28540*/  @!P2 IMAD.X R11, R29, 0x1, R11, P6 ;  /* 0x000000011d0ba824 */ /* 0x000fca00030e060b */
[----:B------:R0:W-:Y:S01]  /*28550*/  @!P2 STG.E.U8 desc[UR24][R10.64+0x60], R13 ;  /* 0x0000600d0a00a986 */ /* 0x0001e2000c101118 */
[----:B------:R-:W-:-:S13]  /*28560*/  ISETP.LT.OR P2, PT, R27, 0x62, !P4 ;  /* 0x000000621b00780c */ /* 0x000fda0006741670 */
[----:B0-----:R-:W0:Y:S01]  /*28570*/  @!P2 LDC.64 R10, c[0x0][0x5c0] ;  /* 0x00017000ff0aab82 */ /* 0x001e220000000a00 */
[C---:B------:R-:W-:Y:S02]  /*28580*/  LOP3.LUT P3, RZ, R8.reuse, 0x400, RZ, 0xc0, !PT ;  /* 0x0000040008ff7812 */ /* 0x040fe4000786c0ff */
[----:B------:R-:W-:Y:S01]  /*28590*/  LOP3.LUT R8, R8, 0xff7fffff, RZ, 0xc0, !PT ;  /* 0xff7fffff08087812 */ /* 0x000fe200078ec0ff */
[----:B------:R-:W-:Y:S02]  /*285a0*/  FMUL R13, R67, UR17 ;  /* 0x00000011430d7c20 */ /* 0x000fe40008400000 */
[----:B------:R-:W4:Y:S01]  /*285b0*/  LDL.LU R67, [R1+0x1b8] ;  /* 0x0001b80001437983 */ /* 0x000f220000300800 */
[----:B------:R-:W-:Y:S02]  /*285c0*/  @P0 LOP3.LUT R8, R8, 0x800000, RZ, 0xfc, !PT ;  /* 0x0080000008080812 */ /* 0x000fe400078efcff */
[----:B------:R-:W-:Y:S02]  /*285d0*/  ISETP.LT.OR P0, PT, R27, 0xba, !P1 ;  /* 0x000000ba1b00780c */ /* 0x000fe40004f01670 */
[----:B------:R-:W-:-:S02]  /*285e0*/  F2FP.SATFINITE.E4M3.F32.PACK_AB_MERGE_C R13, RZ, R13, RZ ;  /* 0x0000000dff0d723e */ /* 0x000fc400048070ff */
        /* <DEDUP_REMOVED lines=8> */
[----:B------:R-:W-:-:S04]  /*28670*/  ISETP.GE.AND P2, PT, R26, 0x81, PT ;  /* 0x000000811a00780c */ /* 0x000fc80003f46270 */
[----:B------:R-:W-:-:S13]  /*28680*/  ISETP.LT.OR P0, PT, R27, 0x1, !P2 ;  /* 0x000000011b00780c */ /* 0x000fda0005701670 */
[----:B------:R-:W0:Y:S02]  /*28690*/  @!P0 LDC.64 R10, c[0x0][0x5c0] ;  /* 0x00017000ff0a8b82 */ /* 0x000e240000000a00 */
[----:B0-----:R-:W-:Y:S01]  /*286a0*/  @!P0 IADD3 R44, P1, P6, R6, R10, R4 ;  /* 0x0000000a062c8210 */ /* 0x001fe20007e3e004 */
[----:B--2---:R-:W-:Y:S02]  /*286b0*/  FMUL R10, R66, UR17 ;  /* 0x00000011420a7c20 */ /* 0x004fe40008400000 */
[----:B------:R-:W2:Y:S04]  /*286c0*/  LDL.LU R66, [R1+0x1bc] ;  /* 0x0001bc0001427983 */ /* 0x000ea80000300800 */
[----:B------:R-:W2:Y:S04]  /*286d0*/  LDL.LU R75, [R1+0x1c0] ;  /* 0x0001c000014b7983 */ /* 0x000ea80000300800 */
[----:B------:R-:W2:Y:S04]  /*286e0*/  LDL.LU R74, [R1+0x1c4] ;  /* 0x0001c400014a7983 */ /* 0x000ea80000300800 */
[----:B------:R-:W2:Y:S01]  /*286f0*/  LDL.LU R80, [R1+0x1c8] ;  /* 0x0001c80001507983 */ /* 0x000ea20000300800 */
[----:B------:R-:W-:-:S02]  /*28700*/  @!P0 IADD3.X R45, R29, R11, R2, P1, P6 ;  /* 0x0000000b1d2d8210 */ /* 0x000fc40000fec402 */
[----:B------:R-:W-:Y:S01]  /*28710*/  ISETP.LT.OR P1, PT, R27, 0x2, !P2 ;  /* 0x000000021b00780c */ /* 0x000fe20005721670 */
[----:B------:R-:W2:Y:S01]  /*28720*/  LDL.LU R79, [R1+0x1cc] ;  /* 0x0001cc00014f7983 */ /* 0x000ea20000300800 */
[----:B------:R-:W-:Y:S02]  /*28730*/  F2FP.SATFINITE.E4M3.F32.PACK_AB_MERGE_C R10, RZ, R10, RZ ;  /* 0x0000000aff0a723e */ /* 0x000fe400048070ff */
[----:B------:R-:W-:Y:S01]  /*28740*/  LOP3.LUT R8, R8, 0xfffffeff, RZ, 0xc0, !PT ;  /* 0xfffffeff08087812 */ /* 0x000fe200078ec0ff */
[----:B------:R-:W2:Y:S04]  /*28750*/  LDL.LU R78, [R1+0x1d0] ;  /* 0x0001d000014e7983 */ /* 0x000ea80000300800 */
[----:B------:R0:W-:Y:S04]  /*28760*/  @!P3 STG.E.U8 desc[UR24][R42.64+0x60], R10 ;  /* 0x0000600a2a00b986 */ /* 0x0001e8000c101118 */
[----:B0-----:R-:W0:Y:S01]  /*28770*/  @!P1 LDC.64 R10, c[0x0][0x5c0] ;  /* 0x00017000ff0a9b82 */ /* 0x001e220000000a00 */
[----:B------:R-:W-:-:S02]  /*28780*/  @P0 LOP3.LUT R8, R8, 0x100, RZ, 0xfc, !PT ;  /* 0x0000010008080812 */ /* 0x000fc400078efcff */
[----:B------:R-:W-:Y:S02]  /*28790*/  ISETP.LT.OR P3, PT, R27, 0x9, !P2 ;  /* 0x000000091b00780c */ /* 0x000fe40005761670 */
[----:B0-----:R-:W-:-:S04]  /*287a0*/  @!P1 IADD3 R36, P0, P6, R6, R10, R4 ;  /* 0x0000000a06249210 */ /* 0x001fc80007e1e004 */
[----:B------:R-:W-:Y:S01]  /*287b0*/  @!P1 IADD3.X R37, R29, R11, R2, P0, P6 ;  /* 0x0000000b1d259210 */ /* 0x000fe200007ec402 */
[----:B---3--:R-:W-:-:S05]  /*287c0*/  FMUL R10, R68, UR17 ;  /* 0x00000011440a7c20 */ /* 0x008fca0008400000 */
[----:B------:R-:W-:-:S05]  /*287d0*/  F2FP.SATFINITE.E4M3.F32.PACK_AB_MERGE_C R10, RZ, R10, RZ ;  /* 0x0000000aff0a723e */ /* 0x000fca00048070ff */
[----:B------:R0:W-:Y:S02]  /*287e0*/  @!P5 STG.E.U8 desc[UR24][R30.64+0x61], R10 ;  /* 0x0000610a1e00d986 */ /* 0x0001e4000c101118 */
[----:B0-----:R-:W0:Y:S02]  /*287f0*/  @!P3 LDC.64 R10, c[0x0][0x5c0] ;  /* 0x00017000ff0abb82 */ /* 0x001e240000000a00 */
[----:B0-----:R-:W-:-:S04]  /*28800*/  @!P3 IADD3 R68, P5, P6, R6, R10, R4 ;  /* 0x0000000a0644b210 */ /* 0x001fc80007ebe004 */
[----:B------:R-:W-:Y:S02]  /*28810*/  @!P3 IADD3.X R69, R29, R11, R2, P5, P6 ;  /* 0x0000000b1d45b210 */ /* 0x000fe40002fec402 */
[----:B------:R-:W-:-:S13]  /*28820*/  ISETP.LT.OR P5, PT, R27, 0x69, !P4 ;  /* 0x000000691b00780c */ /* 0x000fda00067a1670 */
[----:B------:R-:W0:Y:S01]  /*28830*/  @!P5 LDC.64 R10, c[0x0][0x5c0] ;  /* 0x00017000ff0adb82 */ /* 0x000e220000000a00 */
[----:B----4-:R-:W-:-:S05]  /*28840*/  FMUL R13, R67, UR17 ;  /* 0x00000011430d7c20 */ /* 0x010fca0008400000 */
        /* <DEDUP_REMOVED lines=11> */
[C---:B------:R-:W-:Y:S02]  /*28900*/  LOP3.LUT P0, RZ, R8.reuse, 0x800, RZ, 0xc0, !PT ;  /* 0x0000080008ff7812 */ /* 0x040fe4000780c0ff */
[----:B------:R-:W-:-:S04]  /*28910*/  LOP3.LUT R8, R8, 0xfffffbff, RZ, 0xc0, !PT ;  /* 0xfffffbff08087812 */ /* 0x000fc800078ec0ff */
[----:B------:R-:W-:-:S04]  /*28920*/  @P3 LOP3.LUT R8, R8, 0x400, RZ, 0xfc, !PT ;  /* 0x0000040008083812 */ /* 0x000fc800078efcff */
[C---:B------:R-:W-:Y:S02]  /*28930*/  LOP3.LUT P3, RZ, R8.reuse, 0x8, RZ, 0xc0, !PT ;  /* 0x0000000808ff7812 */ /* 0x040fe4000786c0ff */
[----:B------:R-:W-:-:S04]  /*28940*/  LOP3.LUT R8, R8, 0xfffffffb, RZ, 0xc0, !PT ;  /* 0xfffffffb08087812 */ /* 0x000fc800078ec0ff */
[----:B------:R-:W-:Y:S01]  /*28950*/  @P1 LOP3.LUT R8, R8, 0x4, RZ, 0xfc, !PT ;  /* 0x0000000408081812 */ /* 0x000fe200078efcff */
[----:B--2---:R-:W-:-:S05]  /*28960*/  FMUL R13, R66, UR17 ;  /* 0x00000011420d7c20 */ /* 0x004fca0008400000 */
[----:B------:R-:W-:-:S05]  /*28970*/  F2FP.SATFINITE.E4M3.F32.PACK_AB_MERGE_C R13, RZ, R13, RZ ;  /* 0x0000000dff0d723e */ /* 0x000fca00048070ff */
[----:B------:R0:W-:Y:S02]  /*28980*/  @!P5 STG.E.U8 desc[UR24][R10.64+0x69], R13 ;  /* 0x0000690d0a00d986 */ /* 0x0001e4000c101118 */
[----:B0-----:R-:W0:Y:S02]  /*28990*/  @!P1 LDC.64 R10, c[0x0][0x5c0] ;  /* 0x00017000ff0a9b82 */ /* 0x001e240000000a00 */
[----:B0-----:R-:W-:-:S04]  /*289a0*/  @!P1 IADD3 R16, P5, P6, R6, R10, R4 ;  /* 0x0000000a06109210 */ /* 0x001fc80007ebe004 */
[----:B------:R-:W-:Y:S02]  /*289b0*/  @!P1 IADD3.X R17, R29, R11, R2, P5, P6 ;  /* 0x0000000b1d119210 */ /* 0x000fe40002fec402 */
[----:B------:R-:W-:-:S13]  /*289c0*/  ISETP.LT.OR P1, PT, R27, 0x11, !P2 ;  /* 0x000000111b00780c */ /* 0x000fda0005721670 */
[----:B------:R-:W0:Y:S02]  /*289d0*/  @!P1 LDC.64 R10, c[0x0][0x5c0] ;  /* 0x00017000ff0a9b82 */ /* 0x000e240000000a00 */
[----:B0-----:R-:W-:Y:S01]  /*289e0*/  @!P1 IADD3 R66, P5, P6, R6, R10, R4 ;  /* 0x0000000a06429210 */ /* 0x001fe20007ebe004 */
[----:B------:R-:W-:-:S05]  /*289f0*/  FMUL R10, R75, UR17 ;  /* 0x000000114b0a7c20 */ /* 0x000fca0008400000 */
[----:B------:R-:W-:-:S05]  /*28a00*/  F2FP.SATFINITE.E4M3.F32.PACK_AB_MERGE_C R10, RZ, R10, RZ ;  /* 0x0000000aff0a723e */ /* 0x000fca00048070ff */
[----:B------:R0:W-:Y:S01]  /*28a10*/  @!P0 STG.E.U8 desc[UR24][R48.64+0x68], R10 ;  /* 0x0000680a30008986 */ /* 0x0001e2000c101118 */
[----:B------:R-:W-:Y:S02]  /*28a20*/  ISETP.LT.OR P0, PT, R27, 0x12, !P2 ;  /* 0x000000121b00780c */ /* 0x000fe40005701670 */
[----:B------:R-:W-:Y:S01]  /*28a30*/  @!P1 IADD3.X R67, R29, R11, R2, P5, P6 ;  /* 0x0000000b1d439210 */ /* 0x000fe20002fec402 */
[----:B------:R-:W-:Y:S02]  /*28a40*/  FMUL R13, R80, UR17 ;  /* 0x00000011500d7c20 */ /* 0x000fe40008400000 */
[----:B------:R-:W2:Y:S08]  /*28a50*/  LDL.LU R80, [R1+0x1d4] ;  /* 0x0001d40001507983 */ /* 0x000eb00000300800 */
[----:B0-----:R-:W0:Y:S01]  /*28a60*/  @!P0 LDC.64 R10, c[0x0][0x5c0] ;  /* 0x00017000ff0a8b82 */ /* 0x001e220000000a00 */
[----:B------:R-:W-:-:S04]  /*28a70*/  LOP3.LUT R8, R8, 0xfeffffff, RZ, 0xc0, !PT ;  /* 0xfeffffff08087812 */ /* 0x000fc800078ec0ff */
[----:B------:R-:W-:Y:S02]  /*28a80*/  @P1 LOP3.LUT R8, R8, 0x1000000, RZ, 0xfc, !PT ;  /* 0x0100000008081812 */ /* 0x000fe400078efcff */
[----:B------:R-:W-:Y:S02]  /*28a90*/  ISETP.LT.OR P1, PT, R27, 0x19, !P2 ;  /* 0x000000191b00780c */ /* 0x000fe40005721670 */
[----:B0-----:R-:W-:Y:S01]  /*28aa0*/  @!P0 IADD3 R30, P5, P6, R6, R10, R4 ;  /* 0x0000000a061e8210 */ /* 0x001fe20007ebe004 */
[----:B------:R-:W-:-:S05]  /*28ab0*/  FMUL R10, R74, UR17 ;  /* 0x000000114a0a7c20 */ /* 0x000fca0008400000 */
[----:B------:R-:W-:Y:S02]  /*28ac0*/  F2FP.SATFINITE.E4M3.F32.PACK_AB_MERGE_C R10, RZ, R10, RZ ;  /* 0x0000000aff0a723e */ /* 0x000fe400048070ff */
[----:B------:R-:W-:-:S03]  /*28ad0*/  @!P0 IADD3.X R31, R29, R11, R2, P5, P6 ;  /* 0x0000000b1d1f8210 */ /* 0x000fc60002fec402 */
[----:B------:R0:W-:Y:S02]  /*28ae0*/  @!P3 STG.E.U8 desc[UR24][R20.64+0x69], R10 ;  /* 0x0000690a1400b986 */ /* 0x0001e4000c101118 */
        /* <DEDUP_REMOVED lines=9> */
[----:B------:R-:W-:Y:S02]  /*28b80*/  ISETP.LT.OR P5, PT, R27, 0x72, !P4 ;  /* 0x000000721b00780c */ /* 0x000fe400067a1670 */
[----:B------:R-:W-:-:S11]  /*28b90*/  LOP3.LUT R8, R8, 0xfffff7ff, RZ, 0xc0, !PT ;  /* 0xfffff7ff08087812 */ /* 0x000fd600078ec0ff */
[----:B0-----:R-:W0:Y:S01]  /*28ba0*/  @!P5 LDC.64 R10, c[0x0][0x5c0] ;  /* 0x00017000ff0adb82 */ /* 0x001e220000000a00 */
[----:B------:R-:W-:-:S04]  /*28bb0*/  @P0 LOP3.LUT R8, R8, 0x800, RZ, 0xfc, !PT ;  /* 0x0000080008080812 */ /* 0x000fc800078efcff */
[C---:B------:R-:W-:Y:S02]  /*28bc0*/  LOP3.LUT P0, RZ, R8.reuse, 0x1000, RZ, 0xc0, !PT ;  /* 0x0000100008ff7812 */ /* 0x040fe4000780c0ff */
[----:B------:R-:W-:Y:S01]  /*28bd0*/  LOP3.LUT R8, R8, 0xfdffffff, RZ, 0xc0, !PT ;  /* 0xfdffffff08087812 */ /* 0x000fe200078ec0ff */
[----:B------:R-:W-:Y:S02]  /*28be0*/  FMUL R13, R79, UR17 ;  /* 0x000000114f0d7c20 */ /* 0x000fe40008400000 */
[----:B------:R-:W3:Y:S01]  /*28bf0*/  LDL.LU R79, [R1+0x1d8] ;  /* 0x0001d800014f7983 */ /* 0x000ee20000300800 */
[----:B------:R-:W-:Y:S02]  /*28c00*/  @P1 LOP3.LUT R8, R8, 0x2000000, RZ, 0xfc, !PT ;  /* 0x0200000008081812 */ /* 0x000fe400078efcff */
[----:B------:R-:W-:Y:S02]  /*28c10*/  ISETP.LT.OR P1, PT, R27, 0x1a, !P2 ;  /* 0x0000001a1b00780c */ /* 0x000fe40005721670 */
[----:B------:R-:W-:-:S02]  /*28c20*/  F2FP.SATFINITE.E4M3.F32.PACK_AB_MERGE_C R13, RZ, R13, RZ ;  /* 0x0000000dff0d723e */ /* 0x000fc400048070ff */
[----:B0-----:R-:W-:-:S05]  /*28c30*/  @!P5 IADD3 R10, P6, R6, R10, RZ ;  /* 0x0000000a060ad210 */ /* 0x001fca0007fde0ff */
[----:B------:R-:W-:-:S05]  /*28c40*/  @!P5 IMAD.X R11, R29, 0x1, R11, P6 ;  /* 0x000000011d0bd824 */ /* 0x000fca00030e060b */
[----:B------:R0:W-:Y:S02]  /*28c50*/  @!P5 STG.E.U8 desc[UR24][R10.64+0x71], R13 ;  /* 0x0000710d0a00d986 */ /* 0x0001e4000c101118 */
[----:B0-----:R-:W0:Y:S01]  /*28c60*/  @!P1 LDC.64 R10, c[0x0][0x5c0] ;  /* 0x00017000ff0a9b82 */ /* 0x001e220000000a00 */
[C---:B------:R-:W-:Y:S02]  /*28c70*/  LOP3.LUT P3, RZ, R8.reuse, 0x20, RZ, 0xc0, !PT ;  /* 0x0000002008ff7812 */ /* 0x040fe4000786c0ff */
[----:B------:R-:W-:-:S04]  /*28c80*/  LOP3.LUT R8, R8, 0xfffffff7, RZ, 0xc0, !PT ;  /* 0xfffffff708087812 */ /* 0x000fc800078ec0ff */
[----:B------:R-:W-:Y:S02]  /*28c90*/  @P1 LOP3.LUT R8, R8, 0x8, RZ, 0xfc, !PT ;  /* 0x0000000808081812 */ /* 0x000fe400078efcff */
[----:B0-----:R-:W-:-:S04]  /*28ca0*/  @!P1 IADD3 R20, P5, P6, R6, R10, R4 ;  /* 0x0000000a06149210 */ /* 0x001fc80007ebe004 */
[----:B------:R-:W-:Y:S02]  /*28cb0*/  @!P1 IADD3.X R21, R29, R11, R2, P5, P6 ;  /* 0x0000000b1d159210 */ /* 0x000fe40002fec402 */
[----:B------:R-:W-:-:S13]  /*28cc0*/  ISETP.LT.OR P1, PT, R27, 0x21, !P2 ;  /* 0x000000211b00780c */ /* 0x000fda0005721670 */
[----:B------:R-:W0:Y:S02]  /*28cd0*/  @!P1 LDC.64 R10, c[0x0][0x5c0] ;  /* 0x00017000ff0a9b82 */ /* 0x000e240000000a00 */
[----:B0-----:R-:W-:Y:S01]  /*28ce0*/  @!P1 IADD3 R48, P5, P6, R6, R10, R4 ;  /* 0x0000000a06309210 */ /* 0x001fe20007ebe004 */
[----:B------:R-:W-:Y:S02]  /*28cf0*/  FMUL R10, R78, UR17 ;  /* 0x000000114e0a7c20 */ /* 0x000fe40008400000 */
[----:B------:R-:W4:Y:S03]  /*28d00*/  LDL.LU R78, [R1+0x1dc] ;  /* 0x0001dc00014e7983 */ /* 0x000f260000300800 */
[----:B------:R-:W-:-:S05]  /*28d10*/  F2FP.SATFINITE.E4M3.F32.PACK_AB_MERGE_C R10, RZ, R10, RZ ;  /* 0x0000000aff0a723e */ /* 0x000fca00048070ff */
[----:B------:R0:W-:Y:S01]  /*28d20*/  @!P0 STG.E.U8 desc[UR24][R46.64+0x70], R10 ;  /* 0x0000700a2e008986 */ /* 0x0001e2000c101118 */
[----:B------:R-:W-:Y:S02]  /*28d30*/  ISETP.LT.OR P0, PT, R27, 0x22, !P2 ;  /* 0x000000221b00780c */ /* 0x000fe40005701670 */
[----:B------:R-:W-:-:S11]  /*28d40*/  @!P1 IADD3.X R49, R29, R11, R2, P5, P6 ;  /* 0x0000000b1d319210 */ /* 0x000fd60002fec402 */
[----:B0-----:R-:W0:Y:S02]  /*28d50*/  @!P0 LDC.64 R10, c[0x0][0x5c0] ;  /* 0x00017000ff0a8b82 */ /* 0x001e240000000a00 */
[----:B0-----:R-:W-:Y:S01]  /*28d60*/  @!P0 IADD3 R42, P5, P6, R6, R10, R4 ;  /* 0x0000000a062a8210 */ /* 0x001fe20007ebe004 */
[----:B--2---:R-:W-:Y:S02]  /*28d70*/  FMUL R10, R80, UR17 ;  /* 0x00000011500a7c20 */ /* 0x004fe40008400000 */
[----:B------:R-:W2:Y:S01]  /*28d80*/  LDL.LU R80, [R1+0x1e0] ;  /* 0x0001e00001507983 */ /* 0x000ea20000300800 */
[----:B------:R-:W-:Y:S02]  /*28d90*/  LOP3.LUT R8, R8, 0xfbffffff, RZ, 0xc0, !PT ;  /* 0xfbffffff08087812 */ /* 0x000fe400078ec0ff */
[----:B------:R-:W-:Y:S01]  /*28da0*/  F2FP.SATFINITE.E4M3.F32.PACK_AB_MERGE_C R10, RZ, R10, RZ ;  /* 0x0000000aff0a723e */ /* 0x000fe200048070ff */
[----:B------:R-:W2:Y:S01]  /*28db0*/  LDL.LU R82, [R1+0x1e4] ;  /* 0x0001e40001527983 */ /* 0x000ea20000300800 */
[----:B------:R-:W-:-:S02]  /*28dc0*/  @P1 LOP3.LUT R8, R8, 0x4000000, RZ, 0xfc, !PT ;  /* 0x0400000008081812 */ /* 0x000fc400078efcff */
[----:B------:R-:W-:Y:S01]  /*28dd0*/  ISETP.LT.OR P1, PT, R27, 0x29, !P2 ;  /* 0x000000291b00780c */ /* 0x000fe20005721670 */
[----:B------:R0:W-:Y:S01]  /*28de0*/  @!P3 STG.E.U8 desc[UR24][R32.64+0x71], R10 ;  /* 0x0000710a2000b986 */ /* 0x0001e2000c101118 */
[----:B------:R-:W-:-:S03]  /*28df0*/  @!P0 IADD3.X R43, R29, R11, R2, P5, P6 ;  /* 0x0000000b1d2b8210 */ /* 0x000fc60002fec402 */
[----:B------:R-:W2:Y:S08]  /*28e00*/  LDL.LU R81, [R1+0x1e8] ;  /* 0x0001e80001517983 */ /* 0x000eb00000300800 */
[----:B0-----:R-:W0:Y:S02]  /*28e10*/  @!P1 LDC.64 R10, c[0x0][0x5c0] ;  /* 0x00017000ff0a9b82 */ /* 0x001e240000000a00 */
[----:B0-----:R-:W-:-:S04]  /*28e20*/  @!P1 IADD3 R46, P5, P6, R6, R10, R4 ;  /* 0x0000000a062e9210 */ /* 0x001fc80007ebe004 */
[----:B------:R-:W-:Y:S02]  /*28e30*/  @!P1 IADD3.X R47, R29, R11, R2, P5, P6 ;  /* 0x0000000b1d2f9210 */ /* 0x000fe40002fec402 */
[----:B------:R-:W-:-:S13]  /*28e40*/  ISETP.LT.OR P5, PT, R27, 0x79, !P4 ;  /* 0x000000791b00780c */ /* 0x000fda00067a1670 */
[----:B------:R-:W0:Y:S02]  /*28e50*/  @!P5 LDC.64 R10, c[0x0][0x5c0] ;  /* 0x00017000ff0adb82 */ /* 0x000e240000000a00 */
[----:B0-----:R-:W-:-:S05]  /*28e60*/  @!P5 IADD3 R10, P6, R6, R10, RZ ;  /* 0x0000000a060ad210 */ /* 0x001fca0007fde0ff */
[----:B------:R-:W-:Y:S01]  /*28e70*/  @!P5 IMAD.X R11, R29, 0x1, R11, P6 ;  /* 0x000000011d0bd824 */ /* 0x000fe200030e060b */
[----:B------:R-:W-:-:S04]  /*28e80*/  LOP3.LUT R8, R8, 0xffffefff, RZ, 0xc0, !PT ;  /* 0xffffefff08087812 */ /* 0x000fc800078ec0ff */
[----:B------:R-:W-:-:S04]  /*28e90*/  @P0 LOP3.LUT R8, R8, 0x1000, RZ, 0xfc, !PT ;  /* 0x0000100008080812 */ /* 0x000fc800078efcff */
[C---:B------:R-:W-:Y:S02]  /*28ea0*/  LOP3.LUT P0, RZ, R8.reuse, 0x2000, RZ, 0xc0, !PT ;  /* 0x0000200008ff7812 */ /* 0x040fe4000780c0ff */
[----:B------:R-:W-:Y:S01]  /*28eb0*/  LOP3.LUT R8, R8, 0xf7ffffff, RZ, 0xc0, !PT ;  /* 0xf7ffffff08087812 */ /* 0x000fe200078ec0ff */
[----:B---3--:R-:W-:-:S05]  /*28ec0*/  FMUL R13, R79, UR17 ;  /* 0x000000114f0d7c20 */ /* 0x008fca0008400000 */
[----:B------:R-:W-:-:S05]  /*28ed0*/  F2FP.SATFINITE.E4M3.F32.PACK_AB_MERGE_C R13, RZ, R13, RZ ;  /* 0x0000000dff0d723e */ /* 0x000fca00048070ff */
[----:B------:R0:W-:Y:S01]  /*28ee0*/  @!P5 STG.E.U8 desc[UR24][R10.64+0x78], R13 ;  /* 0x0000780d0a00d986 */ /* 0x0001e2000c101118 */
[----:B------:R-:W-:-:S13]  /*28ef0*/  ISETP.LT.OR P5, PT, R27, 0x7a, !P4 ;  /* 0x0000007a1b00780c */ /* 0x000fda00067a1670 */
[----:B0-----:R-:W0:Y:S01]  /*28f00*/  @!P5 LDC.64 R10, c[0x0][0x5c0] ;  /* 0x00017000ff0adb82 */ /* 0x001e220000000a00 */
[----:B------:R-:W-:Y:S02]  /*28f10*/  @P1 LOP3.LUT R8, R8, 0x8000000, RZ, 0xfc, !PT ;  /* 0x0800000008081812 */ /* 0x000fe400078efcff */
[----:B------:R-:W-:Y:S02]  /*28f20*/  ISETP.LT.OR P1, PT, R27, 0x2a, !P2 ;  /* 0x0000002a1b00780c */ /* 0x000fe40005721670 */
[----:B0-----:R-:W-:-:S05]  /*28f30*/  @!P5 IADD3 R10, P6, R6, R10, RZ ;  /* 0x0000000a060ad210 */ /* 0x001fca0007fde0ff */
[----:B------:R-:W-:Y:S01]  /*28f40*/  @!P5 IMAD.X R11, R29, 0x1, R11, P6 ;  /* 0x000000011d0bd824 */ /* 0x000fe200030e060b */
[C---:B------:R-:W-:Y:S02]  /*28f50*/  LOP3.LUT P3, RZ, R8.reuse, 0x10, RZ, 0xc0, !PT ;  /* 0x0000001008ff7812 */ /* 0x040fe4000786c0ff */
[----:B------:R-:W-:-:S04]  /*28f60*/  LOP3.LUT R8, R8, 0xffffffdf, RZ, 0xc0, !PT ;  /* 0xffffffdf08087812 */ /* 0x000fc800078ec0ff */
[----:B------:R-:W-:Y:S01]  /*28f70*/  @P1 LOP3.LUT R8, R8, 0x20, RZ, 0xfc, !PT ;  /* 0x0000002008081812 */ /* 0x000fe200078efcff */
[----:B----4-:R-:W-:-:S05]  /*28f80*/  FMUL R13, R78, UR17 ;  /* 0x000000114e0d7c20 */ /* 0x010fca0008400000 */
        /* <DEDUP_REMOVED lines=8> */
[----:B--2---:R-:W-:Y:S02]  /*29010*/  FMUL R10, R80, UR17 ;  /* 0x00000011500a7c20 */ /* 0x004fe40008400000 */
[----:B------:R-:W2:Y:S04]  /*29020*/  LDL.LU R80, [R1+0x1ec] ;  /* 0x0001ec0001507983 */ /* 0x000ea80000300800 */
[----:B------:R-:W3:Y:S01]  /*29030*/  LDL.LU R84, [R1+0x1f0] ;  /* 0x0001f00001547983 */ /* 0x000ee20000300800 */
[----:B------:R-:W-:-:S03]  /*29040*/  F2FP.SATFINITE.E4M3.F32.PACK_AB_MERGE_C R10, RZ, R10, RZ ;  /* 0x0000000aff0a723e */ /* 0x000fc600048070ff */
[----:B------:R-:W4:Y:S04]  /*29050*/  LDL.LU R88, [R1+0x1f4] ;  /* 0x0001f40001587983 */ /* 0x000f280000300800 */
[----:B------:R0:W-:Y:S01]  /*29060*/  @!P0 STG.E.U8 desc[UR24][R52.64+0x78], R10 ;  /* 0x0000780a34008986 */ /* 0x0001e2000c101118 */
[----:B------:R-:W-:Y:S02]  /*29070*/  ISETP.LT.OR P0, PT, R27, 0x32, !P2 ;  /* 0x000000321b00780c */ /* 0x000fe40005701670 */
[----:B------:R-:W-:Y:S02]  /*29080*/  @!P1 IADD3.X R79, R29, R11, R2, P5, P6 ;  /* 0x0000000b1d4f9210 */ /* 0x000fe40002fec402 */
[----:B------:R-:W-:Y:S01]  /*29090*/  LOP3.LUT R8, R8, 0xefffffff, RZ, 0xc0, !PT ;  /* 0xefffffff08087812 */ /* 0x000fe200078ec0ff */
[----:B------:R-:W-:Y:S01]  /*290a0*/  FMUL R13, R81, UR17 ;  /* 0x00000011510d7c20 */ /* 0x000fe20008400000 */
[----:B------:R-:W4:Y:S07]  /*290b0*/  LDL.LU R90, [R1+0x1f8] ;  /* 0x0001f800015a7983 */ /* 0x000f2e0000300800 */
[----:B0-----:R-:W0:Y:S01]  /*290c0*/  @!P0 LDC.64 R10, c[0x0][0x5c0] ;  /* 0x00017000ff0a8b82 */ /* 0x001e220000000a00 */
[----:B------:R-:W-:Y:S01]  /*290d0*/  @P1 LOP3.LUT R8, R8, 0x10000000, RZ, 0xfc, !PT ;  /* 0x1000000008081812 */ /* 0x000fe200078efcff */
[----:B------:R-:W4:Y:S03]  /*290e0*/  LDL.LU R89, [R1+0x1fc] ;  /* 0x0001fc0001597983 */ /* 0x000f260000300800 */
[----:B------:R-:W-:-:S04]  /*290f0*/  LOP3.LUT R8, R8, 0xffffdfff, RZ, 0xc0, !PT ;  /* 0xffffdfff08087812 */ /* 0x000fc800078ec0ff */
[----:B------:R-:W-:Y:S02]  /*29100*/  @P0 LOP3.LUT R8, R8, 0x2000, RZ, 0xfc, !PT ;  /* 0x0000200008080812 */ /* 0x000fe400078efcff */
[----:B0-----:R-:W-:Y:S01]  /*29110*/  @!P0 IADD3 R52, P5, P6, R6, R10, R4 ;  /* 0x0000000a06348210 */ /* 0x001fe20007ebe004 */
[----:B------:R-:W-:-:S03]  /*29120*/  FMUL R10, R82, UR17 ;  /* 0x00000011520a7c20 */ /* 0x000fc60008400000 */
[----:B------:R-:W-:Y:S02]  /*29130*/  @!P0 IADD3.X R53, R29, R11, R2, P5, P6 ;  /* 0x0000000b1d358210 */ /* 0x000fe40002fec402 */
        /* <DEDUP_REMOVED lines=14> */
[C---:B------:R-:W-:Y:S02]  /*29220*/  LOP3.LUT P1, RZ, R8.reuse, 0x4000, RZ, 0xc0, !PT ;  /* 0x0000400008ff7812 */ /* 0x040fe4000782c0ff */
[----:B------:R-:W-:-:S04]  /*29230*/  LOP3.LUT R8, R8, 0xdfffffff, RZ, 0xc0, !PT ;  /* 0xdfffffff08087812 */ /* 0x000fc800078ec0ff */
[----:B------:R-:W-:Y:S02]  /*29240*/  @P0 LOP3.LUT R8, R8, 0x20000000, RZ, 0xfc, !PT ;  /* 0x2000000008080812 */ /* 0x000fe400078efcff */
[----:B------:R-:W-:Y:S02]  /*29250*/  ISETP.LT.OR P0, PT, R27, 0x3a, !P2 ;  /* 0x0000003a1b00780c */ /* 0x000fe40005701670 */
[----:B0-----:R-:W-:-:S05]  /*29260*/  @!P5 IADD3 R10, P6, R6, R10, RZ ;  /* 0x0000000a060ad210 */ /* 0x001fca0007fde0ff */
[----:B------:R-:W-:Y:S01]  /*29270*/  @!P5 IMAD.X R11, R29, 0x1, R11, P6 ;  /* 0x000000011d0bd824 */ /* 0x000fe200030e060b */
        /* <DEDUP_REMOVED lines=12> */
[----:B---3--:R-:W-:-:S05]  /*29340*/  FMUL R10, R84, UR17 ;  /* 0x00000011540a7c20 */ /* 0x008fca0008400000 */
[----:B------:R-:W-:-:S05]  /*29350*/  F2FP.SATFINITE.E4M3.F32.PACK_AB_MERGE_C R10, RZ, R10, RZ ;  /* 0x0000000aff0a723e */ /* 0x000fca00048070ff */
[----:B------:R0:W-:Y:S01]  /*29360*/  @!P1 STG.E.U8 desc[UR24][R50.64+0x80], R10 ;  /* 0x0000800a32009986 */ /* 0x0001e2000c101118 */
[----:B------:R-:W-:Y:S02]  /*29370*/  ISETP.LT.OR P1, PT, R27, 0x42, !P2 ;  /* 0x000000421b00780c */ /* 0x000fe40005721670 */
[----:B------:R-:W-:-:S11]  /*29380*/  @!P0 IADD3.X R87, R29, R11, R2, P5, P6 ;  /* 0x0000000b1d578210 */ /* 0x000fd60002fec402 */
[----:B0-----:R-:W0:Y:S02]  /*29390*/  @!P1 LDC.64 R10, c[0x0][0x5c0] ;  /* 0x00017000ff0a9b82 */ /* 0x001e240000000a00 */
[----:B0-----:R-:W-:Y:S01]  /*293a0*/  @!P1 IADD3 R84, P5, P6, R6, R10, R4 ;  /* 0x0000000a06549210 */ /* 0x001fe20007ebe004 */
[----:B----4-:R-:W-:Y:S02]  /*293b0*/  FMUL R10, R88, UR17 ;  /* 0x00000011580a7c20 */ /* 0x010fe40008400000 */
[----:B------:R-:W2:Y:S03]  /*293c0*/  LDL.LU R88, [R1+0x200] ;  /* 0x0002000001587983 */ /* 0x000ea60000300800 */
[----:B------:R-:W-:Y:S01]  /*293d0*/  F2FP.SATFINITE.E4M3.F32.PACK_AB_MERGE_C R10, RZ, R10, RZ ;  /* 0x0000000aff0a723e */ /* 0x000fe200048070ff */
[----:B------:R-:W3:Y:S04]  /*293e0*/  LDL.LU R94, [R1+0x204] ;  /* 0x00020400015e7983 */ /* 0x000ee80000300800 */
[----:B------:R0:W-:Y:S01]  /*293f0*/  @!P3 STG.E.U8 desc[UR24][R34.64+0x81], R10 ;  /* 0x0000810a2200b986 */ /* 0x0001e2000c101118 */
[----:B------:R-:W-:-:S02]  /*29400*/  ISETP.LT.OR P3, PT, R27, 0x49, !P2 ;  /* 0x000000491b00780c */ /* 0x000fc40005761670 */
[----:B------:R-:W-:-:S11]  /*29410*/  @!P1 IADD3.X R85, R29, R11, R2, P5, P6 ;  /* 0x0000000b1d559210 */ /* 0x000fd60002fec402 */
[----:B0-----:R-:W0:Y:S02]  /*29420*/  @!P3 LDC.64 R10, c[0x0][0x5c0] ;  /* 0x00017000ff0abb82 */ /* 0x001e240000000a00 */
[----:B0-----:R-:W-:-:S04]  /*29430*/  @!P3 IADD3 R92, P5, P6, R6, R10, R4 ;  /* 0x0000000a065cb210 */ /* 0x001fc80007ebe004 */
[----:B------:R-:W-:Y:S02]  /*29440*/  @!P3 IADD3.X R93, R29, R11, R2, P5, P6 ;  /* 0x0000000b1d5db210 */ /* 0x000fe40002fec402 */
[----:B------:R-:W-:-:S13]  /*29450*/  ISETP.LT.OR P5, PT, R27, 0x89, !P4 ;  /* 0x000000891b00780c */ /* 0x000fda00067a1670 */
[----:B------:R-:W0:Y:S01]  /*29460*/  @!P5 LDC.64 R10, c[0x0][0x5c0] ;  /* 0x00017000ff0adb82 */ /* 0x000e220000000a00 */
[----:B------:R-:W-:-:S05]  /*29470*/  FMUL R13, R90, UR17 ;  /* 0x000000115a0d7c20 */ /* 0x000fca0008400000 */
[----:B------:R-:W-:Y:S02]  /*29480*/  F2FP.SATFINITE.E4M3.F32.PACK_AB_MERGE_C R13, RZ, R13, RZ ;  /* 0x0000000dff0d723e */ /* 0x000fe400048070ff */
[----:B0-----:R-:W-:-:S05]  /*29490*/  @!P5 IADD3 R10, P6, R6, R10, RZ ;  /* 0x0000000a060ad210 */ /* 0x001fca0007fde0ff */
[----:B------:R-:W-:-:S05]  /*294a0*/  @!P5 IMAD.X R11, R29, 0x1, R11, P6 ;  /* 0x000000011d0bd824 */ /* 0x000fca00030e060b */
[----:B------:R0:W-:Y:S01]  /*294b0*/  @!P5 STG.E.U8 desc[UR24][R10.64+0x88], R13 ;  /* 0x0000880d0a00d986 */ /* 0x0001e2000c101118 */
[----:B------:R-:W-:Y:S02]  /*294c0*/  ISETP.LT.OR P5, PT, R27, 0x8a, !P4 ;  /* 0x0000008a1b00780c */ /* 0x000fe400067a1670 */
[----:B------:R-:W-:-:S04]  /*294d0*/  LOP3.LUT R8, R8, 0xbfffffff, RZ, 0xc0, !PT ;  /* 0xbfffffff08087812 */ /* 0x000fc800078ec0ff */
[----:B------:R-:W-:-:S07]  /*294e0*/  @P0 LOP3.LUT R8, R8, 0x40000000, RZ, 0xfc, !PT ;  /* 0x4000000008080812 */ /* 0x000fce00078efcff */
[----:B0-----:R-:W0:Y:S01]  /*294f0*/  @!P5 LDC.64 R10, c[0x0][0x5c0] ;  /* 0x00017000ff0adb82 */ /* 0x001e220000000a00 */
[----:B------:R-:W-:-:S04]  /*29500*/  LOP3.LUT R8, R8, 0xffffbfff, RZ, 0xc0, !PT ;  /* 0xffffbfff08087812 */ /* 0x000fc800078ec0ff */
[----:B------:R-:W-:-:S04]  /*29510*/  @P1 LOP3.LUT R8, R8, 0x4000, RZ, 0xfc, !PT ;  /* 0x0000400008081812 */ /* 0x000fc800078efcff */
        /* <DEDUP_REMOVED lines=16> */
[----:B------:R-:W0:Y:S02]  /*29620*/  @!P3 LDC.64 R10, c[0x0][0x5c0] ;  /* 0x00017000ff0abb82 */ /* 0x000e240000000a00 */
[----:B0-----:R-:W-:-:S04]  /*29630*/  @!P3 IADD3 R96, P5, P6, R6, R10, R4 ;  /* 0x0000000a0660b210 */ /* 0x001fc80007ebe004 */
[----:B------:R-:W-:Y:S01]  /*29640*/  @!P3 IADD3.X R97, R29, R11, R2, P5, P6 ;  /* 0x0000000b1d61b210 */ /* 0x000fe20002fec402 */
[----:B--2---:R-:W-:Y:S02]  /*29650*/  FMUL R10, R88, UR17 ;  /* 0x00000011580a7c20 */ /* 0x004fe40008400000 */
[----:B------:R-:W2:Y:S03]  /*29660*/  LDL.LU R88, [R1+0x20c] ;  /* 0x00020c0001587983 */ /* 0x000ea60000300800 */
[----:B------:R-:W-:-:S05]  /*29670*/  F2FP.SATFINITE.E4M3.F32.PACK_AB_MERGE_C R10, RZ, R10, RZ ;  /* 0x0000000aff0a723e */ /* 0x000fca00048070ff */
[----:B------:R0:W-:Y:S01]  /*29680*/  @!P1 STG.E.U8 desc[UR24][R58.64+0x88], R10 ;  /* 0x0000880a3a009986 */ /* 0x0001e2000c101118 */
[----:B------:R-:W-:-:S13]  /*29690*/  ISETP.LT.OR P1, PT, R27, 0x52, !P2 ;  /* 0x000000521b00780c */ /* 0x000fda0005721670 */
[----:B0-----:R-:W0:Y:S02]  /*296a0*/  @!P1 LDC.64 R10, c[0x0][0x5c0] ;  /* 0x00017000ff0a9b82 */ /* 0x001e240000000a00 */
[----:B0-----:R-:W-:Y:S01]  /*296b0*/  @!P1 IADD3 R90, P5, P6, R6, R10, R4 ;  /* 0x0000000a065a9210 */ /* 0x001fe20007ebe004 */
[----:B---3--:R-:W-:Y:S02]  /*296c0*/  FMUL R10, R94, UR17 ;  /* 0x000000115e0a7c20 */ /* 0x008fe40008400000 */
[----:B------:R-:W3:Y:S04]  /*296d0*/  LDL.LU R94, [R1+0x210] ;  /* 0x00021000015e7983 */ /* 0x000ee80000300800 */
[----:B------:R-:W3:Y:S01]  /*296e0*/  LDL.LU R104, [R1+0x214] ;  /* 0x0002140001687983 */ /* 0x000ee20000300800 */
[----:B------:R-:W-:-:S02]  /*296f0*/  LOP3.LUT R12, R12, 0xfffffffe, RZ, 0xc0, !PT ;  /* 0xfffffffe0c0c7812 */ /* 0x000fc400078ec0ff */
[----:B------:R-:W-:Y:S01]  /*29700*/  @!P1 IADD3.X R91, R29, R11, R2, P5, P6 ;  /* 0x0000000b1d5b9210 */ /* 0x000fe20002fec402 */
[----:B------:R-:W3:Y:S01]  /*29710*/  LDL.LU R101, [R1+0x218] ;  /* 0x0002180001657983 */ /* 0x000ee20000300800 */
[----:B------:R-:W-:Y:S02]  /*29720*/  @P3 LOP3.LUT R12, R12, 0x1, RZ, 0xfc, !PT ;  /* 0x000000010c0c3812 */ /* 0x000fe400078efcff */
[----:B------:R-:W-:Y:S01]  /*29730*/  LOP3.LUT P3, RZ, R7, 0x100, RZ, 0xc0, !PT ;  /* 0x0000010007ff7812 */ /* 0x000fe2000786c0ff */
[----:B------:R-:W3:Y:S01]  /*29740*/  LDL.LU R100, [R1+0x21c] ;  /* 0x00021c0001647983 */ /* 0x000ee20000300800 */
[----:B------:R-:W-:Y:S02]  /*29750*/  ISETP.LT.OR P6, PT, R27, 0x59, !P2 ;  /* 0x000000591b00780c */ /* 0x000fe400057c1670 */
[----:B------:R-:W-:Y:S01]  /*29760*/  F2FP.SATFINITE.E4M3.F32.PACK_AB_MERGE_C R10, RZ, R10, RZ ;  /* 0x0000000aff0a723e */ /* 0x000fe200048070ff */
[----:B------:R-:W3:Y:S01]  /*29770*/  LDL.LU R106, [R1+0x220] ;  /* 0x00022000016a7983 */ /* 0x000ee20000300800 */
[----:B----4-:R-:W-:-:S07]  /*29780*/  FMUL R13, R89, UR17 ;  /* 0x00000011590d7c20 */ /* 0x010fce0008400000 */
[----:B------:R0:W-:Y:S01]  /*29790*/  @!P3 STG.E.U8 desc[UR24][R22.64+0x89], R10 ;  /* 0x0000890a1600b986 */ /* 0x0001e2000c101118 */
[----:B------:R-:W-:-:S03]  /*297a0*/  LOP3.LUT R8, R8, 0xffffffbf, RZ, 0xc0, !PT ;  /* 0xffffffbf08087812 */ /* 0x000fc600078ec0ff */
[----:B------:R-:W4:Y:S01]  /*297b0*/  LDL.LU R112, [R1+0x224] ;  /* 0x0002240001707983 */ /* 0x000f220000300800 */
[----:B0-----:R-:W0:Y:S01]  /*297c0*/  @!P6 LDC.64 R10, c[0x0][0x5c0] ;  /* 0x00017000ff0aeb82 */ /* 0x001e220000000a00 */
[----:B------:R-:W-:Y:S02]  /*297d0*/  F2FP.SATFINITE.E4M3.F32.PACK_AB_MERGE_C R13, RZ, R13, RZ ;  /* 0x0000000dff0d723e */ /* 0x000fe400048070ff */
[----:B------:R-:W4:Y:S01]  /*297e0*/  LDL.LU R111, [R1+0x228] ;  /* 0x00022800016f7983 */ /* 0x000f220000300800 */
[----:B------:R-:W-:Y:S02]  /*297f0*/  @P1 LOP3.LUT R8, R8, 0x40, RZ, 0xfc, !PT ;  /* 0x0000004008081812 */ /* 0x000fe400078efcff */
[----:B------:R-:W-:Y:S01]  /*29800*/  LOP3.LUT P0, RZ, R7, 0x200, RZ, 0xc0, !PT ;  /* 0x0000020007ff7812 */ /* 0x000fe2000780c0ff */
[----:B------:R-:W4:Y:S01]  /*29810*/  LDL.LU R110, [R1+0x22c] ;  /* 0x00022c00016e7983 */ /* 0x000f220000300800 */
[----:B0-----:R-:W-:-:S03]  /*29820*/  @!P6 IADD3 R102, P3, P5, R6, R10, R4 ;  /* 0x0000000a0666e210 */ /* 0x001fc60007d7e004 */
[----:B------:R-:W4:Y:S01]  /*29830*/  LDL.LU R114, [R1+0x230] ;  /* 0x0002300001727983 */ /* 0x000f220000300800 */
[----:B------:R-:W-:-:S03]  /*29840*/  @!P6 IADD3.X R103, R29, R11, R2, P3, P5 ;  /* 0x0000000b1d67e210 */ /* 0x000fc60001fea402 */
[----:B------:R-:W4:Y:S01]  /*29850*/  LDL.LU R120, [R1+0x234] ;  /* 0x0002340001787983 */ /* 0x000f220000300800 */
[----:B------:R-:W-:Y:S02]  /*29860*/  ISETP.LT.OR P3, PT, R27, 0x91, !P4 ;  /* 0x000000911b00780c */ /* 0x000fe40006761670 */
[----:B------:R-:W-:Y:S01]  /*29870*/  LOP3.LUT P1, RZ, R8, 0x10000, RZ, 0xc0, !PT ;  /* 0x0001000008ff7812 */ /* 0x000fe2000782c0ff */
[----:B------:R-:W4:Y:S10]  /*29880*/  LDL.LU R115, [R1+0x238] ;  /* 0x0002380001737983 */ /* 0x000f340000300800 */
[----:B------:R-:W0:Y:S02]  /*29890*/  @!P3 LDC.64 R10, c[0x0][0x5c0] ;  /* 0x00017000ff0abb82 */ /* 0x000e240000000a00 */
[----:B0-----:R-:W-:-:S05]  /*298a0*/  @!P3 IADD3 R10, P5, R6, R10, RZ ;  /* 0x0000000a060ab210 */ /* 0x001fca0007fbe0ff */
[----:B------:R-:W-:-:S05]  /*298b0*/  @!P3 IMAD.X R11, R29, 0x1, R11, P5 ;  /* 0x000000011d0bb824 */ /* 0x000fca00028e060b */
[----:B------:R0:W-:Y:S01]  /*298c0*/  @!P3 STG.E.U8 desc[UR24][R10.64+0x90], R13 ;  /* 0x0000900d0a00b986 */ /* 0x0001e2000c101118 */
[----:B------:R-:W-:-:S13]  /*298d0*/  ISETP.LT.OR P3, PT, R27, 0x92, !P4 ;  /* 0x000000921b00780c */ /* 0x000fda0006761670 */
[----:B0-----:R-:W0:Y:S02]  /*298e0*/  @!P3 LDC.64 R10, c[0x0][0x5c0] ;  /* 0x00017000ff0abb82 */ /* 0x001e240000000a00 */
[----:B0-----:R-:W-:-:S05]  /*298f0*/  @!P3 IADD3 R10, P5, R6, R10, RZ ;  /* 0x0000000a060ab210 */ /* 0x001fca0007fbe0ff */
[----:B------:R-:W-:Y:S02]  /*29900*/  @!P3 IMAD.X R11, R29, 0x1, R11, P5 ;  /* 0x000000011d0bb824 */ /* 0x000fe400028e060b */
[----:B--2---:R-:W-:-:S05]  /*29910*/  FMUL R13, R88, UR17 ;  /* 0x00000011580d7c20 */ /* 0x004fca0008400000 */
[----:B------:R-:W-:-:S05]  /*29920*/  F2FP.SATFINITE.E4M3.F32.PACK_AB_MERGE_C R13, RZ, R13, RZ ;  /* 0x0000000dff0d723e */ /* 0x000fca00048070ff */
[----:B------:R0:W-:Y:S01]  /*29930*/  @!P3 STG.E.U8 desc[UR24][R10.64+0x91], R13 ;  /* 0x0000910d0a00b986 */ /* 0x0001e2000c101118 */
[----:B------:R-:W-:-:S13]  /*29940*/  ISETP.LT.OR P3, PT, R27, 0x5a, !P2 ;  /* 0x0000005a1b00780c */ /* 0x000fda0005761670 */
[----:B0-----:R-:W0:Y:S01]  /*29950*/  @!P3 LDC.64 R10, c[0x0][0x5c0] ;  /* 0x00017000ff0abb82 */ /* 0x001e220000000a00 */
[----:B------:R-:W-:-:S04]  /*29960*/  LOP3.LUT R8, R8, 0xffff7fff, RZ, 0xc0, !PT ;  /* 0xffff7fff08087812 */ /* 0x000fc800078ec0ff */
[----:B------:R-:W-:Y:S02]  /*29970*/  @P6 LOP3.LUT R8, R8, 0x8000, RZ, 0xfc, !PT ;  /* 0x0000800008086812 */ /* 0x000fe400078efcff */
[----:B------:R-:W-:Y:S02]  /*29980*/  @P3 LOP3.LUT R5, R5, 0x10000000, RZ, 0xfc, !PT ;  /* 0x1000000005053812 */ /* 0x000fe400078efcff */
        /* <DEDUP_REMOVED lines=10> */
[----:B0-----:R-:W0:Y:S01]  /*29a30*/  @!P1 LDC.64 R10, c[0x0][0x5c0] ;  /* 0x00017000ff0a9b82 */ /* 0x001e220000000a00 */
        /* <DEDUP_REMOVED lines=18> */
[----:B------:R-:W-:-:S13]  /*29b60*/  ISETP.LT.OR P0, PT, R27, 0x9a, !P4 ;  /* 0x0000009a1b00780c */ /* 0x000fda0006701670 */
[----:B0-----:R-:W0:Y:S01]  /*29b70*/  @!P0 LDC.64 R10, c[0x0][0x5c0] ;  /* 0x00017000ff0a8b82 */ /* 0x001e220000000a00 */
[----:B------:R-:W-:Y:S01]  /*29b80*/  ISETP.LT.OR P6, PT, R27, 0x6a, !P2 ;  /* 0x0000006a1b00780c */ /* 0x000fe200057c1670 */
[----:B------:R-:W-:-:S05]  /*29b90*/  FMUL R13, R100, UR17 ;  /* 0x00000011640d7c20 */ /* 0x000fca0008400000 */
[----:B------:R-:W-:Y:S02]  /*29ba0*/  F2FP.SATFINITE.E4M3.F32.PACK_AB_MERGE_C R13, RZ, R13, RZ ;  /* 0x0000000dff0d723e */ /* 0x000fe400048070ff */
[----:B0-----:R-:W-:-:S05]  /*29bb0*/  @!P0 IADD3 R10, P5, R6, R10, RZ ;  /* 0x0000000a060a8210 */ /* 0x001fca0007fbe0ff */
[----:B------:R-:W-:-:S05]  /*29bc0*/  @!P0 IMAD.X R11, R29, 0x1, R11, P5 ;  /* 0x000000011d0b8824 */ /* 0x000fca00028e060b */
[----:B------:R0:W-:Y:S01]  /*29bd0*/  @!P0 STG.E.U8 desc[UR24][R10.64+0x99], R13 ;  /* 0x0000990d0a008986 */ /* 0x0001e2000c101118 */
[----:B------:R-:W-:Y:S01]  /*29be0*/  LOP3.LUT R12, R12, 0xfffffffd, RZ, 0xc0, !PT ;  /* 0xfffffffd0c0c7812 */ /* 0x000fe200078ec0ff */
[----:B0-----:R-:W0:Y:S03]  /*29bf0*/  @!P6 LDC.64 R10, c[0x0][0x5c0] ;  /* 0x00017000ff0aeb82 */ /* 0x001e260000000a00 */
[----:B------:R-:W-:-:S04]  /*29c00*/  @P3 LOP3.LUT R12, R12, 0x2, RZ, 0xfc, !PT ;  /* 0x000000020c0c3812 */ /* 0x000fc800078efcff */
[----:B------:R-:W-:-:S04]  /*29c10*/  LOP3.LUT R12, R12, 0xfffffff7, RZ, 0xc0, !PT ;  /* 0xfffffff70c0c7812 */ /* 0x000fc800078ec0ff */
[----:B------:R-:W-:-:S04]  /*29c20*/  @P1 LOP3.LUT R12, R12, 0x8, RZ, 0xfc, !PT ;  /* 0x000000080c0c1812 */ /* 0x000fc800078efcff */
[----:B------:R-:W-:-:S04]  /*29c30*/  LOP3.LUT R12, R12, 0xfffffffb, RZ, 0xc0, !PT ;  /* 0xfffffffb0c0c7812 */ /* 0x000fc800078ec0ff */
[----:B------:R-:W-:Y:S02]  /*29c40*/  @P6 LOP3.LUT R12, R12, 0x4, RZ, 0xfc, !PT ;  /* 0x000000040c0c6812 */ /* 0x000fe400078efcff */
[----:B0-----:R-:W-:-:S04]  /*29c50*/  @!P6 IADD3 R100, P0, P5, R6, R10, R4 ;  /* 0x0000000a0664e210 */ /* 0x001fc80007d1e004 */
[----:B------:R-:W-:Y:S02]  /*29c60*/  @!P6 IADD3.X R101, R29, R11, R2, P0, P5 ;  /* 0x0000000b1d65e210 */ /* 0x000fe400007ea402 */
[----:B------:R-:W-:-:S13]  /*29c70*/  ISETP.LT.OR P6, PT, R27, 0x71, !P2 ;  /* 0x000000711b00780c */ /* 0x000fda00057c1670 */
[----:B------:R-:W0:Y:S01]  /*29c80*/  @!P6 LDC.64 R10, c[0x0][0x5c0] ;  /* 0x00017000ff0aeb82 */ /* 0x000e220000000a00 */
[----:B------:R-:W-:Y:S02]  /*29c90*/  LOP3.LUT P3, RZ, R8, 0x20000, RZ, 0xc0, !PT ;  /* 0x0002000008ff7812 */ /* 0x000fe4000786c0ff */
[----:B0-----:R-:W-:Y:S01]  /*29ca0*/  @!P6 IADD3 R108, P0, P5, R6, R10, R4 ;  /* 0x0000000a066ce210 */ /* 0x001fe20007d1e004 */
[----:B------:R-:W-:-:S05]  /*29cb0*/  FMUL R10, R106, UR17 ;  /* 0x000000116a0a7c20 */ /* 0x000fca0008400000 */
[----:B------:R-:W-:-:S05]  /*29cc0*/  F2FP.SATFINITE.E4M3.F32.PACK_AB_MERGE_C R10, RZ, R10, RZ ;  /* 0x0000000aff0a723e */ /* 0x000fca00048070ff */
[----:B------:R0:W-:Y:S01]  /*29cd0*/  @!P3 STG.E.U8 desc[UR24][R60.64+0x98], R10 ;  /* 0x0000980a3c00b986 */ /* 0x0001e2000c101118 */
[----:B------:R-:W-:Y:S02]  /*29ce0*/  ISETP.LT.OR P3, PT, R27, 0x72, !P2 ;  /* 0x000000721b00780c */ /* 0x000fe40005761670 */
[----:B------:R-:W-:-:S11]  /*29cf0*/  @!P6 IADD3.X R109, R29, R11, R2, P0, P5 ;  /* 0x0000000b1d6de210 */ /* 0x000fd600007ea402 */
[----:B0-----:R-:W0:Y:S01]  /*29d00*/  @!P3 LDC.64 R10, c[0x0][0x5c0] ;  /* 0x00017000ff0abb82 */ /* 0x001e220000000a00 */
[----:B------:R-:W-:Y:S02]  /*29d10*/  LOP3.LUT P1, RZ, R8, 0x2, RZ, 0xc0, !PT ;  /* 0x0000000208ff7812 */ /* 0x000fe4000782c0ff */
[----:B0-----:R-:W-:Y:S01]  /*29d20*/  @!P3 IADD3 R106, P0, P5, R6, R10, R4 ;  /* 0x0000000a066ab210 */ /* 0x001fe20007d1e004 */
[----:B----4-:R-:W-:-:S05]  /*29d30*/  FMUL R10, R112, UR17 ;  /* 0x00000011700a7c20 */ /* 0x010fca0008400000 */
[----:B------:R-:W-:-:S05]  /*29d40*/  F2FP.SATFINITE.E4M3.F32.PACK_AB_MERGE_C R10, RZ, R10, RZ ;  /* 0x0000000aff0a723e */ /* 0x000fca00048070ff */
[----:B------:R0:W-:Y:S01]  /*29d50*/  @!P1 STG.E.U8 desc[UR24][R18.64+0x99], R10 ;  /* 0x0000990a12009986 */ /* 0x0001e2000c101118 */
[----:B------:R-:W-:Y:S02]  /*29d60*/  ISETP.LT.OR P1, PT, R27, 0x79, !P2 ;  /* 0x000000791b00780c */ /* 0x000fe40005721670 */
        /* <DEDUP_REMOVED lines=23> */
[----:B------:R-:W-:-:S04]  /*29ee0*/  @P1 LOP3.LUT R12, R12, 0x40, RZ, 0xfc, !PT ;  /* 0x000000400c0c1812 */ /* 0x000fc800078efcff */
        /* <DEDUP_REMOVED lines=8> */
[----:B------:R-:W2:Y:S04]  /*29f70*/  LDL.LU R114, [R1+0x23c] ;  /* 0x00023c0001727983 */ /* 0x000ea80000300800 */
[----:B------:R-:W3:Y:S01]  /*29f80*/  LDL.LU R121, [R1+0x240] ;  /* 0x0002400001797983 */ /* 0x000ee20000300800 */
[----:B------:R-:W-:-:S04]  /*29f90*/  LOP3.LUT R8, R8, 0xfffdffff, RZ, 0xc0, !PT ;  /* 0xfffdffff08087812 */ /* 0x000fc800078ec0ff */
[----:B------:R-:W-:-:S04]  /*29fa0*/  @P3 LOP3.LUT R8, R8, 0x20000, RZ, 0xfc, !PT ;  /* 0x0002000008083812 */ /* 0x000fc800078efcff */
[----:B------:R-:W-:Y:S02]  /*29fb0*/  LOP3.LUT P3, RZ, R8, 0x40000, RZ, 0xc0, !PT ;  /* 0x0004000008ff7812 */ /* 0x000fe4000786c0ff */
[----:B------:R-:W-:-:S11]  /*29fc0*/  F2FP.SATFINITE.E4M3.F32.PACK_AB_MERGE_C R10, RZ, R10, RZ ;  /* 0x0000000aff0a723e */ /* 0x000fd600048070ff */
[----:B------:R0:W-:Y:S01]  /*29fd0*/  @!P3 STG.E.U8 desc[UR24][R64.64+0xa0], R10 ;  /* 0x0000a00a4000b986 */ /* 0x0001e2000c101118 */
[----:B------:R-:W-:Y:S02]  /*29fe0*/  ISETP.LT.OR P3, PT, R27, 0x82, !P2 ;  /* 0x000000821b00780c */ /* 0x000fe40005761670 */
[----:B------:R-:W-:-:S11]  /*29ff0*/  @!P6 IADD3.X R119, R29, R11, R2, P0, P5 ;  /* 0x0000000b1d77e210 */ /* 0x000fd600007ea402 */
[----:B0-----:R-:W0:Y:S01]  /*2a000*/  @!P3 LDC.64 R10, c[0x0][0x5c0] ;  /* 0x00017000ff0abb82 */ /* 0x001e220000000a00 */
[----:B------:R-:W-:Y:S02]  /*2a010*/  LOP3.LUT P1, RZ, R8, 0x80, RZ, 0xc0, !PT ;  /* 0x0000008008ff7812 */ /* 0x000fe4000782c0ff */
[----:B0-----:R-:W-:Y:S01]  /*2a020*/  @!P3 IADD3 R116, P0, P5, R6, R10, R4 ;  /* 0x0000000a0674b210 */ /* 0x001fe20007d1e004 */
[----:B------:R-:W-:Y:S02]  /*2a030*/  FMUL R10, R120, UR17 ;  /* 0x00000011780a7c20 */ /* 0x000fe40008400000 */
[----:B------:R-:W4:Y:S03]  /*2a040*/  LDL.LU R120, [R1+0x244] ;  /* 0x0002440001787983 */ /* 0x000f260000300800 */
[----:B------:R-:W-:Y:S01]  /*2a050*/  F2FP.SATFINITE.E4M3.F32.PACK_AB_MERGE_C R10, RZ, R10, RZ ;  /* 0x0000000aff0a723e */ /* 0x000fe200048070ff */
[----:B------:R-:W-:Y:S01]  /*2a060*/  FMUL R13, R115, UR17 ;  /* 0x00000011730d7c20 */ /* 0x000fe20008400000 */
[----:B------:R-:W-:Y:S01]  /*2a070*/  @!P3 IADD3.X R117, R29, R11, R2, P0, P5 ;  /* 0x0000000b1d75b210 */ /* 0x000fe200007ea402 */
[----:B------:R-:W4:Y:S04]  /*2a080*/  LDL.LU R124, [R1+0x248] ;  /* 0x00024800017c7983 */ /* 0x000f280000300800 */
[----:B------:R0:W-:Y:S01]  /*2a090*/  @!P1 STG.E.U8 desc[UR24][R54.64+0xa1], R10 ;  /* 0x0000a10a36009986 */ /* 0x0001e2000c101118 */
[----:B------:R-:W-:-:S13]  /*2a0a0*/  ISETP.LT.OR P1, PT, R27, 0x89, !P2 ;  /* 0x000000891b00780c */ /* 0x000fda0005721670 */
        /* <DEDUP_REMOVED lines=29> */
[----:B---3--:R-:W-:Y:S02]  /*2a280*/  FMUL R10, R121, UR17 ;  /* 0x00000011790a7c20 */ /* 0x008fe40008400000 */
[----:B------:R-:W2:Y:S01]  /*2a290*/  LDL.LU R121, [R1+0x24c] ;  /* 0x00024c0001797983 */ /* 0x000ea20000300800 */
[----:B------:R-:W-:-:S04]  /*2a2a0*/  LOP3.LUT R8, R8, 0xfffbffff, RZ, 0xc0, !PT ;  /* 0xfffbffff08087812 */ /* 0x000fc800078ec0ff */
[----:B------:R-:W-:-:S04]  /*2a2b0*/  @P3 LOP3.LUT R8, R8, 0x40000, RZ, 0xfc, !PT ;  /* 0x0004000008083812 */ /* 0x000fc800078efcff */
[----:B------:R-:W-:Y:S02]  /*2a2c0*/  LOP3.LUT P3, RZ, R8, 0x100000, RZ, 0xc0, !PT ;  /* 0x0010000008ff7812 */ /* 0x000fe4000786c0ff */
[----:B------:R-:W-:-:S11]  /*2a2d0*/  F2FP.SATFINITE.E4M3.F32.PACK_AB_MERGE_C R10, RZ, R10, RZ ;  /* 0x0000000aff0a723e */ /* 0x000fd600048070ff */
[----:B------:R0:W-:Y:S01]  /*2a2e0*/  @!P3 STG.E.U8 desc[UR24][R70.64+0xa8], R10 ;  /* 0x0000a80a4600b986 */ /* 0x0001e2000c101118 */
[----:B------:R-:W-:Y:S02]  /*2a2f0*/  ISETP.LT.OR P3, PT, R27, 0x92, !P2 ;  /* 0x000000921b00780c */ /* 0x000fe40005761670 */
[----:B------:R-:W-:-:S11]  /*2a300*/  @!P6 IADD3.X R131, R29, R11, R2, P0, P5 ;  /* 0x0000000b1d83e210 */ /* 0x000fd600007ea402 */
[----:B0-----:R-:W0:Y:S02]  /*2a310*/  @!P3 LDC.64 R10, c[0x0][0x5c0] ;  /* 0x00017000ff0abb82 */ /* 0x001e240000000a00 */
[----:B0-----:R-:W-:Y:S01]  /*2a320*/  @!P3 IADD3 R132, P0, P5, R6, R10, R4 ;  /* 0x0000000a0684b210 */ /* 0x001fe20007d1e004 */
[----:B----4-:R-:W-:Y:S02]  /*2a330*/  FMUL R10, R120, UR17 ;  /* 0x00000011780a7c20 */ /* 0x010fe40008400000 */
[----:B------:R-:W3:Y:S01]  /*2a340*/  LDL.LU R120, [R1+0x250] ;  /* 0x0002500001787983 */ /* 0x000ee20000300800 */
[----:B------:R-:W-:Y:S02]  /*2a350*/  LOP3.LUT P1, RZ, R8, 0x80000, RZ, 0xc0, !PT ;  /* 0x0008000008ff7812 */ /* 0x000fe4000782c0ff */
[----:B------:R-:W-:-:S11]  /*2a360*/  F2FP.SATFINITE.E4M3.F32.PACK_AB_MERGE_C R10, RZ, R10, RZ ;  /* 0x0000000aff0a723e */ /* 0x000fd600048070ff */
[----:B------:R0:W-:Y:S01]  /*2a370*/  @!P1 STG.E.U8 desc[UR24][R24.64+0xa9], R10 ;  /* 0x0000a90a18009986 */ /* 0x0001e2000c101118 */
[----:B------:R-:W-:Y:S01]  /*2a380*/  ISETP.LT.OR P1, PT, R27, 0x99, !P2 ;  /* 0x000000991b00780c */ /* 0x000fe20005721670 */
[----:B------:R-:W-:Y:S01]  /*2a390*/  FMUL R13, R124, UR17 ;  /* 0x000000117c0d7c20 */ /* 0x000fe20008400000 */
[----:B------:R-:W-:Y:S01]  /*2a3a0*/  @!P3 IADD3.X R133, R29, R11, R2, P0, P5 ;  /* 0x0000000b1d85b210 */ /* 0x000fe200007ea402 */
[----:B------:R-:W4:Y:S10]  /*2a3b0*/  LDL.LU R124, [R1+0x254] ;  /* 0x00025400017c7983 */ /* 0x000f340000300800 */
        /* <DEDUP_REMOVED lines=15> */
[----:B------:R-:W-:Y:S02]  /*2a4b0*/  @!P0 IMAD.X R11, R29, 0x1, R11, P5 ;  /* 0x000000011d0b8824 */ /* 0x000fe400028e060b */
[----:B--2---:R-:W-:Y:S02]  /*2a4c0*/  FMUL R13, R121, UR17 ;  /* 0x00000011790d7c20 */ /* 0x004fe40008400000 */
[----:B------:R-:W2:Y:S03]  /*2a4d0*/  LDL.LU R121, [R1+0x258] ;  /* 0x0002580001797983 */ /* 0x000ea60000300800 */
[----:B------:R-:W-:-:S05]  /*2a4e0*/  F2FP.SATFINITE.E4M3.F32.PACK_AB_MERGE_C R13, RZ, R13, RZ ;  /* 0x0000000dff0d723e */ /* 0x000fca00048070ff */
[----:B------:R0:W-:Y:S02]  /*2a4f0*/  @!P0 STG.E.U8 desc[UR24][R10.64+0xb1], R13 ;  /* 0x0000b10d0a008986 */ /* 0x0001e4000c101118 */
[----:B0-----:R-:W0:Y:S01]  /*2a500*/  @!P6 LDC.64 R10, c[0x0][0x5c0] ;  /* 0x00017000ff0aeb82 */ /* 0x001e220000000a00 */
[----:B------:R-:W-:Y:S02]  /*2a510*/  LOP3.LUT R8, R8, 0xffefffff, RZ, 0xc0, !PT ;  /* 0xffefffff08087812 */ /* 0x000fe400078ec0ff */
[----:B------:R-:W-:Y:S02]  /*2a520*/  LOP3.LUT R9, R9, 0xfff7ffff, RZ, 0xc0, !PT ;  /* 0xfff7ffff09097812 */ /* 0x000fe400078ec0ff */
[----:B------:R-:W-:Y:S02]  /*2a530*/  @P3 LOP3.LUT R8, R8, 0x100000, RZ, 0xfc, !PT ;  /* 0x0010000008083812 */ /* 0x000fe400078efcff */
[----:B------:R-:W-:Y:S02]  /*2a540*/  @P1 LOP3.LUT R9, R9, 0x80000, RZ, 0xfc, !PT ;  /* 0x0008000009091812 */ /* 0x000fe400078efcff */
[----:B------:R-:W-:-:S02]  /*2a550*/  LOP3.LUT P3, RZ, R8, 0x200000, RZ, 0xc0, !PT ;  /* 0x0020000008ff7812 */ /* 0x000fc4000786c0ff */
        /* <DEDUP_REMOVED lines=8> */
[----:B---3--:R-:W-:Y:S02]  /*2a5e0*/  FMUL R10, R120, UR17 ;  /* 0x00000011780a7c20 */ /* 0x008fe40008400000 */
[----:B------:R-:W3:Y:S03]  /*2a5f0*/  LDL.LU R120, [R1+0x25c] ;  /* 0x00025c0001787983 */ /* 0x000ee60000300800 */
[----:B------:R-:W-:-:S05]  /*2a600*/  F2FP.SATFINITE.E4M3.F32.PACK_AB_MERGE_C R10, RZ, R10, RZ ;  /* 0x0000000aff0a723e */ /* 0x000fca00048070ff */
[----:B------:R0:W-:Y:S01]  /*2a610*/  @!P3 STG.E.U8 desc[UR24][R72.64+0xb0], R10 ;  /* 0x0000b00a4800b986 */ /* 0x0001e2000c101118 */
[----:B------:R-:W-:Y:S02]  /*2a620*/  ISETP.LT.OR P3, PT, R27, 0xa2, !P2 ;  /* 0x000000a21b00780c */ /* 0x000fe40005761670 */
[----:B------:R-:W-:-:S11]  /*2a630*/  @!P6 IADD3.X R163, R29, R11, R2, P0, P5 ;  /* 0x0000000b1da3e210 */ /* 0x000fd600007ea402 */
[----:B0-----:R-:W0:Y:S02]  /*2a640*/  @!P3 LDC.64 R10, c[0x0][0x5c0] ;  /* 0x00017000ff0abb82 */ /* 0x001e240000000a00 */
[----:B0-----:R-:W-:Y:S01]  /*2a650*/  @!P3 IADD3 R164, P0, P5, R6, R10, R4 ;  /* 0x0000000a06a4b210 */ /* 0x001fe20007d1e004 */
[----:B----4-:R-:W-:Y:S02]  /*2a660*/  FMUL R10, R124, UR17 ;  /* 0x000000117c0a7c20 */ /* 0x010fe40008400000 */
[----:B------:R-:W4:Y:S03]  /*2a670*/  LDL.LU R124, [R1+0x260] ;  /* 0x00026000017c7983 */ /* 0x000f260000300800 */
        /* <DEDUP_REMOVED lines=9> */
[----:B--2---:R-:W-:Y:S02]  /*2a710*/  FMUL R13, R121, UR17 ;  /* 0x00000011790d7c20 */ /* 0x004fe40008400000 */
[----:B------:R-:W2:Y:S01]  /*2a720*/  LDL.LU R121, [R1+0x264] ;  /* 0x0002640001797983 */ /* 0x000ea20000300800 */
[----:B------:R-:W-:Y:S02]  /*2a730*/  ISETP.LT.OR P4, PT, R27, 0xba, !P4 ;  /* 0x000000ba1b00780c */ /* 0x000fe40006781670 */
[----:B0-----:R-:W-:Y:S02]  /*2a740*/  @!P0 IADD3 R10, P5, R6, R10, RZ ;  /* 0x0000000a060a8210 */ /* 0x001fe40007fbe0ff */
[----:B------:R-:W-:-:S03]  /*2a750*/  F2FP.SATFINITE.E4M3.F32.PACK_AB_MERGE_C R13, RZ, R13, RZ ;  /* 0x0000000dff0d723e */ /* 0x000fc600048070ff */
[----:B------:R-:W-:Y:S01]  /*2a760*/  @!P0 IMAD.X R11, R29, 0x1, R11, P5 ;  /* 0x000000011d0b8824 */ /* 0x000fe200028e060b */
[----:B------:R-:W-:-:S04]  /*2a770*/  LOP3.LUT R9, R9, 0xff7fffff, RZ, 0xc0, !PT ;  /* 0xff7fffff09097812 */ /* 0x000fc800078ec0ff */
[----:B------:R0:W-:Y:S01]  /*2a780*/  @!P0 STG.E.U8 desc[UR24][R10.64+0xb8], R13 ;  /* 0x0000b80d0a008986 */ /* 0x0001e2000c101118 */
[----:B------:R-:W-:Y:S01]  /*2a790*/  @P6 LOP3.LUT R9, R9, 0x800000, RZ, 0xfc, !PT ;  /* 0x0080000009096812 */ /* 0x000fe200078efcff */
[----:B0-----:R-:W0:Y:S03]  /*2a7a0*/  @!P4 LDC.64 R10, c[0x0][0x5c0] ;  /* 0x00017000ff0acb82 */ /* 0x001e260000000a00 */
[----:B------:R-:W-:-:S04]  /*2a7b0*/  LOP3.LUT R9, R9, 0xfdffffff, RZ, 0xc0, !PT ;  /* 0xfdffffff09097812 */ /* 0x000fc800078ec0ff */
[----:B------:R-:W-:-:S04]  /*2a7c0*/  @P3 LOP3.LUT R9, R9, 0x2000000, RZ, 0xfc, !PT ;  /* 0x0200000009093812 */ /* 0x000fc800078efcff */
[----:B------:R-:W-:-:S04]  /*2a7d0*/  LOP3.LUT R9, R9, 0xbfffffff, RZ, 0xc0, !PT ;  /* 0xbfffffff09097812 */ /* 0x000fc800078ec0ff */
[----:B------:R-:W-:Y:S02]  /*2a7e0*/  @P1 LOP3.LUT R9, R9, 0x40000000, RZ, 0xfc, !PT ;  /* 0x4000000009091812 */ /* 0x000fe400078efcff */
[----:B------:R-:W-:Y:S02]  /*2a7f0*/  ISETP.LT.OR P1, PT, R27, 0xaa, !P2 ;  /* 0x000000aa1b00780c */ /* 0x000fe40005721670 */
[----:B0-----:R-:W-:-:S05]  /*2a800*/  @!P4 IADD3 R10, P0, R6, R10, RZ ;  /* 0x0000000a060ac210 */ /* 0x001fca0007f1e0ff */
[----:B------:R-:W-:Y:S02]  /*2a810*/  @!P4 IMAD.X R11, R29, 0x1, R11, P0 ;  /* 0x000000011d0bc824 */ /* 0x000fe400000e060b */
[----:B---3--:R-:W-:Y:S02]  /*2a820*/  FMUL R13, R120, UR17 ;  /* 0x00000011780d7c20 */ /* 0x008fe40008400000 */
[----:B------:R-:W3:Y:S03]  /*2a830*/  LDL.LU R120, [R1+0x268] ;  /* 0x0002680001787983 */ /* 0x000ee60000300800 */
[----:B------:R-:W-:-:S05]  /*2a840*/  F2FP.SATFINITE.E4M3.F32.PACK_AB_MERGE_C R13, RZ, R13, RZ ;  /* 0x0000000dff0d723e */ /* 0x000fca00048070ff */
        /* <DEDUP_REMOVED lines=8> */
[----:B0-----:R-:W-:Y:S01]  /*2a8d0*/  @!P1 IADD3 R184, P0, P4, R6, R10, R4 ;  /* 0x0000000a06b89210 */ /* 0x001fe20007c1e004 */
[----:B----4-:R-:W-:Y:S02]  /*2a8e0*/  FMUL R10, R124, UR17 ;  /* 0x000000117c0a7c20 */ /* 0x010fe40008400000 */
[----:B------:R-:W4:Y:S01]  /*2a8f0*/  LDL.LU R124, [R1+0x26c] ;  /* 0x00026c00017c7983 */ /* 0x000f220000300800 */
[----:B------:R-:W-:Y:S02]  /*2a900*/  LOP3.LUT P5, RZ, R8, 0x800000, RZ, 0xc0, !PT ;  /* 0x0080000008ff7812 */ /* 0x000fe400078ac0ff */
[----:B------:R-:W-:-:S11]  /*2a910*/  F2FP.SATFINITE.E4M3.F32.PACK_AB_MERGE_C R10, RZ, R10, RZ ;  /* 0x0000000aff0a723e */ /* 0x000fd600048070ff */
[----:B------:R0:W-:Y:S01]  /*2a920*/  @!P5 STG.E.U8 desc[UR24][R76.64+0xb8], R10 ;  /* 0x0000b80a4c00d986 */ /* 0x0001e2000c101118 */
[----:B------:R-:W-:Y:S02]  /*2a930*/  ISETP.LT.OR P5, PT, R27, 0xb2, !P2 ;  /* 0x000000b21b00780c */ /* 0x000fe400057a1670 */
[----:B------:R-:W-:-:S11]  /*2a940*/  @!P1 IADD3.X R185, R29, R11, R2, P0, P4 ;  /* 0x0000000b1db99210 */ /* 0x000fd600007e8402 */
[----:B0-----:R-:W0:Y:S02]  /*2a950*/  @!P5 LDC.64 R10, c[0x0][0x5c0] ;  /* 0x00017000ff0adb82 */ /* 0x001e240000000a00 */
[----:B0-----:R-:W-:Y:S02]  /*2a960*/  @!P5 IADD3 R186, P0, P4, R6, R10, R4 ;  /* 0x0000000a06bad210 */ /* 0x001fe40007c1e004 */
[----:B------:R-:W-:-:S04]  /*2a970*/  LOP3.LUT R5, R5, 0xfffffffd, RZ, 0xc0, !PT ;  /* 0xfffffffd05057812 */ /* 0x000fc800078ec0ff */
[----:B------:R-:W-:Y:S01]  /*2a980*/  @P1 LOP3.LUT R5, R5, 0x2, RZ, 0xfc, !PT ;  /* 0x0000000205051812 */ /* 0x000fe200078efcff */
[----:B--2---:R-:W-:Y:S02]  /*2a990*/  FMUL R10, R121, UR17 ;  /* 0x00000011790a7c20 */ /* 0x004fe40008400000 */
[----:B------:R-:W2:Y:S01]  /*2a9a0*/  LDL.LU R121, [R1+0x270] ;  /* 0x0002700001797983 */ /* 0x000ea20000300800 */
[----:B------:R-:W-:Y:S02]  /*2a9b0*/  LOP3.LUT R5, R5, 0xffffffef, RZ, 0xc0, !PT ;  /* 0xffffffef05057812 */ /* 0x000fe400078ec0ff */
[----:B------:R-:W-:Y:S02]  /*2a9c0*/  LOP3.LUT P6, RZ, R8, 0x400000, RZ, 0xc0, !PT ;  /* 0x0040000008ff7812 */ /* 0x000fe400078cc0ff */
[----:B------:R-:W-:Y:S02]  /*2a9d0*/  @P5 LOP3.LUT R5, R5, 0x10, RZ, 0xfc, !PT ;  /* 0x0000001005055812 */ /* 0x000fe400078efcff */
[----:B------:R-:W-:-:S02]  /*2a9e0*/  @!P5 IADD3.X R187, R29, R11, R2, P0, P4 ;  /* 0x0000000b1dbbd210 */ /* 0x000fc400007e8402 */
[----:B------:R-:W-:Y:S02]  /*2a9f0*/  ISETP.LT.OR P5, PT, R27, 0xb9, !P2 ;  /* 0x000000b91b00780c */ /* 0x000fe400057a1670 */
[----:B------:R-:W-:-:S05]  /*2aa00*/  F2FP.SATFINITE.E4M3.F32.PACK_AB_MERGE_C R10, RZ, R10, RZ ;  /* 0x0000000aff0a723e */ /* 0x000fca00048070ff */
[----:B------:R0:W-:Y:S06]  /*2aa10*/  @!P6 STG.E.U8 desc[UR24][R40.64+0xb9], R10 ;  /* 0x0000b90a2800e986 */ /* 0x0001ec000c101118 */
        /* <DEDUP_REMOVED lines=9> */
[----:B------:R-:W3:Y:S01]  /*2aab0*/  LDL.LU R120, [R1+0x274] ;  /* 0x0002740001787983 */ /* 0x000ee20000300800 */
[----:B------:R-:W-:Y:S02]  /*2aac0*/  LOP3.LUT P3, RZ, R8, 0x100, RZ, 0xc0, !PT ;  /* 0x0000010008ff7812 */ /* 0x000fe4000786c0ff */
[----:B------:R-:W-:Y:S02]  /*2aad0*/  F2FP.SATFINITE.E4M3.F32.PACK_AB_MERGE_C R10, RZ, R10, RZ ;  /* 0x0000000aff0a723e */ /* 0x000fe400048070ff */
[----:B------:R-:W-:-:S02]  /*2aae0*/  @!P5 IADD3.X R207, R29, R11, R2, P0, P2 ;  /* 0x0000000b1dcfd210 */ /* 0x000fc400007e4402 */
[----:B------:R-:W-:-:S07]  /*2aaf0*/  ISETP.GE.AND P0, PT, R26, 0x101, PT ;  /* 0x000001011a00780c */ /* 0x000fce0003f06270 */
[----:B------:R0:W-:Y:S01]  /*2ab00*/  @!P3 STG.E.U8 desc[UR24][R44.64], R10 ;  /* 0x0000000a2c00b986 */ /* 0x0001e2000c101118 */
[----:B------:R-:W-:-:S13]  /*2ab10*/  ISETP.LT.OR P3, PT, R27, 0x1, !P0 ;  /* 0x000000011b00780c */ /* 0x000fda0004761670 */
[----:B0-----:R-:W0:Y:S01]  /*2ab20*/  @!P3 LDC.64 R10, c[0x0][0x5c0] ;  /* 0x00017000ff0abb82 */ /* 0x001e220000000a00 */
[----:B------:R-:W-:-:S06]  /*2ab30*/  USHF.L.U32 UR6, UR12, 0x8, URZ ;  /* 0x000000080c067899 */ /* 0x000fcc000800063f */
[----:B0-----:R-:W-:Y:S02]  /*2ab40*/  @!P3 IADD3 R210, P2, P4, R6, UR6, R10 ;  /* 0x0000000606d2bc10 */ /* 0x001fe4000fc5e00a */
[----:B------:R-:W-:Y:S01]  /*2ab50*/  LOP3.LUT P1, RZ, R7, 0x80, RZ, 0xc0, !PT ;  /* 0x0000008007ff7812 */ /* 0x000fe2000782c0ff */
[----:B----4-:R-:W-:Y:S02]  /*2ab60*/  FMUL R10, R124, UR17 ;  /* 0x000000117c0a7c20 */ /* 0x010fe40008400000 */
[----:B------:R-:W4:Y:S03]  /*2ab70*/  LDL.LU R124, [R1+0x278] ;  /* 0x00027800017c7983 */ /* 0x000f260000300800 */
[----:B------:R-:W-:Y:S01]  /*2ab80*/  F2FP.SATFINITE.E4M3.F32.PACK_AB_MERGE_C R10, RZ, R10, RZ ;  /* 0x0000000aff0a723e */ /* 0x000fe200048070ff */
[----:B------:R-:W-:-:S06]  /*2ab90*/  USHF.L.U64.HI UR13, UR12, 0x8, UR13 ;  /* 0x000000080c0d7899 */ /* 0x000fcc000801020d */
[----:B------:R0:W-:Y:S01]  /*2aba0*/  @!P1 STG.E.U8 desc[UR24][R36.64+0x1], R10 ;  /* 0x0000010a24009986 */ /* 0x0001e2000c101118 */
[----:B------:R-:W-:Y:S02]  /*2abb0*/  ISETP.GE.AND P1, PT, R26, 0x89, PT ;  /* 0x000000891a00780c */ /* 0x000fe40003f26270 */
[----:B------:R-:W-:Y:S02]  /*2abc0*/  @!P3 IADD3.X R211, R29, UR13, R11, P2, P4 ;  /* 0x0000000d1dd3bc10 */ /* 0x000fe400097e840b */
[----:B------:R-:W-:-:S13]  /*2abd0*/  ISETP.LT.OR P4, PT, R27, 0x1, !P1 ;  /* 0x000000011b00780c */ /* 0x000fda0004f81670 */
[----:B0-----:R-:W0:Y:S01]  /*2abe0*/  @!P4 LDC.64 R10, c[0x0][0x5c0] ;  /* 0x00017000ff0acb82 */ /* 0x001e220000000a00 */
[----:B------:R-:W-:-:S04]  /*2abf0*/  LOP3.LUT R5, R5, 0xfffffdff, RZ, 0xc0, !PT ;  /* 0xfffffdff05057812 */ /* 0x000fc800078ec0ff */
[----:B------:R-:W-:Y:S02]  /*2ac00*/  @P5 LOP3.LUT R5, R5, 0x200, RZ, 0xfc, !PT ;  /* 0x0000020005055812 */ /* 0x000fe400078efcff */
[----:B------:R-:W-:-:S04]  /*2ac10*/  @!P4 IADD3 R14, P2, P5, R3, R6, R4 ;  /* 0x00000006030ec210 */ /* 0x000fc80007d5e004 */
[----:B------:R-:W-:Y:S02]  /*2ac20*/  @!P4 IADD3.X R13, R0, R29, R2, P2, P5 ;  /* 0x0000001d000dc210 */ /* 0x000fe400017ea402 */
[----:B0-----:R-:W-:Y:S01]  /*2ac30*/  @!P4 IADD3 R10, P2, R14, R10, RZ ;  /* 0x0000000a0e0ac210 */ /* 0x001fe20007f5e0ff */
[----:B--2---:R-:W-:Y:S02]  /*2ac40*/  FMUL R14, R121, UR17 ;  /* 0x00000011790e7c20 */ /* 0x004fe40008400000 */
[----:B------:R-:W2:Y:S01]  /*2ac50*/  LDL.LU R121, [R1+0x27c] ;  /* 0x00027c0001797983 */ /* 0x000ea20000300800 */
[----:B------:R-:W-:Y:S02]  /*2ac60*/  LOP3.LUT P3, RZ, R8, 0x4, RZ, 0xc0, !PT ;  /* 0x0000000408ff7812 */ /* 0x000fe4000786c0ff */
[----:B------:R-:W-:Y:S01]  /*2ac70*/  LOP3.LUT R7, R7, 0xffffffbf, RZ, 0xc0, !PT ;  /* 0xffffffbf07077812 */ /* 0x000fe200078ec0ff */
[----:B------:R-:W-:Y:S01]  /*2ac80*/  @!P4 IMAD.X R11, R13, 0x1, R11, P2 ;  /* 0x000000010d0bc824 */ /* 0x000fe200010e060b */
[----:B------:R-:W-:-:S09]  /*2ac90*/  ISETP.LT.OR P2, PT, R27, 0x2, !P1 ;  /* 0x000000021b00780c */ /* 0x000fd20004f41670 */
[----:B------:R-:W-:Y:S02]  /*2aca0*/  @P3 LOP3.LUT R7, R7, 0x40, RZ, 0xfc, !PT ;  /* 0x0000004007073812 */ /* 0x000fe400078efcff */
[----:B------:R-:W-:Y:S02]  /*2acb0*/  ISETP.LT.OR P3, PT, R27, 0x2, !P0 ;  /* 0x000000021b00780c */ /* 0x000fe40004761670 */
[----:B------:R-:W-:-:S05]  /*2acc0*/  F2FP.SATFINITE.E4M3.F32.PACK_AB_MERGE_C R14, RZ, R14, RZ ;  /* 0x0000000eff0e723e */ /* 0x000fca00048070ff */
[----:B------:R0:W-:Y:S06]  /*2acd0*/  @!P4 STG.E.U8 desc[UR24][R10.64], R14 ;  /* 0x0000000e0a00c986 */ /* 0x0001ec000c101118 */
[----:B0-----:R-:W0:Y:S08]  /*2ace0*/  @!P3 LDC.64 R10, c[0x0][0x5c0] ;  /* 0x00017000ff0abb82 */ /* 0x001e300000000a00 */
[----:B------:R-:W1:Y:S01]  /*2acf0*/  @!P2 LDC.64 R14, c[0x0][0x5c0] ;  /* 0x00017000ff0eab82 */ /* 0x000e620000000a00 */
[----:B------:R-:W-:-:S04]  /*2ad00*/  @!P2 IADD3 R18, P5, P6, R3, R6, R4 ;  /* 0x000000060312a210 */ /* 0x000fc80007ebe004 */
[----:B------:R-:W-:Y:S02]  /*2ad10*/  @!P2 IADD3.X R13, R0, R29, R2, P5, P6 ;  /* 0x0000001d000da210 */ /* 0x000fe40002fec402 */
[----:B0-----:R-:W-:-:S04]  /*2ad20*/  @!P3 IADD3 R192, P5, P6, R6, UR6, R10 ;  /* 0x0000000606c0bc10 */ /* 0x001fc8000febe00a */
[----:B------:R-:W-:Y:S02]  /*2ad30*/  @!P3 IADD3.X R193, R29, UR13, R11, P5, P6 ;  /* 0x0000000d1dc1bc10 */ /* 0x000fe4000afec40b */
[----:B------:R-:W-:Y:S02]  /*2ad40*/  ISETP.LT.OR P5, PT, R27, 0x9, !P0 ;  /* 0x000000091b00780c */ /* 0x000fe400047a1670 */
[----:B-1----:R-:W-:-:S05]  /*2ad50*/  @!P2 IADD3 R14, P4, R18, R14, RZ ;  /* 0x0000000e120ea210 */ /* 0x002fca0007f9e0ff */
[----:B------:R-:W-:Y:S02]  /*2ad60*/  @!P2 IMAD.X R15, R13, 0x1, R15, P4 ;  /* 0x000000010d0fa824 */ /* 0x000fe400020e060f */
[----:B---3--:R-:W-:Y:S02]  /*2ad70*/  FMUL R10, R120, UR17 ;  /* 0x00000011780a7c20 */ /* 0x008fe40008400000 */
[----:B------:R-:W3:Y:S03]  /*2ad80*/  LDL.LU R120, [R1+0x280] ;  /* 0x0002800001787983 */ /* 0x000ee60000300800 */
[----:B------:R-:W-:-:S05]  /*2ad90*/  F2FP.SATFINITE.E4M3.F32.PACK_AB_MERGE_C R10, RZ, R10, RZ ;  /* 0x0000000aff0a723e */ /* 0x000fca00048070ff */
[----:B------:R0:W-:Y:S02]  /*2ada0*/  @!P2 STG.E.U8 desc[UR24][R14.64+0x1], R10 ;  /* 0x0000010a0e00a986 */ /* 0x0001e4000c101118 */
[----:B0-----:R-:W0:Y:S02]  /*2adb0*/  @!P5 LDC.64 R10, c[0x0][0x5c0] ;  /* 0x00017000ff0adb82 */ /* 0x001e240000000a00 */
[----:B0-----:R-:W-:-:S04]  /*2adc0*/  @!P5 IADD3 R202, P2, P4, R6, UR6, R10 ;  /* 0x0000000606cadc10 */ /* 0x001fc8000fc5e00a */
[----:B------:R-:W-:Y:S02]  /*2add0*/  @!P5 IADD3.X R203, R29, UR13, R11, P2, P4 ;  /* 0x0000000d1dcbdc10 */ /* 0x000fe400097e840b */
[----:B------:R-:W-:-:S13]  /*2ade0*/  ISETP.LT.OR P5, PT, R27, 0xa, !P0 ;  /* 0x0000000a1b00780c */ /* 0x000fda00047a1670 */
[----:B------:R-:W0:Y:S02]  /*2adf0*/  @!P5 LDC.64 R10, c[0x0][0x5c0] ;  /* 0x00017000ff0adb82 */ /* 0x000e240000000a00 */
[----:B0-----:R-:W-:Y:S01]  /*2ae00*/  @!P5 IADD3 R204, P2, P4, R6, UR6, R10 ;  /* 0x0000000606ccdc10 */ /* 0x001fe2000fc5e00a */
[----:B----4-:R-:W-:Y:S02]  /*2ae10*/  FMUL R10, R124, UR17 ;  /* 0x000000117c0a7c20 */ /* 0x010fe40008400000 */
[----:B------:R-:W4:Y:S01]  /*2ae20*/  LDL.LU R124, [R1+0x284] ;  /* 0x00028400017c7983 */ /* 0x000f220000300800 */
[----:B------:R-:W-:Y:S02]  /*2ae30*/  LOP3.LUT P6, RZ, R8, 0x400, RZ, 0xc0, !PT ;  /* 0x0000040008ff7812 */ /* 0x000fe400078cc0ff */
[----:B------:R-:W-:Y:S02]  /*2ae40*/  @!P5 IADD3.X R205, R29, UR13, R11, P2, P4 ;  /* 0x0000000d1dcddc10 */ /* 0x000fe400097e840b */
[----:B------:R-:W-:-:S02]  /*2ae50*/  ISETP.LT.OR P5, PT, R27, 0x11, !P0 ;  /* 0x000000111b00780c */ /* 0x000fc400047a1670 */
[----:B------:R-:W-:-:S07]  /*2ae60*/  F2FP.SATFINITE.E4M3.F32.PACK_AB_MERGE_C R10, RZ, R10, RZ ;  /* 0x0000000aff0a723e */ /* 0x000fce00048070ff */
[----:B------:R0:W-:Y:S04]  /*2ae70*/  @!P6 STG.E.U8 desc[UR24][R68.64+0x8], R10 ;  /* 0x0000080a4400e986 */ /* 0x0001e8000c101118 */
[----:B0-----:R-:W0:Y:S02]  /*2ae80*/  @!P5 LDC.64 R10, c[0x0][0x5c0] ;  /* 0x00017000ff0adb82 */ /* 0x001e240000000a00 */
[----:B0-----:R-:W-:Y:S01]  /*2ae90*/  @!P5 IADD3 R208, P2, P4, R6, UR6, R10 ;  /* 0x0000000606d0dc10 */ /* 0x001fe2000fc5e00a */
[----:B--2---:R-:W-:Y:S02]  /*2aea0*/  FMUL R10, R121, UR17 ;  /* 0x00000011790a7c20 */ /* 0x004fe40008400000 */
[----:B------:R-:W2:Y:S01]  /*2aeb0*/  LDL.LU R121, [R1+0x288] ;  /* 0x0002880001797983 */ /* 0x000ea20000300800 */
[----:B------:R-:W-:-:S02]  /*2aec0*/  LOP3.LUT P3, RZ, R7, 0x40, RZ, 0xc0, !PT ;  /* 0x0000004007ff7812 */ /* 0x000fc4000786c0ff */
[----:B------:R-:W-:Y:S02]  /*2aed0*/  @!P5 IADD3.X R209, R29, UR13, R11, P2, P4 ;  /* 0x0000000d1dd1dc10 */ /* 0x000fe400097e840b */
[----:B------:R-:W-:Y:S02]  /*2aee0*/  ISETP.LT.OR P4, PT, R27, 0x9, !P1 ;  /* 0x000000091b00780c */ /* 0x000fe40004f81670 */
[----:B------:R-:W-:-:S07]  /*2aef0*/  F2FP.SATFINITE.E4M3.F32.PACK_AB_MERGE_C R10, RZ, R10, RZ ;  /* 0x0000000aff0a723e */ /* 0x000fce00048070ff */
[----:B------:R0:W-:Y:S04]  /*2af00*/  @!P3 STG.E.U8 desc[UR24][R16.64+0x9], R10 ;  /* 0x0000090a1000b986 */ /* 0x0001e8000c101118 */
[----:B0-----:R-:W0:Y:S01]  /*2af10*/  @!P4 LDC.64 R10, c[0x0][0x5c0] ;  /* 0x00017000ff0acb82 */ /* 0x001e220000000a00 */
[----:B------:R-:W-:-:S04]  /*2af20*/  @!P4 IADD3 R14, P2, P5, R3, R6, R4 ;  /* 0x00000006030ec210 */ /* 0x000fc80007d5e004 */
[----:B------:R-:W-:Y:S02]  /*2af30*/  @!P4 IADD3.X R13, R0, R29, R2, P2, P5 ;  /* 0x0000001d000dc210 */ /* 0x000fe400017ea402 */
[----:B0-----:R-:W-:Y:S02]  /*2af40*/  @!P4 IADD3 R10, P2, R14, R10, RZ ;  /* 0x0000000a0e0ac210 */ /* 0x001fe40007f5e0ff */
[----:B------:R-:W-:Y:S02]  /*2af50*/  LOP3.LUT P3, RZ, R8, 0x800, RZ, 0xc0, !PT ;  /* 0x0000080008ff7812 */ /* 0x000fe4000786c0ff */
[----:B------:R-:W-:Y:S01]  /*2af60*/  LOP3.LUT R7, R7, 0xffffffdf, RZ, 0xc0, !PT ;  /* 0xffffffdf07077812 */ /* 0x000fe200078ec0ff */
[----:B------:R-:W-:Y:S02]  /*2af70*/  @!P4 IMAD.X R11, R13, 0x1, R11, P2 ;  /* 0x000000010d0bc824 */ /* 0x000fe400010e060b */
[----:B---3--:R-:W-:Y:S02]  /*2af80*/  FMUL R14, R120, UR17 ;  /* 0x00000011780e7c20 */ /* 0x008fe40008400000 */
[----:B------:R-:W3:Y:S06]  /*2af90*/  LDL.LU R120, [R1+0x28c] ;  /* 0x00028c0001787983 */ /* 0x000eec0000300800 */
[----:B------:R-:W-:-:S02]  /*2afa0*/  @P3 LOP3.LUT R7, R7, 0x20, RZ, 0xfc, !PT ;  /* 0x0000002007073812 */ /* 0x000fc400078efcff */
[C---:B------:R-:W-:Y:S02]  /*2afb0*/  ISETP.LT.OR P3, PT, R27.reuse, 0x12, !P0 ;  /* 0x000000121b00780c */ /* 0x040fe40004761670 */
[----:B------:R-:W-:Y:S02]  /*2afc0*/  ISETP.LT.OR P2, PT, R27, 0xa, !P1 ;  /* 0x0000000a1b00780c */ /* 0x000fe40004f41670 */
[----:B------:R-:W-:-:S05]  /*2afd0*/  F2FP.SATFINITE.E4M3.F32.PACK_AB_MERGE_C R14, RZ, R14, RZ ;  /* 0x0000000eff0e723e */ /* 0x000fca00048070ff */
[----:B------:R0:W-:Y:S04]  /*2afe0*/  @!P4 STG.E.U8 desc[UR24][R10.64+0x8], R14 ;  /* 0x0000080e0a00c986 */ /* 0x0001e8000c101118 */
        /* <DEDUP_REMOVED lines=9> */
[----:B----4-:R-:W-:Y:S02]  /*2b080*/  FMUL R10, R124, UR17 ;  /* 0x000000117c0a7c20 */ /* 0x010fe40008400000 */
[----:B------:R-:W4:Y:S03]  /*2b090*/  LDL.LU R124, [R1+0x290] ;  /* 0x00029000017c7983 */ /* 0x000f260000300800 */
        /* <DEDUP_REMOVED lines=8> */
[----:B--2---:R-:W-:Y:S02]  /*2b120*/  FMUL R10, R121, UR17 ;  /* 0x00000011790a7c20 */ /* 0x004fe40008400000 */
[----:B------:R-:W2:Y:S01]  /*2b130*/  LDL.LU R121, [R1+0x294] ;  /* 0x0002940001797983 */ /* 0x000ea20000300800 */
[----:B------:R-:W-:Y:S02]  /*2b140*/  LOP3.LUT P6, RZ, R8, 0x1000000, RZ, 0xc0, !PT ;  /* 0x0100000008ff7812 */ /* 0x000fe400078cc0ff */
[----:B------:R-:W-:Y:S02]  /*2b150*/  @!P5 IADD3.X R199, R29, UR13, R11, P2, P4 ;  /* 0x0000000d1dc7dc10 */ /* 0x000fe400097e840b */
[----:B------:R-:W-:-:S02]  /*2b160*/  ISETP.LT.OR P5, PT, R27, 0x21, !P0 ;  /* 0x000000211b00780c */ /* 0x000fc400047a1670 */
[----:B------:R-:W-:-:S07]  /*2b170*/  F2FP.SATFINITE.E4M3.F32.PACK_AB_MERGE_C R10, RZ, R10, RZ ;  /* 0x0000000aff0a723e */ /* 0x000fce00048070ff */
[----:B------:R0:W-:Y:S04]  /*2b180*/  @!P6 STG.E.U8 desc[UR24][R66.64+0x10], R10 ;  /* 0x0000100a4200e986 */ /* 0x0001e8000c101118 */
[----:B0-----:R-:W0:Y:S02]  /*2b190*/  @!P5 LDC.64 R10, c[0x0][0x5c0] ;  /* 0x00017000ff0adb82 */ /* 0x001e240000000a00 */
[----:B0-----:R-:W-:Y:S02]  /*2b1a0*/  @!P5 IADD3 R200, P2, P4, R6, UR6, R10 ;  /* 0x0000000606c8dc10 */ /* 0x001fe4000fc5e00a */
[----:B------:R-:W-:Y:S02]  /*2b1b0*/  LOP3.LUT P3, RZ, R7, 0x20, RZ, 0xc0, !PT ;  /* 0x0000002007ff7812 */ /* 0x000fe4000786c0ff */
[----:B------:R-:W-:-:S02]  /*2b1c0*/  @!P5 IADD3.X R201, R29, UR13, R11, P2, P4 ;  /* 0x0000000d1dc9dc10 */ /* 0x000fc400097e840b */
[----:B------:R-:W-:Y:S01]  /*2b1d0*/  ISETP.LT.OR P4, PT, R27, 0x11, !P1 ;  /* 0x000000111b00780c */ /* 0x000fe20004f81670 */
[----:B---3--:R-:W-:Y:S02]  /*2b1e0*/  FMUL R10, R120, UR17 ;  /* 0x00000011780a7c20 */ /* 0x008fe40008400000 */
[----:B------:R-:W3:Y:S03]  /*2b1f0*/  LDL.LU R120, [R1+0x298] ;  /* 0x0002980001787983 */ /* 0x000ee60000300800 */
[----:B------:R-:W-:-:S05]  /*2b200*/  F2FP.SATFINITE.E4M3.F32.PACK_AB_MERGE_C R10, RZ, R10, RZ ;  /* 0x0000000aff0a723e */ /* 0x000fca00048070ff */
[----:B------:R0:W-:Y:S02]  /*2b210*/  @!P3 STG.E.U8 desc[UR24][R30.64+0x11], R10 ;  /* 0x0000110a1e00b986 */ /* 0x0001e4000c101118 */
[----:B0-----:R-:W0:Y:S01]  /*2b220*/  @!P4 LDC.64 R10, c[0x0][0x5c0] ;  /* 0x00017000ff0acb82 */ /* 0x001e220000000a00 */
[----:B------:R-:W-:-:S04]  /*2b230*/  @!P4 IADD3 R14, P2, P5, R3, R6, R4 ;  /* 0x00000006030ec210 */ /* 0x000fc80007d5e004 */
[----:B------:R-:W-:Y:S02]  /*2b240*/  @!P4 IADD3.X R13, R0, R29, R2, P2, P5 ;  /* 0x0000001d000dc210 */ /* 0x000fe400017ea402 */
[----:B0-----:R-:W-:Y:S02]  /*2b250*/  @!P4 IADD3 R10, P2, R14, R10, RZ ;  /* 0x0000000a0e0ac210 */ /* 0x001fe40007f5e0ff */
[----:B------:R-:W-:Y:S02]  /*2b260*/  LOP3.LUT P3, RZ, R8, 0x8, RZ, 0xc0, !PT ;  /* 0x0000000808ff7812 */ /* 0x000fe4000786c0ff */
[----:B------:R-:W-:Y:S01]  /*2b270*/  LOP3.LUT R7, R7, 0xffffffef, RZ, 0xc0, !PT ;  /* 0xffffffef07077812 */ /* 0x000fe200078ec0ff */
[----:B----4-:R-:W-:Y:S02]  /*2b280*/  FMUL R14, R124, UR17 ;  /* 0x000000117c0e7c20 */ /* 0x010fe40008400000 */
[----:B------:R-:W4:Y:S08]  /*2b290*/  LDL.LU R124, [R1+0x29c] ;  /* 0x00029c00017c7983 */ /* 0x000f300000300800 */
[----:B------:R-:W-:-:S02]  /*2b2a0*/  @P3 LOP3.LUT R7, R7, 0x10, RZ, 0xfc, !PT ;  /* 0x0000001007073812 */ /* 0x000fc400078efcff */
[----:B------:R-:W-:Y:S01]  /*2b2b0*/  ISETP.LT.OR P3, PT, R27, 0x22, !P0 ;  /* 0x000000221b00780c */ /* 0x000fe20004761670 */
[----:B------:R-:W-:Y:S01]  /*2b2c0*/  @!P4 IMAD.X R11, R13, 0x1, R11, P2 ;  /* 0x000000010d0bc824 */ /* 0x000fe200010e060b */
[----:B------:R-:W-:-:S05]  /*2b2d0*/  F2FP.SATFINITE.E4M3.F32.PACK_AB_MERGE_C R14, RZ, R14, RZ ;  /* 0x0000000eff0e723e */ /* 0x000fca00048070ff */
[----:B------:R0:W-:Y:S01]  /*2b2e0*/  @!P4 STG.E.U8 desc[UR24][R10.64+0x10], R14 ;  /* 0x0000100e0a00c986 */ /* 0x0001e2000c101118 */
[----:B------:R-:W-:-:S05]  /*2b2f0*/  ISETP.LT.OR P2, PT, R27, 0x12, !P1 ;  /* 0x000000121b00780c */ /* 0x000fca0004f41670 */
[----:B0-----:R-:W0:Y:S08]  /*2b300*/  @!P3 LDC.64 R10, c[0x0][0x5c0] ;  /* 0x00017000ff0abb82 */ /* 0x001e300000000a00 */
[----:B------:R-:W-:-:S04]  /*2b310*/  @!P2 IADD3 R16, P5, P6, R3, R6, R4 ;  /* 0x000000060310a210 */ /* 0x000fc80007ebe004 */
[----:B------:R-:W-:Y:S01]  /*2b320*/  @!P2 IADD3.X R13, R0, R29, R2, P5, P6 ;  /* 0x0000001d000da210 */ /* 0x000fe20002fec402 */
[----:B------:R-:W1:Y:S01]  /*2b330*/  @!P2 LDC.64 R14, c[0x0][0x5c0] ;  /* 0x00017000ff0eab82 */ /* 0x000e620000000a00 */
[----:B0-----:R-:W-:Y:S01]  /*2b340*/  @!P3 IADD3 R188, P5, P6, R6, UR6, R10 ;  /* 0x0000000606bcbc10 */ /* 0x001fe2000febe00a */
[----:B--2---:R-:W-:Y:S02]  /*2b350*/  FMUL R10, R121, UR17 ;  /* 0x00000011790a7c20 */ /* 0x004fe40008400000 */
[----:B------:R-:W2:Y:S01]  /*2b360*/  LDL.LU R121, [R1+0x2a0] ;  /* 0x0002a00001797983 */ /* 0x000ea20000300800 */
[----:B------:R-:W-:Y:S02]  /*2b370*/  @!P3 IADD3.X R189, R29, UR13, R11, P5, P6 ;  /* 0x0000000d1dbdbc10 */ /* 0x000fe4000afec40b */
[----:B------:R-:W-:Y:S02]  /*2b380*/  ISETP.LT.OR P5, PT, R27, 0x29, !P0 ;  /* 0x000000291b00780c */ /* 0x000fe400047a1670 */
[----:B-1----:R-:W-:-:S02]  /*2b390*/  @!P2 IADD3 R14, P4, R16, R14, RZ ;  /* 0x0000000e100ea210 */ /* 0x002fc40007f9e0ff */
[----:B------:R-:W-:-:S03]  /*2b3a0*/  F2FP.SATFINITE.E4M3.F32.PACK_AB_MERGE_C R10, RZ, R10, RZ ;  /* 0x0000000aff0a723e */ /* 0x000fc600048070ff */
[----:B------:R-:W-:-:S05]  /*2b3b0*/  @!P2 IMAD.X R15, R13, 0x1, R15, P4 ;  /* 0x000000010d0fa824 */ /* 0x000fca00020e060f */
[----:B------:R0:W-:Y:S02]  /*2b3c0*/  @!P2 STG.E.U8 desc[UR24][R14.64+0x11], R10 ;  /* 0x0000110a0e00a986 */ /* 0x0001e4000c101118 */
[----:B0-----:R-:W0:Y:S02]  /*2b3d0*/  @!P5 LDC.64 R10, c[0x0][0x5c0] ;  /* 0x00017000ff0adb82 */ /* 0x001e240000000a00 */
[----:B0-----:R-:W-:-:S04]  /*2b3e0*/  @!P5 IADD3 R182, P2, P4, R6, UR6, R10 ;  /* 0x0000000606b6dc10 */ /* 0x001fc8000fc5e00a */
[----:B------:R-:W-:Y:S02]  /*2b3f0*/  @!P5 IADD3.X R183, R29, UR13, R11, P2, P4 ;  /* 0x0000000d1db7dc10 */ /* 0x000fe400097e840b */
[----:B------:R-:W-:-:S13]  /*2b400*/  ISETP.LT.OR P5, PT, R27, 0x2a, !P0 ;  /* 0x0000002a1b00780c */ /* 0x000fda00047a1670 */
[----:B------:R-:W0:Y:S02]  /*2b410*/  @!P5 LDC.64 R10, c[0x0][0x5c0] ;  /* 0x00017000ff0adb82 */ /* 0x000e240000000a00 */
[----:B0-----:R-:W-:Y:S01]  /*2b420*/  @!P5 IADD3 R180, P2, P4, R6, UR6, R10 ;  /* 0x0000000606b4dc10 */ /* 0x001fe2000fc5e00a */
[----:B---3--:R-:W-:Y:S02]  /*2b430*/  FMUL R10, R120, UR17 ;  /* 0x00000011780a7c20 */ /* 0x008fe40008400000 */
[----:B------:R-:W3:Y:S01]  /*2b440*/  LDL.LU R120, [R1+0x2a4] ;  /* 0x0002a40001787983 */ /* 0x000ee20000300800 */
[----:B------:R-:W-:Y:S02]  /*2b450*/  LOP3.LUT P6, RZ, R8, 0x2000000, RZ, 0xc0, !PT ;  /* 0x0200000008ff7812 */ /* 0x000fe400078cc0ff */
[----:B------:R-:W-:Y:S02]  /*2b460*/  @!P5 IADD3.X R181, R29, UR13, R11, P2, P4 ;  /* 0x0000000d1db5dc10 */ /* 0x000fe400097e840b */
[----:B------:R-:W-:-:S02]  /*2b470*/  ISETP.LT.OR P5, PT, R27, 0x31, !P0 ;  /* 0x000000311b00780c */ /* 0x000fc400047a1670 */
[----:B------:R-:W-:-:S07]  /*2b480*/  F2FP.SATFINITE.E4M3.F32.PACK_AB_MERGE_C R10, RZ, R10, RZ ;  /* 0x0000000aff0a723e */ /* 0x000fce00048070ff */
[----:B------:R0:W-:Y:S04]  /*2b490*/  @!P6 STG.E.U8 desc[UR24][R74.64+0x18], R10 ;  /* 0x0000180a4a00e986 */ /* 0x0001e8000c101118 */
[----:B0-----:R-:W0:Y:S02]  /*2b4a0*/  @!P5 LDC.64 R10, c[0x0][0x5c0] ;  /* 0x00017000ff0adb82 */ /* 0x001e240000000a00 */
[----:B0-----:R-:W-:Y:S01]  /*2b4b0*/  @!P5 IADD3 R178, P2, P4, R6, UR6, R10 ;  /* 0x0000000606b2dc10 */ /* 0x001fe2000fc5e00a */
[----:B----4-:R-:W-:Y:S02]  /*2b4c0*/  FMUL R10, R124, UR17 ;  /* 0x000000117c0a7c20 */ /* 0x010fe40008400000 */
[----:B------:R-:W4:Y:S01]  /*2b4d0*/  LDL.LU R124, [R1+0x2a8] ;  /* 0x0002a800017c7983 */ /* 0x000f220000300800 */
        /* <DEDUP_REMOVED lines=53> */
[----:B------:R0:W-:Y:S01]  /*2b830*/  @!P3 STG.E.U8 desc[UR24][R42.64+0x21], R10 ;  /* 0x0000210a2a00b986 */ /* 0x0001e2000c101118 */
[----:B------:R-:W-:-:S03]  /*2b840*/  LOP3.LUT P3, RZ, R8, 0x20, RZ, 0xc0, !PT ;  /* 0x0000002008ff7812 */ /* 0x000fc6000786c0ff */
[----:B0-----:R-:W0:Y:S01]  /*2b850*/  @!P4 LDC.64 R10, c[0x0][0x5c0] ;  /* 0x00017000ff0acb82 */ /* 0x001e220000000a00 */
[----:B------:R-:W-:Y:S02]  /*2b860*/  LOP3.LUT R7, R7, 0xfffffffb, RZ, 0xc0, !PT ;  /* 0xfffffffb07077812 */ /* 0x000fe400078ec0ff */
[----:B------:R-:W-:-:S07]  /*2b870*/  @!P4 IADD3 R14, P2, P5, R3, R6, R4 ;  /* 0x00000006030ec210 */ /* 0x000fce0007d5e004 */
[----:B------:R-:W-:Y:S02]  /*2b880*/  @P3 LOP3.LUT R7, R7, 0x4, RZ, 0xfc, !PT ;  /* 0x0000000407073812 */ /* 0x000fe400078efcff */
[----:B------:R-:W-:Y:S02]  /*2b890*/  @!P4 IADD3.X R13, R0, R29, R2, P2, P5 ;  /* 0x0000001d000dc210 */ /* 0x000fe400017ea402 */
[----:B------:R-:W-:Y:S02]  /*2b8a0*/  ISETP.LT.OR P3, PT, R27, 0x42, !P0 ;  /* 0x000000421b00780c */ /* 0x000fe40004761670 */
[----:B0-----:R-:W-:-:S05]  /*2b8b0*/  @!P4 IADD3 R10, P2, R14, R10, RZ ;  /* 0x0000000a0e0ac210 */ /* 0x001fca0007f5e0ff */
[----:B------:R-:W-:Y:S01]  /*2b8c0*/  @!P4 IMAD.X R11, R13, 0x1, R11, P2 ;  /* 0x000000010d0bc824 */ /* 0x000fe200010e060b */
[----:B------:R-:W-:Y:S01]  /*2b8d0*/  ISETP.LT.OR P2, PT, R27, 0x22, !P1 ;  /* 0x000000221b00780c */ /* 0x000fe20004f41670 */
[----:B---3--:R-:W-:Y:S02]  /*2b8e0*/  FMUL R14, R120, UR17 ;  /* 0x00000011780e7c20 */ /* 0x008fe40008400000 */
[----:B------:R-:W3:Y:S03]  /*2b8f0*/  LDL.LU R120, [R1+0x2bc] ;  /* 0x0002bc0001787983 */ /* 0x000ee60000300800 */
[----:B------:R-:W-:-:S05]  /*2b900*/  F2FP.SATFINITE.E4M3.F32.PACK_AB_MERGE_C R14, RZ, R14, RZ ;  /* 0x0000000eff0e723e */ /* 0x000fca00048070ff */
[----:B------:R0:W-:Y:S02]  /*2b910*/  @!P4 STG.E.U8 desc[UR24][R10.64+0x20], R14 ;  /* 0x0000200e0a00c986 */ /* 0x0001e4000c101118 */
        /* <DEDUP_REMOVED lines=26> */
[----:B0-----:R-:W0:Y:S01]  /*2bac0*/  @!P5 LDC.64 R10, c[0x0][0x5c0] ;  /* 0x00017000ff0adb82 */ /* 0x001e220000000a00 */
[----:B------:R-:W-:Y:S02]  /*2bad0*/  LOP3.LUT P3, RZ, R7, 0x4, RZ, 0xc0, !PT ;  /* 0x0000000407ff7812 */ /* 0x000fe4000786c0ff */
[----:B0-----:R-:W-:-:S04]  /*2bae0*/  @!P5 IADD3 R70, P2, P4, R6, UR6, R10 ;  /* 0x000000060646dc10 */ /* 0x001fc8000fc5e00a */
[----:B------:R-:W-:Y:S02]  /*2baf0*/  @!P5 IADD3.X R71, R29, UR13, R11, P2, P4 ;  /* 0x0000000d1d47dc10 */ /* 0x000fe400097e840b */
[----:B------:R-:W-:Y:S01]  /*2bb00*/  ISETP.LT.OR P4, PT, R27, 0x29, !P1 ;  /* 0x000000291b00780c */ /* 0x000fe20004f81670 */
[----:B---3--:R-:W-:Y:S02]  /*2bb10*/  FMUL R10, R120, UR17 ;  /* 0x00000011780a7c20 */ /* 0x008fe40008400000 */
[----:B------:R-:W3:Y:S03]  /*2bb20*/  LDL.LU R120, [R1+0x2c8] ;  /* 0x0002c80001787983 */ /* 0x000ee60000300800 */
[----:B------:R-:W-:-:S05]  /*2bb30*/  F2FP.SATFINITE.E4M3.F32.PACK_AB_MERGE_C R10, RZ, R10, RZ ;  /* 0x0000000aff0a723e */ /* 0x000fca00048070ff */
[----:B------:R0:W-:Y:S02]  /*2bb40*/  @!P3 STG.E.U8 desc[UR24][R32.64+0x29], R10 ;  /* 0x0000290a2000b986 */ /* 0x0001e4000c101118 */
[----:B0-----:R-:W0:Y:S01]  /*2bb50*/  @!P4 LDC.64 R10, c[0x0][0x5c0] ;  /* 0x00017000ff0acb82 */ /* 0x001e220000000a00 */
[----:B------:R-:W-:Y:S02]  /*2bb60*/  LOP3.LUT P3, RZ, R8, 0x2000, RZ, 0xc0, !PT ;  /* 0x0000200008ff7812 */ /* 0x000fe4000786c0ff */
[----:B------:R-:W-:Y:S02]  /*2bb70*/  @!P4 IADD3 R14, P2, P5, R3, R6, R4 ;  /* 0x00000006030ec210 */ /* 0x000fe40007d5e004 */
[----:B------:R-:W-:Y:S02]  /*2bb80*/  LOP3.LUT R7, R7, 0xfffffffd, RZ, 0xc0, !PT ;  /* 0xfffffffd07077812 */ /* 0x000fe400078ec0ff */
[----:B------:R-:W-:-:S07]  /*2bb90*/  @!P4 IADD3.X R13, R0, R29, R2, P2, P5 ;  /* 0x0000001d000dc210 */ /* 0x000fce00017ea402 */
[----:B------:R-:W-:Y:S02]  /*2bba0*/  @P3 LOP3.LUT R7, R7, 0x2, RZ, 0xfc, !PT ;  /* 0x0000000207073812 */ /* 0x000fe400078efcff */
[----:B------:R-:W-:Y:S02]  /*2bbb0*/  ISETP.LT.OR P3, PT, R27, 0x52, !P0 ;  /* 0x000000521b00780c */ /* 0x000fe40004761670 */
[----:B0-----:R-:W-:-:S05]  /*2bbc0*/  @!P4 IADD3 R10, P2, R14, R10, RZ ;  /* 0x0000000a0e0ac210 */ /* 0x001fca0007f5e0ff */
[----:B------:R-:W-:Y:S01]  /*2bbd0*/  @!P4 IMAD.X R11, R13, 0x1, R11, P2 ;  /* 0x000000010d0bc824 */ /* 0x000fe200010e060b */
[----:B------:R-:W-:Y:S01]  /*2bbe0*/  ISETP.LT.OR P2, PT, R27, 0x2a, !P1 ;  /* 0x0000002a1b00780c */ /* 0x000fe20004f41670 */
[----:B----4-:R-:W-:Y:S02]  /*2bbf0*/  FMUL R14, R124, UR17 ;  /* 0x000000117c0e7c20 */ /* 0x010fe40008400000 */
[----:B------:R-:W4:Y:S03]  /*2bc00*/  LDL.LU R124, [R1+0x2cc] ;  /* 0x0002cc00017c7983 */ /* 0x000f260000300800 */
[----:B------:R-:W-:-:S05]  /*2bc10*/  F2FP.SATFINITE.E4M3.F32.PACK_AB_MERGE_C R14, RZ, R14, RZ ;  /* 0x0000000eff0e723e */ /* 0x000fca00048070ff */
[----:B------:R0:W-:Y:S02]  /*2bc20*/  @!P4 STG.E.U8 desc[UR24][R10.64+0x28], R14 ;  /* 0x0000280e0a00c986 */ /* 0x0001e4000c101118 */
[----:B0-----:R-:W0:Y:S01]  /*2bc30*/  @!P3 LDC.64 R10, c[0x0][0x5c0] ;  /* 0x00017000ff0abb82 */ /* 0x001e220000000a00 */
[----:B------:R-:W-:-:S04]  /*2bc40*/  @!P2 IADD3 R16, P5, P6, R3, R6, R4 ;  /* 0x000000060310a210 */ /* 0x000fc80007ebe004 */
[----:B------:R-:W-:-:S03]  /*2bc50*/  @!P2 IADD3.X R13, R0, R29, R2, P5, P6 ;  /* 0x0000001d000da210 */ /* 0x000fc60002fec402 */
[----:B------:R-:W1:Y:S01]  /*2bc60*/  @!P2 LDC.64 R14, c[0x0][0x5c0] ;  /* 0x00017000ff0eab82 */ /* 0x000e620000000a00 */
[----:B0-----:R-:W-:Y:S01]  /*2bc70*/  @!P3 IADD3 R68, P5, P6, R6, UR6, R10 ;  /* 0x000000060644bc10 */ /* 0x001fe2000febe00a */
[----:B--2---:R-:W-:Y:S02]  /*2bc80*/  FMUL R10, R121, UR17 ;  /* 0x00000011790a7c20 */ /* 0x004fe40008400000 */
[----:B------:R-:W2:Y:S01]  /*2bc90*/  LDL.LU R121, [R1+0x2d0] ;  /* 0x0002d00001797983 */ /* 0x000ea20000300800 */
[----:B------:R-:W-:Y:S02]  /*2bca0*/  @!P3 IADD3.X R69, R29, UR13, R11, P5, P6 ;  /* 0x0000000d1d45bc10 */ /* 0x000fe4000afec40b */
[----:B------:R-:W-:Y:S02]  /*2bcb0*/  ISETP.LT.OR P5, PT, R27, 0x59, !P0 ;  /* 0x000000591b00780c */ /* 0x000fe400047a1670 */
[----:B-1----:R-:W-:Y:S02]  /*2bcc0*/  @!P2 IADD3 R14, P4, R16, R14, RZ ;  /* 0x0000000e100ea210 */ /* 0x002fe40007f9e0ff */
[----:B------:R-:W-:-:S03]  /*2bcd0*/  F2FP.SATFINITE.E4M3.F32.PACK_AB_MERGE_C R10, RZ, R10, RZ ;  /* 0x0000000aff0a723e */ /* 0x000fc600048070ff */
[----:B------:R-:W-:-:S05]  /*2bce0*/  @!P2 IMAD.X R15, R13, 0x1, R15, P4 ;  /* 0x000000010d0fa824 */ /* 0x000fca00020e060f */
[----:B------:R0:W-:Y:S02]  /*2bcf0*/  @!P2 STG.E.U8 desc[UR24][R14.64+0x29], R10 ;  /* 0x0000290a0e00a986 */ /* 0x0001e4000c101118 */
[----:B0-----:R-:W0:Y:S02]  /*2bd00*/  @!P5 LDC.64 R10, c[0x0][0x5c0] ;  /* 0x00017000ff0adb82 */ /* 0x001e240000000a00 */
[----:B0-----:R-:W-:-:S04]  /*2bd10*/  @!P5 IADD3 R66, P2, P4, R6, UR6, R10 ;  /* 0x000000060642dc10 */ /* 0x001fc8000fc5e00a */
[----:B------:R-:W-:Y:S02]  /*2bd20*/  @!P5 IADD3.X R67, R29, UR13, R11, P2, P4 ;  /* 0x0000000d1d43dc10 */ /* 0x000fe400097e840b */
[----:B------:R-:W-:-:S13]  /*2bd30*/  ISETP.LT.OR P5, PT, R27, 0x5a, !P0 ;  /* 0x0000005a1b00780c */ /* 0x000fda00047a1670 */
[----:B------:R-:W0:Y:S01]  /*2bd40*/  @!P5 LDC.64 R10, c[0x0][0x5c0] ;  /* 0x00017000ff0adb82 */ /* 0x000e220000000a00 */
[----:B------:R-:W-:Y:S02]  /*2bd50*/  LOP3.LUT P6, RZ, R8, 0x10000000, RZ, 0xc0, !PT ;  /* 0x1000000008ff7812 */ /* 0x000fe400078cc0ff */
[----:B0-----:R-:W-:Y:S01]  /*2bd60*/  @!P5 IADD3 R64, P2, P4, R6, UR6, R10 ;  /* 0x000000060640dc10 */ /* 0x001fe2000fc5e00a */
[----:B---3--:R-:W-:Y:S02]  /*2bd70*/  FMUL R10, R120, UR17 ;  /* 0x00000011780a7c20 */ /* 0x008fe40008400000 */
[----:B------:R-:W3:Y:S01]  /*2bd80*/  LDL.LU R120, [R1+0x2d4] ;  /* 0x0002d40001787983 */ /* 0x000ee20000300800 */
[----:B------:R-:W-:Y:S02]  /*2bd90*/  @!P5 IADD3.X R65, R29, UR13, R11, P2, P4 ;  /* 0x0000000d1d41dc10 */ /* 0x000fe400097e840b */
[----:B------:R-:W-:Y:S02]  /*2bda0*/  ISETP.LT.OR P5, PT, R27, 0x61, !P0 ;  /* 0x000000611b00780c */ /* 0x000fe400047a1670 */
[----:B------:R-:W-:-:S05]  /*2bdb0*/  F2FP.SATFINITE.E4M3.F32.PACK_AB_MERGE_C R10, RZ, R10, RZ ;  /* 0x0000000aff0a723e */ /* 0x000fca00048070ff */
[----:B------:R0:W-:Y:S06]  /*2bdc0*/  @!P6 STG.E.U8 desc[UR24][R78.64+0x30], R10 ;  /* 0x0000300a4e00e986 */ /* 0x0001ec000c101118 */
[----:B0-----:R-:W0:Y:S01]  /*2bdd0*/  @!P5 LDC.64 R10, c[0x0][0x5c0] ;  /* 0x00017000ff0adb82 */ /* 0x001e220000000a00 */
[----:B------:R-:W-:Y:S02]  /*2bde0*/  LOP3.LUT P3, RZ, R7, 0x2, RZ, 0xc0, !PT ;  /* 0x0000000207ff7812 */ /* 0x000fe4000786c0ff */
[----:B0-----:R-:W-:-:S04]  /*2bdf0*/  @!P5 IADD3 R62, P2, P4, R6, UR6, R10 ;  /* 0x00000006063edc10 */ /* 0x001fc8000fc5e00a */
[----:B------:R-:W-:Y:S02]  /*2be00*/  @!P5 IADD3.X R63, R29, UR13, R11, P2, P4 ;  /* 0x0000000d1d3fdc10 */ /* 0x000fe400097e840b */
[----:B------:R-:W-:Y:S01]  /*2be10*/  ISETP.LT.OR P4, PT, R27, 0x31, !P1 ;  /* 0x000000311b00780c */ /* 0x000fe20004f81670 */
[----:B----4-:R-:W-:Y:S02]  /*2be20*/  FMUL R10, R124, UR17 ;  /* 0x000000117c0a7c20 */ /* 0x010fe40008400000 */
[----:B------:R-:W4:Y:S03]  /*2be30*/  LDL.LU R124, [R1+0x2d8] ;  /* 0x0002d800017c7983 */ /* 0x000f260000300800 */
[----:B------:R-:W-:-:S05]  /*2be40*/  F2FP.SATFINITE.E4M3.F32.PACK_AB_MERGE_C R10, RZ, R10, RZ ;  /* 0x0000000aff0a723e */ /* 0x000fca00048070ff */
[----:B------:R0:W-:Y:S02]  /*2be50*/  @!P3 STG.E.U8 desc[UR24][R52.64+0x31], R10 ;  /* 0x0000310a3400b986 */ /* 0x0001e4000c101118 */
        /* <DEDUP_REMOVED lines=9> */
[----:B------:R-:W-:-:S09]  /*2bef0*/  F2FP.SATFINITE.E4M3.F32.PACK_AB_MERGE_C R14, RZ, R14, RZ ;  /* 0x0000000eff0e723e */ /* 0x000fd200048070ff */
[----:B------:R-:W-:Y:S02]  /*2bf00*/  @P3 LOP3.LUT R7, R7, 0x1, RZ, 0xfc, !PT ;  /* 0x0000000107073812 */ /* 0x000fe400078efcff */
[C---:B------:R-:W-:Y:S01]  /*2bf10*/  ISETP.LT.OR P3, PT, R27.reuse, 0x62, !P0 ;  /* 0x000000621b00780c */ /* 0x040fe20004761670 */
[----:B------:R0:W-:Y:S01]  /*2bf20*/  @!P4 STG.E.U8 desc[UR24][R10.64+0x30], R14 ;  /* 0x0000300e0a00c986 */ /* 0x0001e2000c101118 */
[----:B------:R-:W-:-:S11]  /*2bf30*/  ISETP.LT.OR P2, PT, R27, 0x32, !P1 ;  /* 0x000000321b00780c */ /* 0x000fd60004f41670 */
[----:B0-----:R-:W0:Y:S02]  /*2bf40*/  @!P3 LDC.64 R10, c[0x0][0x5c0] ;  /* 0x00017000ff0abb82 */ /* 0x001e240000000a00 */
[----:B------:R-:W-:-:S04]  /*2bf50*/  @!P2 IADD3 R16, P5, P6, R3, R6, R4 ;  /* 0x000000060310a210 */ /* 0x000fc80007ebe004 */
[----:B------:R-:W-:Y:S02]  /*2bf60*/  @!P2 IADD3.X R13, R0, R29, R2, P5, P6 ;  /* 0x0000001d000da210 */ /* 0x000fe40002fec402 */
[----:B------:R-:W1:Y:S01]  /*2bf70*/  @!P2 LDC.64 R14, c[0x0][0x5c0] ;  /* 0x00017000ff0eab82 */ /* 0x000e620000000a00 */
[----:B0-----:R-:W-:-:S04]  /*2bf80*/  @!P3 IADD3 R60, P5, P6, R6, UR6, R10 ;  /* 0x00000006063cbc10 */ /* 0x001fc8000febe00a */
[----:B------:R-:W-:Y:S02]  /*2bf90*/  @!P3 IADD3.X R61, R29, UR13, R11, P5, P6 ;  /* 0x0000000d1d3dbc10 */ /* 0x000fe4000afec40b */
[----:B------:R-:W-:Y:S01]  /*2bfa0*/  LOP3.LUT P3, RZ, R7, 0x1, RZ, 0xc0, !PT ;  /* 0x0000000107ff7812 */ /* 0x000fe2000786c0ff */
[----:B---3--:R-:W-:Y:S02]  /*2bfb0*/  FMUL R7, R120, UR17 ;  /* 0x0000001178077c20 */ /* 0x008fe40008400000 */
[----:B------:R-:W3:Y:S01]  /*2bfc0*/  LDL.LU R120, [R1+0x2e0] ;  /* 0x0002e00001787983 */ /* 0x000ee20000300800 */
[----:B-1----:R-:W-:Y:S02]  /*2bfd0*/  @!P2 IADD3 R14, P4, R16, R14, RZ ;  /* 0x0000000e100ea210 */ /* 0x002fe40007f9e0ff */
[----:B------:R-:W-:-:S03]  /*2bfe0*/  F2FP.SATFINITE.E4M3.F32.PACK_AB_MERGE_C R7, RZ, R7, RZ ;  /* 0x00000007ff07723e */ /* 0x000fc600048070ff */
[----:B------:R-:W-:-:S05]  /*2bff0*/  @!P2 IMAD.X R15, R13, 0x1, R15, P4 ;  /* 0x000000010d0fa824 */ /* 0x000fca00020e060f */
[----:B------:R4:W-:Y:S01]  /*2c000*/  @!P2 STG.E.U8 desc[UR24][R14.64+0x31], R7 ;  /* 0x000031070e00a986 */ /* 0x0009e2000c101118 */
[----:B------:R-:W-:Y:S01]  /*2c010*/  LOP3.LUT P6, RZ, R8, 0x20000000, RZ, 0xc0, !PT ;  /* 0x2000000008ff7812 */ /* 0x000fe200078cc0ff */
[----:B----4-:R-:W-:Y:S02]  /*2c020*/  FMUL R7, R124, UR17 ;  /* 0x000000117c077c20 */ /* 0x010fe40008400000 */
[----:B------:R-:W4:Y:S03]  /*2c030*/  LDL.LU R124, [R1+0x2e4] ;  /* 0x0002e400017c7983 */ /* 0x000f260000300800 */
[----:B------:R-:W-:-:S07]  /*2c040*/  F2FP.SATFINITE.E4M3.F32.PACK_AB_MERGE_C R7, RZ, R7, RZ ;  /* 0x00000007ff07723e */ /* 0x000fce00048070ff */
[----:B------:R2:W-:Y:S01]  /*2c050*/  @!P6 STG.E.U8 desc[UR24][R82.64+0x38], R7 ;  /* 0x000038075200e986 */ /* 0x0005e2000c101118 */
[----:B------:R-:W-:-:S13]  /*2c060*/  ISETP.LT.OR P5, PT, R27, 0x69, !P0 ;  /* 0x000000691b00780c */ /* 0x000fda00047a1670 */
[----:B------:R-:W0:Y:S01]  /*2c070*/  @!P5 LDC.64 R10, c[0x0][0x5c0] ;  /* 0x00017000ff0adb82 */ /* 0x000e220000000a00 */
[----:B--2---:R-:W-:Y:S02]  /*2c080*/  FMUL R7, R121, UR17 ;  /* 0x0000001179077c20 */ /* 0x004fe40008400000 */
[----:B------:R-:W2:Y:S01]  /*2c090*/  LDL.LU R121, [R1+0x2e8] ;  /* 0x0002e80001797983 */ /* 0x000ea20000300800 */
[----:B0-----:R-:W-:-:S04]  /*2c0a0*/  @!P5 IADD3 R58, P2, P4, R6, UR6, R10 ;  /* 0x00000006063adc10 */ /* 0x001fc8000fc5e00a */
[----:B------:R-:W-:Y:S02]  /*2c0b0*/  @!P5 IADD3.X R59, R29, UR13, R11, P2, P4 ;  /* 0x0000000d1d3bdc10 */ /* 0x000fe400097e840b */
[----:B------:R-:W-:-:S13]  /*2c0c0*/  ISETP.LT.OR P5, PT, R27, 0x6a, !P0 ;  /* 0x0000006a1b00780c */ /* 0x000fda00047a1670 */
[----:B------:R-:W0:Y:S02]  /*2c0d0*/  @!P5 LDC.64 R10, c[0x0][0x5c0] ;  /* 0x00017000ff0adb82 */ /* 0x000e240000000a00 */
[----:B0-----:R-:W-:-:S04]  /*2c0e0*/  @!P5 IADD3 R56, P2, P4, R6, UR6, R10 ;  /* 0x000000060638dc10 */ /* 0x001fc8000fc5e00a */
[----:B------:R-:W-:Y:S02]  /*2c0f0*/  @!P5 IADD3.X R57, R29, UR13, R11, P2, P4 ;  /* 0x0000000d1d39dc10 */ /* 0x000fe400097e840b */
[----:B------:R-:W-:-:S13]  /*2c100*/  ISETP.LT.OR P5, PT, R27, 0x71, !P0 ;  /* 0x000000711b00780c */ /* 0x000fda00047a1670 */
[----:B------:R-:W0:Y:S02]  /*2c110*/  @!P5 LDC.64 R10, c[0x0][0x5c0] ;  /* 0x00017000ff0adb82 */ /* 0x000e240000000a00 */
[----:B0-----:R-:W-:-:S04]  /*2c120*/  @!P5 IADD3 R54, P2, P4, R6, UR6, R10 ;  /* 0x000000060636dc10 */ /* 0x001fc8000fc5e00a */
[----:B------:R-:W-:Y:S02]  /*2c130*/  @!P5 IADD3.X R55, R29, UR13, R11, P2, P4 ;  /* 0x0000000d1d37dc10 */ /* 0x000fe400097e840b */
[----:B------:R-:W-:-:S13]  /*2c140*/  ISETP.LT.OR P4, PT, R27, 0x39, !P1 ;  /* 0x000000391b00780c */ /* 0x000fda0004f81670 */
[----:B------:R-:W0:Y:S01]  /*2c150*/  @!P4 LDC.64 R10, c[0x0][0x5c0] ;  /* 0x00017000ff0acb82 */ /* 0x000e220000000a00 */
[----:B------:R-:W-:Y:S01]  /*2c160*/  F2FP.SATFINITE.E4M3.F32.PACK_AB_MERGE_C R7, RZ, R7, RZ ;  /* 0x00000007ff07723e */ /* 0x000fe200048070ff */
[----:B---3--:R-:W-:Y:S01]  /*2c170*/  FMUL R14, R120, UR17 ;  /* 0x00000011780e7c20 */ /* 0x008fe20008400000 */
[----:B------:R-:W-:Y:S01]  /*2c180*/  @!P4 IADD3 R13, P2, P5, R3, R6, R4 ;  /* 0x00000006030dc210 */ /* 0x000fe20007d5e004 */
[----:B------:R-:W3:Y:S04]  /*2c190*/  LDL.LU R120, [R1+0x2ec] ;  /* 0x0002ec0001787983 */ /* 0x000ee80000300800 */
[----:B------:R1:W-:Y:S02]  /*2c1a0*/  @!P3 STG.E.U8 desc[UR24][R80.64+0x39], R7 ;  /* 0x000039075000b986 */ /* 0x0003e4000c101118 */
[----:B-1----:R-:W-:-:S02]  /*2c1b0*/  @!P4 IADD3.X R7, R0, R29, R2, P2, P5 ;  /* 0x0000001d0007c210 */ /* 0x002fc400017ea402 */
[----:B0-----:R-:W-:-:S05]  /*2c1c0*/  @!P4 IADD3 R10, P2, R13, R10, RZ ;  /* 0x0000000a0d0ac210 */ /* 0x001fca0007f5e0ff */
[----:B------:R-:W-:Y:S01]  /*2c1d0*/  @!P4 IMAD.X R11, R7, 0x1, R11, P2 ;  /* 0x00000001070bc824 */ /* 0x000fe200010e060b */
[----:B------:R-:W-:Y:S02]  /*2c1e0*/  ISETP.LT.OR P2, PT, R27, 0x3a, !P1 ;  /* 0x0000003a1b00780c */ /* 0x000fe40004f41670 */
[----:B------:R-:W-:-:S05]  /*2c1f0*/  F2FP.SATFINITE.E4M3.F32.PACK_AB_MERGE_C R14, RZ, R14, RZ ;  /* 0x0000000eff0e723e */ /* 0x000fca00048070ff */
[----:B------:R0:W-:Y:S06]  /*2c200*/  @!P4 STG.E.U8 desc[UR24][R10.64+0x38], R14 ;  /* 0x0000380e0a00c986 */ /* 0x0001ec000c101118 */
[----:B0-----:R-:W0:Y:S01]  /*2c210*/  @!P2 LDC.64 R14, c[0x0][0x5c0] ;  /* 0x00017000ff0eab82 */ /* 0x001e220000000a00 */
[----:B------:R-:W-:-:S04]  /*2c220*/  @!P2 IADD3 R13, P5, P6, R3, R6, R4 ;  /* 0x00000006030da210 */ /* 0x000fc80007ebe004 */
[----:B------:R-:W-:Y:S02]  /*2c230*/  @!P2 IADD3.X R7, R0, R29, R2, P5, P6 ;  /* 0x0000001d0007a210 */ /* 0x000fe40002fec402 */
[----:B0-----:R-:W-:-:S05]  /*2c240*/  @!P2 IADD3 R14, P4, R13, R14, RZ ;  /* 0x0000000e0d0ea210 */ /* 0x001fca0007f9e0ff */
[----:B------:R-:W-:Y:S02]  /*2c250*/  @!P2 IMAD.X R15, R7, 0x1, R15, P4 ;  /* 0x00000001070fa824 */ /* 0x000fe400020e060f */
[----:B----4-:R-:W-:Y:S02]  /*2c260*/  FMUL R7, R124, UR17 ;  /* 0x000000117c077c20 */ /* 0x010fe40008400000 */
[----:B------:R-:W4:Y:S03]  /*2c270*/  LDL.LU R124, [R1+0x2f0] ;  /* 0x0002f000017c7983 */ /* 0x000f260000300800 */
[----:B------:R-:W-:-:S05]  /*2c280*/  F2FP.SATFINITE.E4M3.F32.PACK_AB_MERGE_C R7, RZ, R7, RZ ;  /* 0x00000007ff07723e */ /* 0x000fca00048070ff */
[----:B------:R2:W-:Y:S01]  /*2c290*/  @!P2 STG.E.U8 desc[UR24][R14.64+0x39], R7 ;  /* 0x000039070e00a986 */ /* 0x0005e2000c101118 */
[----:B------:R-:W-:Y:S02]  /*2c2a0*/  LOP3.LUT P3, RZ, R8, 0x4000, RZ, 0xc0, !PT ;  /* 0x0000400008ff7812 */ /* 0x000fe4000786c0ff */
[----:B------:R-:W-:-:S11]  /*2c2b0*/  LOP3.LUT R5, R5, 0x7fffffff, RZ, 0xc0, !PT ;  /* 0x7fffffff05057812 */ /* 0x000fd600078ec0ff */
[----:B------:R-:W-:Y:S02]  /*2c2c0*/  @P3 LOP3.LUT R5, R5, 0x80000000, RZ, 0xfc, !PT ;  /* 0x8000000005053812 */ /* 0x000fe400078efcff */
        /* <DEDUP_REMOVED lines=12> */
[----:B------:R-:W-:Y:S02]  /*2c390*/  LOP3.LUT P6, RZ, R8, 0x40000000, RZ, 0xc0, !PT ;  /* 0x4000000008ff7812 */ /* 0x000fe400078cc0ff */
[----:B0-----:R-:W-:-:S04]  /*2c3a0*/  @!P5 IADD3 R48, P2, P4, R6, UR6, R10 ;  /* 0x000000060630dc10 */ /* 0x001fc8000fc5e00a */
[----:B------:R-:W-:Y:S02]  /*2c3b0*/  @!P5 IADD3.X R49, R29, UR13, R11, P2, P4 ;  /* 0x0000000d1d31dc10 */ /* 0x000fe400097e840b */
[----:B------:R-:W-:-:S13]  /*2c3c0*/  ISETP.LT.OR P5, PT, R27, 0x81, !P0 ;  /* 0x000000811b00780c */ /* 0x000fda00047a1670 */
[----:B------:R-:W0:Y:S01]  /*2c3d0*/  @!P5 LDC.64 R10, c[0x0][0x5c0] ;  /* 0x00017000ff0adb82 */ /* 0x000e220000000a00 */
[----:B------:R-:W-:-:S05]  /*2c3e0*/  F2FP.SATFINITE.E4M3.F32.PACK_AB_MERGE_C R7, RZ, R7, RZ ;  /* 0x00000007ff07723e */ /* 0x000fca00048070ff */
[----:B------:R3:W-:Y:S02]  /*2c3f0*/  @!P6 STG.E.U8 desc[UR24][R86.64+0x40], R7 ;  /* 0x000040075600e986 */ /* 0x0007e4000c101118 */
[----:B---3--:R-:W-:Y:S02]  /*2c400*/  FMUL R7, R120, UR17 ;  /* 0x0000001178077c20 */ /* 0x008fe40008400000 */
[----:B------:R-:W3:Y:S01]  /*2c410*/  LDL.LU R120, [R1+0x2f8] ;  /* 0x0002f80001787983 */ /* 0x000ee20000300800 */
[----:B0-----:R-:W-:-:S04]  /*2c420*/  @!P5 IADD3 R46, P2, P4, R6, UR6, R10 ;  /* 0x00000006062edc10 */ /* 0x001fc8000fc5e00a */
[----:B------:R-:W-:Y:S02]  /*2c430*/  @!P5 IADD3.X R47, R29, UR13, R11, P2, P4 ;  /* 0x0000000d1d2fdc10 */ /* 0x000fe400097e840b */
[----:B------:R-:W-:Y:S02]  /*2c440*/  ISETP.LT.OR P4, PT, R27, 0x41, !P1 ;  /* 0x000000411b00780c */ /* 0x000fe40004f81670 */
[----:B------:R-:W-:-:S11]  /*2c450*/  LOP3.LUT P3, RZ, R5, 0x80000000, RZ, 0xc0, !PT ;  /* 0x8000000005ff7812 */ /* 0x000fd6000786c0ff */
[----:B------:R-:W0:Y:S01]  /*2c460*/  @!P4 LDC.64 R10, c[0x0][0x5c0] ;  /* 0x00017000ff0acb82 */ /* 0x000e220000000a00 */
[----:B------:R-:W-:Y:S02]  /*2c470*/  F2FP.SATFINITE.E4M3.F32.PACK_AB_MERGE_C R7, RZ, R7, RZ ;  /* 0x00000007ff07723e */ /* 0x000fe400048070ff */
[----:B------:R-:W-:-:S03]  /*2c480*/  @!P4 IADD3 R13, P2, P5, R3, R6, R4 ;  /* 0x00000006030dc210 */ /* 0x000fc60007d5e004 */
[----:B------:R1:W-:Y:S02]  /*2c490*/  @!P3 STG.E.U8 desc[UR24][R84.64+0x41], R7 ;  /* 0x000041075400b986 */ /* 0x0003e4000c101118 */
[----:B-1----:R-:W-:Y:S02]  /*2c4a0*/  @!P4 IADD3.X R7, R0, R29, R2, P2, P5 ;  /* 0x0000001d0007c210 */ /* 0x002fe400017ea402 */
        /* <DEDUP_REMOVED lines=10> */
[----:B0-----:R-:W-:-:S05]  /*2c550*/  @!P2 IADD3 R14, P4, R13, R14, RZ ;  /* 0x0000000e0d0ea210 */ /* 0x001fca0007f9e0ff */
[----:B------:R-:W-:Y:S02]  /*2c560*/  @!P2 IMAD.X R15, R7, 0x1, R15, P4 ;  /* 0x00000001070fa824 */ /* 0x000fe400020e060f */
[----:B--2---:R-:W-:Y:S02]  /*2c570*/  FMUL R7, R121, UR17 ;  /* 0x0000001179077c20 */ /* 0x004fe40008400000 */
[----:B------:R-:W2:Y:S01]  /*2c580*/  LDL.LU R121, [R1+0x300] ;  /* 0x0003000001797983 */ /* 0x000ea20000300800 */
[----:B------:R-:W-:Y:S02]  /*2c590*/  LOP3.LUT P3, RZ, R8, 0x1, RZ, 0xc0, !PT ;  /* 0x0000000108ff7812 */ /* 0x000fe4000786c0ff */
[----:B------:R-:W-:Y:S02]  /*2c5a0*/  F2FP.SATFINITE.E4M3.F32.PACK_AB_MERGE_C R7, RZ, R7, RZ ;  /* 0x00000007ff07723e */ /* 0x000fe400048070ff */
[----:B------:R-:W-:-:S03]  /*2c5b0*/  LOP3.LUT R5, R5, 0xbfffffff, RZ, 0xc0, !PT ;  /* 0xbfffffff05057812 */ /* 0x000fc600078ec0ff */
[----:B------:R3:W-:Y:S06]  /*2c5c0*/  @!P2 STG.E.U8 desc[UR24][R14.64+0x41], R7 ;  /* 0x000041070e00a986 */ /* 0x0007ec000c101118 */
[----:B------:R-:W-:Y:S02]  /*2c5d0*/  @P3 LOP3.LUT R5, R5, 0x40000000, RZ, 0xfc, !PT ;  /* 0x4000000005053812 */ /* 0x000fe400078efcff */
[----:B------:R-:W-:-:S13]  /*2c5e0*/  ISETP.LT.OR P3, PT, R27, 0x82, !P0 ;  /* 0x000000821b00780c */ /* 0x000fda0004761670 */
[----:B------:R-:W0:Y:S02]  /*2c5f0*/  @!P3 LDC.64 R10, c[0x0][0x5c0] ;  /* 0x00017000ff0abb82 */ /* 0x000e240000000a00 */
[----:B0-----:R-:W-:-:S04]  /*2c600*/  @!P3 IADD3 R44, P5, P6, R6, UR6, R10 ;  /* 0x00000006062cbc10 */ /* 0x001fc8000febe00a */
[----:B------:R-:W-:Y:S02]  /*2c610*/  @!P3 IADD3.X R45, R29, UR13, R11, P5, P6 ;  /* 0x0000000d1d2dbc10 */ /* 0x000fe4000afec40b */
[----:B------:R-:W-:Y:S01]  /*2c620*/  LOP3.LUT P6, RZ, R8, 0x80000000, RZ, 0xc0, !PT ;  /* 0x8000000008ff7812 */ /* 0x000fe200078cc0ff */
[----:B---3--:R-:W-:Y:S02]  /*2c630*/  FMUL R7, R120, UR17 ;  /* 0x0000001178077c20 */ /* 0x008fe40008400000 */
[----:B------:R-:W3:Y:S03]  /*2c640*/  LDL.LU R120, [R1+0x304] ;  /* 0x0003040001787983 */ /* 0x000ee60000300800 */
[----:B------:R-:W-:-:S07]  /*2c650*/  F2FP.SATFINITE.E4M3.F32.PACK_AB_MERGE_C R7, RZ, R7, RZ ;  /* 0x00000007ff07723e */ /* 0x000fce00048070ff */
[----:B------:R4:W-:Y:S01]  /*2c660*/  @!P6 STG.E.U8 desc[UR24][R92.64+0x48], R7 ;  /* 0x000048075c00e986 */ /* 0x0009e2000c101118 */
[----:B------:R-:W-:-:S13]  /*2c670*/  ISETP.LT.OR P5, PT, R27, 0x89, !P0 ;  /* 0x000000891b00780c */ /* 0x000fda00047a1670 */
[----:B------:R-:W0:Y:S01]  /*2c680*/  @!P5 LDC.64 R10, c[0x0][0x5c0] ;  /* 0x00017000ff0adb82 */ /* 0x000e220000000a00 */
[----:B----4-:R-:W-:Y:S02]  /*2c690*/  FMUL R7, R124, UR17 ;  /* 0x000000117c077c20 */ /* 0x010fe40008400000 */
[----:B------:R-:W4:Y:S01]  /*2c6a0*/  LDL.LU R124, [R1+0x308] ;  /* 0x00030800017c7983 */ /* 0x000f220000300800 */
[----:B0-----:R-:W-:-:S04]  /*2c6b0*/  @!P5 IADD3 R42, P2, P4, R6, UR6, R10 ;  /* 0x00000006062adc10 */ /* 0x001fc8000fc5e00a */
[----:B------:R-:W-:Y:S02]  /*2c6c0*/  @!P5 IADD3.X R43, R29, UR13, R11, P2, P4 ;  /* 0x0000000d1d2bdc10 */ /* 0x000fe400097e840b */
        /* <DEDUP_REMOVED lines=27> */
[----:B---3--:R-:W-:Y:S02]  /*2c880*/  FMUL R7, R120, UR17 ;  /* 0x0000001178077c20 */ /* 0x008fe40008400000 */
[----:B------:R-:W3:Y:S01]  /*2c890*/  LDL.LU R120, [R1+0x310] ;  /* 0x0003100001787983 */ /* 0x000ee20000300800 */
[----:B------:R-:W-:Y:S02]  /*2c8a0*/  LOP3.LUT P3, RZ, R8, 0x40, RZ, 0xc0, !PT ;  /* 0x0000004008ff7812 */ /* 0x000fe4000786c0ff */
[----:B------:R-:W-:-:S11]  /*2c8b0*/  LOP3.LUT R5, R5, 0xdfffffff, RZ, 0xc0, !PT ;  /* 0xdfffffff05057812 */ /* 0x000fd600078ec0ff */
[----:B------:R-:W-:Y:S02]  /*2c8c0*/  @P3 LOP3.LUT R5, R5, 0x20000000, RZ, 0xfc, !PT ;  /* 0x2000000005053812 */ /* 0x000fe400078efcff */
[----:B------:R-:W-:Y:S02]  /*2c8d0*/  ISETP.LT.OR P3, PT, R27, 0x92, !P0 ;  /* 0x000000921b00780c */ /* 0x000fe40004761670 */
[----:B------:R-:W-:-:S05]  /*2c8e0*/  F2FP.SATFINITE.E4M3.F32.PACK_AB_MERGE_C R7, RZ, R7, RZ ;  /* 0x00000007ff07723e */ /* 0x000fca00048070ff */
[----:B------:R4:W-:Y:S06]  /*2c8f0*/  @!P2 STG.E.U8 desc[UR24][R14.64+0x49], R7 ;  /* 0x000049070e00a986 */ /* 0x0009ec000c101118 */
[----:B------:R-:W0:Y:S01]  /*2c900*/  @!P3 LDC.64 R10, c[0x0][0x5c0] ;  /* 0x00017000ff0abb82 */ /* 0x000e220000000a00 */
[----:B----4-:R-:W-:Y:S02]  /*2c910*/  FMUL R7, R124, UR17 ;  /* 0x000000117c077c20 */ /* 0x010fe40008400000 */
[----:B------:R-:W4:Y:S01]  /*2c920*/  LDL.LU R124, [R1+0x314] ;  /* 0x00031400017c7983 */ /* 0x000f220000300800 */
[----:B0-----:R-:W-:-:S04]  /*2c930*/  @!P3 IADD3 R36, P5, P6, R6, UR6, R10 ;  /* 0x000000060624bc10 */ /* 0x001fc8000febe00a */
[----:B------:R-:W-:Y:S02]  /*2c940*/  @!P3 IADD3.X R37, R29, UR13, R11, P5, P6 ;  /* 0x0000000d1d25bc10 */ /* 0x000fe4000afec40b */
[----:B------:R-:W-:Y:S02]  /*2c950*/  LOP3.LUT P6, RZ, R12, 0x1, RZ, 0xc0, !PT ;  /* 0x000000010cff7812 */ /* 0x000fe400078cc0ff */
[----:B------:R-:W-:-:S11]  /*2c960*/  F2FP.SATFINITE.E4M3.F32.PACK_AB_MERGE_C R7, RZ, R7, RZ ;  /* 0x00000007ff07723e */ /* 0x000fd600048070ff */
        /* <DEDUP_REMOVED lines=22> */
[----:B0-----:R-:W-:Y:S01]  /*2cad0*/  @!P4 IADD3 R10, P2, R13, R10, RZ ;  /* 0x0000000a0d0ac210 */ /* 0x001fe20007f5e0ff */
[----:B---3--:R-:W-:Y:S02]  /*2cae0*/  FMUL R14, R120, UR17 ;  /* 0x00000011780e7c20 */ /* 0x008fe40008400000 */
[----:B------:R-:W3:Y:S02]  /*2caf0*/  LDL.LU R120, [R1+0x31c] ;  /* 0x00031c0001787983 */ /* 0x000ee40000300800 */
[----:B------:R-:W-:Y:S01]  /*2cb00*/  @!P4 IMAD.X R11, R7, 0x1, R11, P2 ;  /* 0x00000001070bc824 */ /* 0x000fe200010e060b */
[----:B------:R-:W-:-:S02]  /*2cb10*/  ISETP.LT.OR P2, PT, R27, 0x52, !P1 ;  /* 0x000000521b00780c */ /* 0x000fc40004f41670 */
        /* <DEDUP_REMOVED lines=24> */
[----:B------:R-:W-:Y:S02]  /*2cca0*/  F2FP.SATFINITE.E4M3.F32.PACK_AB_MERGE_C R7, RZ, R7, RZ ;  /* 0x00000007ff07723e */ /* 0x000fe400048070ff */
[----:B0-----:R-:W-:-:S04]  /*2ccb0*/  @!P5 IADD3 R20, P2, P4, R6, UR6, R10 ;  /* 0x000000060614dc10 */ /* 0x001fc8000fc5e00a */
[----:B------:R-:W-:Y:S02]  /*2ccc0*/  @!P5 IADD3.X R21, R29, UR13, R11, P2, P4 ;  /* 0x0000000d1d15dc10 */ /* 0x000fe400097e840b */
[----:B------:R-:W-:Y:S02]  /*2ccd0*/  ISETP.LT.OR P5, PT, R27, 0xb1, !P0 ;  /* 0x000000b11b00780c */ /* 0x000fe400047a1670 */
[----:B------:R-:W-:Y:S01]  /*2cce0*/  LOP3.LUT P3, RZ, R5, 0x10000000, RZ, 0xc0, !PT ;  /* 0x1000000005ff7812 */ /* 0x000fe2000786c0ff */
[----:B------:R3:W-:Y:S10]  /*2ccf0*/  @!P6 STG.E.U8 desc[UR24][R102.64+0x58], R7 ;  /* 0x000058076600e986 */ /* 0x0007f4000c101118 */
[----:B------:R-:W0:Y:S01]  /*2cd00*/  @!P5 LDC.64 R10, c[0x0][0x5c0] ;  /* 0x00017000ff0adb82 */ /* 0x000e220000000a00 */
[----:B---3--:R-:W-:Y:S01]  /*2cd10*/  FMUL R7, R120, UR17 ;  /* 0x0000001178077c20 */ /* 0x008fe20008400000 */
[----:B0-----:R-:W-:Y:S01]  /*2cd20*/  @!P5 IADD3 R18, P2, P4, R6, UR6, R10 ;  /* 0x000000060612dc10 */ /* 0x001fe2000fc5e00a */
[----:B------:R-:W3:Y:S03]  /*2cd30*/  LDL.LU R120, [R1+0x328] ;  /* 0x0003280001787983 */ /* 0x000ee60000300800 */
[----:B------:R-:W-:-:S05]  /*2cd40*/  F2FP.SATFINITE.E4M3.F32.PACK_AB_MERGE_C R7, RZ, R7, RZ ;  /* 0x00000007ff07723e */ /* 0x000fca00048070ff */
[----:B------:R0:W-:Y:S01]  /*2cd50*/  @!P3 STG.E.U8 desc[UR24][R88.64+0x59], R7 ;  /* 0x000059075800b986 */ /* 0x0001e2000c101118 */
[----:B------:R-:W-:Y:S02]  /*2cd60*/  ISETP.LT.OR P3, PT, R27, 0x59, !P1 ;  /* 0x000000591b00780c */ /* 0x000fe40004f61670 */
[----:B------:R-:W-:-:S11]  /*2cd70*/  @!P5 IADD3.X R19, R29, UR13, R11, P2, P4 ;  /* 0x0000000d1d13dc10 */ /* 0x000fd600097e840b */
[----:B------:R-:W1:Y:S01]  /*2cd80*/  @!P3 LDC.64 R10, c[0x0][0x5c0] ;  /* 0x00017000ff0abb82 */ /* 0x000e620000000a00 */
[----:B------:R-:W-:-:S04]  /*2cd90*/  @!P3 IADD3 R13, P2, P4, R3, R6, R4 ;  /* 0x00000006030db210 */ /* 0x000fc80007c5e004 */
[----:B0-----:R-:W-:Y:S02]  /*2cda0*/  @!P3 IADD3.X R7, R0, R29, R2, P2, P4 ;  /* 0x0000001d0007b210 */ /* 0x001fe400017e8402 */
[----:B-1----:R-:W-:-:S05]  /*2cdb0*/  @!P3 IADD3 R10, P2, R13, R10, RZ ;  /* 0x0000000a0d0ab210 */ /* 0x002fca0007f5e0ff */
        /* <DEDUP_REMOVED lines=14> */
[----:B------:R-:W-:-:S11]  /*2cea0*/  LOP3.LUT R5, R5, 0xf7ffffff, RZ, 0xc0, !PT ;  /* 0xf7ffffff05057812 */ /* 0x000fd600078ec0ff */
[----:B------:R-:W-:Y:S02]  /*2ceb0*/  @P6 LOP3.LUT R5, R5, 0x8000000, RZ, 0xfc, !PT ;  /* 0x0800000005056812 */ /* 0x000fe400078efcff */
[----:B------:R-:W-:-:S13]  /*2cec0*/  ISETP.LT.OR P6, PT, R27, 0xb2, !P0 ;  /* 0x000000b21b00780c */ /* 0x000fda00047c1670 */
[----:B------:R-:W0:Y:S01]  /*2ced0*/  @!P6 LDC.64 R10, c[0x0][0x5c0] ;  /* 0x00017000ff0aeb82 */ /* 0x000e220000000a00 */
[----:B------:R-:W-:Y:S02]  /*2cee0*/  LOP3.LUT R5, R5, 0xffffdfff, RZ, 0xc0, !PT ;  /* 0xffffdfff05057812 */ /* 0x000fe400078ec0ff */
[----:B------:R-:W-:Y:S02]  /*2cef0*/  F2FP.SATFINITE.E4M3.F32.PACK_AB_MERGE_C R7, RZ, R7, RZ ;  /* 0x00000007ff07723e */ /* 0x000fe400048070ff */
[----:B------:R-:W-:Y:S02]  /*2cf00*/  @P0 LOP3.LUT R5, R5, 0x2000, RZ, 0xfc, !PT ;  /* 0x0000200005050812 */ /* 0x000fe400078efcff */
[----:B0-----:R-:W-:-:S04]  /*2cf10*/  @!P6 IADD3 R16, P4, P5, R6, UR6, R10 ;  /* 0x000000060610ec10 */ /* 0x001fc8000fd9e00a */
[----:B------:R-:W-:Y:S02]  /*2cf20*/  @!P6 IADD3.X R17, R29, UR13, R11, P4, P5 ;  /* 0x0000000d1d11ec10 */ /* 0x000fe4000a7ea40b */
[C---:B------:R-:W-:Y:S02]  /*2cf30*/  ISETP.LT.OR P5, PT, R27.reuse, 0x61, !P1 ;  /* 0x000000611b00780c */ /* 0x040fe40004fa1670 */
[----:B------:R-:W-:Y:S02]  /*2cf40*/  ISETP.LT.OR P4, PT, R27, 0x62, !P1 ;  /* 0x000000621b00780c */ /* 0x000fe40004f81670 */
[----:B------:R-:W-:Y:S01]  /*2cf50*/  LOP3.LUT P6, RZ, R5, 0x8000000, RZ, 0xc0, !PT ;  /* 0x0800000005ff7812 */ /* 0x000fe200078cc0ff */
[----:B------:R0:W-:Y:S01]  /*2cf60*/  @!P2 STG.E.U8 desc[UR24][R14.64+0x59], R7 ;  /* 0x000059070e00a986 */ /* 0x0001e2000c101118 */
[----:B------:R-:W-:-:S07]  /*2cf70*/  LOP3.LUT P0, RZ, R8, 0x10000, RZ, 0xc0, !PT ;  /* 0x0001000008ff7812 */ /* 0x000fce000780c0ff */
[----:B0-----:R-:W-:-:S04]  /*2cf80*/  @!P5 IADD3 R15, P2, P3, R3, R6, R4 ;  /* 0x00000006030fd210 */ /* 0x001fc80007b5e004 */
[----:B------:R-:W-:Y:S02]  /*2cf90*/  @!P5 IADD3.X R14, R0, R29, R2, P2, P3 ;  /* 0x0000001d000ed210 */ /* 0x000fe400017e6402 */
[----:B------:R-:W-:-:S04]  /*2cfa0*/  @!P4 IADD3 R13, P2, P3, R3, R6, R4 ;  /* 0x00000006030dc210 */ /* 0x000fc80007b5e004 */
[----:B------:R-:W-:Y:S02]  /*2cfb0*/  @!P4 IADD3.X R7, R0, R29, R2, P2, P3 ;  /* 0x0000001d0007c210 */ /* 0x000fe400017e6402 */
[----:B------:R-:W-:Y:S02]  /*2cfc0*/  ISETP.LT.OR P3, PT, R27, 0x69, !P1 ;  /* 0x000000691b00780c */ /* 0x000fe40004f61670 */
[----:B------:R-:W-:-:S11]  /*2cfd0*/  LOP3.LUT R5, R5, 0xfdffffff, RZ, 0xc0, !PT ;  /* 0xfdffffff05057812 */ /* 0x000fd600078ec0ff */
[----:B------:R-:W-:Y:S01]  /*2cfe0*/  @P3 LOP3.LUT R5, R5, 0x2000000, RZ, 0xfc, !PT ;  /* 0x0200000005053812 */ /* 0x000fe200078efcff */
[----:B---3--:R-:W-:Y:S02]  /*2cff0*/  FMUL R10, R120, UR17 ;  /* 0x00000011780a7c20 */ /* 0x008fe40008400000 */
[----:B------:R-:W3:Y:S03]  /*2d000*/  LDL.LU R120, [R1+0x334] ;  /* 0x0003340001787983 */ /* 0x000ee60000300800 */
[----:B------:R-:W-:-:S05]  /*2d010*/  F2FP.SATFINITE.E4M3.F32.PACK_AB_MERGE_C R10, RZ, R10, RZ ;  /* 0x0000000aff0a723e */ /* 0x000fca00048070ff */
[----:B------:R4:W-:Y:S01]  /*2d020*/  @!P6 STG.E.U8 desc[UR24][R98.64+0x60], R10 ;  /* 0x0000600a6200e986 */ /* 0x0009e2000c101118 */
[----:B------:R-:W-:-:S04]  /*2d030*/  @!P3 IADD3 R85, P2, P6, R3, R6, R4 ;  /* 0x000000060355b210 */ /* 0x000fc80007e5e004 */
[----:B------:R-:W-:Y:S02]  /*2d040*/  @!P3 IADD3.X R83, R0, R29, R2, P2, P6 ;  /* 0x0000001d0053b210 */ /* 0x000fe400017ec402 */
[----:B------:R-:W-:Y:S01]  /*2d050*/  ISETP.LT.OR P2, PT, R27, 0x6a, !P1 ;  /* 0x0000006a1b00780c */ /* 0x000fe20004f41670 */
[----:B----4-:R-:W-:-:S12]  /*2d060*/  FMUL R10, R124, UR17 ;  /* 0x000000117c0a7c20 */ /* 0x010fd80008400000 */
[----:B------:R-:W-:Y:S01]  /*2d070*/  @!P2 IADD3 R82, P3, P6, R3, R6, R4 ;  /* 0x000000060352a210 */ /* 0x000fe20007e7e004 */
[----:B------:R-:W4:Y:S01]  /*2d080*/  LDL.LU R124, [R1+0x338] ;  /* 0x00033800017c7983 */ /* 0x000f220000300800 */
[----:B------:R-:W-:-:S05]  /*2d090*/  F2FP.SATFINITE.E4M3.F32.PACK_AB_MERGE_C R10, RZ, R10, RZ ;  /* 0x0000000aff0a723e */ /* 0x000fca00048070ff */
[----:B------:R0:W-:Y:S02]  /*2d0a0*/  @!P0 STG.E.U8 desc[UR24][R94.64+0x61], R10 ;  /* 0x0000610a5e008986 */ /* 0x0001e4000c101118 */
[----:B0-----:R-:W0:Y:S01]  /*2d0b0*/  @!P5 LDC.64 R10, c[0x0][0x5c0] ;  /* 0x00017000ff0adb82 */ /* 0x001e220000000a00 */
[----:B------:R-:W-:Y:S02]  /*2d0c0*/  @!P2 IADD3.X R80, R0, R29, R2, P3, P6 ;  /* 0x0000001d0050a210 */ /* 0x000fe40001fec402 */
[----:B0-----:R-:W-:-:S05]  /*2d0d0*/  @!P5 IADD3 R10, P6, R15, R10, RZ ;  /* 0x0000000a0f0ad210 */ /* 0x001fca0007fde0ff */
[----:B------:R-:W-:Y:S02]  /*2d0e0*/  @!P5 IMAD.X R11, R14, 0x1, R11, P6 ;  /* 0x000000010e0bd824 */ /* 0x000fe400030e060b */
[----:B--2---:R-:W-:Y:S02]  /*2d0f0*/  FMUL R14, R121, UR17 ;  /* 0x00000011790e7c20 */ /* 0x004fe40008400000 */
[----:B------:R-:W2:Y:S03]  /*2d100*/  LDL.LU R121, [R1+0x33c] ;  /* 0x00033c0001797983 */ /* 0x000ea60000300800 */
[----:B------:R-:W-:-:S05]  /*2d110*/  F2FP.SATFINITE.E4M3.F32.PACK_AB_MERGE_C R14, RZ, R14, RZ ;  /* 0x0000000eff0e723e */ /* 0x000fca00048070ff */
[----:B------:R0:W-:Y:S01]  /*2d120*/  @!P5 STG.E.U8 desc[UR24][R10.64+0x60], R14 ;  /* 0x0000600e0a00d986 */ /* 0x0001e2000c101118 */
[----:B------:R-:W-:Y:S02]  /*2d130*/  LOP3.LUT P0, RZ, R12, 0x8, RZ, 0xc0, !PT ;  /* 0x000000080cff7812 */ /* 0x000fe4000780c0ff */
[----:B------:R-:W-:Y:S01]  /*2d140*/  ISETP.LT.OR P3, PT, R27, 0x71, !P1 ;  /* 0x000000711b00780c */ /* 0x000fe20004f61670 */
[----:B0-----:R-:W0:Y:S01]  /*2d150*/  @!P4 LDC.64 R10, c[0x0][0x5c0] ;  /* 0x00017000ff0acb82 */ /* 0x001e220000000a00 */
[----:B------:R-:W-:-:S09]  /*2d160*/  LOP3.LUT R5, R5, 0xfbffffff, RZ, 0xc0, !PT ;  /* 0xfbffffff05057812 */ /* 0x000fd200078ec0ff */
[----:B------:R-:W-:Y:S02]  /*2d170*/  @P0 LOP3.LUT R5, R5, 0x4000000, RZ, 0xfc, !PT ;  /* 0x0400000005050812 */ /* 0x000fe400078efcff */
[----:B------:R-:W-:-:S04]  /*2d180*/  @!P3 IADD3 R79, P0, P6, R3, R6, R4 ;  /* 0x00000006034fb210 */ /* 0x000fc80007e1e004 */
[----:B------:R-:W-:Y:S02]  /*2d190*/  @!P3 IADD3.X R15, R0, R29, R2, P0, P6 ;  /* 0x0000001d000fb210 */ /* 0x000fe400007ec402 */
[----:B0-----:R-:W-:-:S05]  /*2d1a0*/  @!P4 IADD3 R10, P3, R13, R10, RZ ;  /* 0x0000000a0d0ac210 */ /* 0x001fca0007f7e0ff */
[----:B------:R-:W-:Y:S02]  /*2d1b0*/  @!P4 IMAD.X R11, R7, 0x1, R11, P3 ;  /* 0x00000001070bc824 */ /* 0x000fe400018e060b */
[----:B---3--:R-:W-:Y:S02]  /*2d1c0*/  FMUL R7, R120, UR17 ;  /* 0x0000001178077c20 */ /* 0x008fe40008400000 */
[----:B------:R-:W3:Y:S03]  /*2d1d0*/  LDL.LU R120, [R1+0x340] ;  /* 0x0003400001787983 */ /* 0x000ee60000300800 */
[----:B------:R-:W-:-:S05]  /*2d1e0*/  F2FP.SATFINITE.E4M3.F32.PACK_AB_MERGE_C R7, RZ, R7, RZ ;  /* 0x00000007ff07723e */ /* 0x000fca00048070ff */
[----:B------:R4:W-:Y:S02]  /*2d1f0*/  @!P4 STG.E.U8 desc[UR24][R10.64+0x61], R7 ;  /* 0x000061070a00c986 */ /* 0x0009e4000c101118 */
[----:B----4-:R-:W-:Y:S02]  /*2d200*/  FMUL R7, R124, UR17 ;  /* 0x000000117c077c20 */ /* 0x010fe40008400000 */
[----:B------:R-:W4:Y:S01]  /*2d210*/  LDL.LU R124, [R1+0x344] ;  /* 0x00034400017c7983 */ /* 0x000f220000300800 */
[----:B--2---:R-:W-:-:S03]  /*2d220*/  FMUL R10, R121, UR17 ;  /* 0x00000011790a7c20 */ /* 0x004fc60008400000 */
[----:B------:R-:W2:Y:S01]  /*2d230*/  LDL.LU R121, [R1+0x348] ;  /* 0x0003480001797983 */ /* 0x000ea20000300800 */
[C---:B------:R-:W-:Y:S02]  /*2d240*/  ISETP.LT.OR P5, PT, R27.reuse, 0x72, !P1 ;  /* 0x000000721b00780c */ /* 0x040fe40004fa1670 */
[----:B------:R-:W-:-:S11]  /*2d250*/  ISETP.LT.OR P3, PT, R27, 0x79, !P1 ;  /* 0x000000791b00780c */ /* 0x000fd60004f61670 */
[----:B------:R-:W-:-:S04]  /*2d260*/  @!P5 IADD3 R78, P0, P6, R3, R6, R4 ;  /* 0x00000006034ed210 */ /* 0x000fc80007e1e004 */
[----:B------:R-:W-:Y:S02]  /*2d270*/  @!P5 IADD3.X R28, R0, R29, R2, P0, P6 ;  /* 0x0000001d001cd210 */ /* 0x000fe400007ec402 */
[----:B------:R-:W-:-:S04]  /*2d280*/  @!P3 IADD3 R77, P4, P6, R3, R6, R4 ;  /* 0x00000006034db210 */ /* 0x000fc80007e9e004 */
[----:B------:R-:W-:Y:S02]  /*2d290*/  @!P3 IADD3.X R76, R0, R29, R2, P4, P6 ;  /* 0x0000001d004cb210 */ /* 0x000fe400027ec402 */
[----:B------:R-:W-:Y:S02]  /*2d2a0*/  ISETP.LT.OR P3, PT, R27, 0x7a, !P1 ;  /* 0x0000007a1b00780c */ /* 0x000fe40004f61670 */
[C---:B------:R-:W-:Y:S02]  /*2d2b0*/  LOP3.LUT P0, RZ, R5.reuse, 0x4000000, RZ, 0xc0, !PT ;  /* 0x0400000005ff7812 */ /* 0x040fe4000780c0ff */
[----:B------:R-:W-:Y:S02]  /*2d2c0*/  LOP3.LUT R5, R5, 0xfeffffff, RZ, 0xc0, !PT ;  /* 0xfeffffff05057812 */ /* 0x000fe400078ec0ff */
[----:B------:R-:W-:Y:S02]  /*2d2d0*/  F2FP.SATFINITE.E4M3.F32.PACK_AB_MERGE_C R7, RZ, R7, RZ ;  /* 0x00000007ff07723e */ /* 0x000fe400048070ff */
[----:B------:R-:W-:-:S05]  /*2d2e0*/  @P5 LOP3.LUT R5, R5, 0x1000000, RZ, 0xfc, !PT ;  /* 0x0100000005055812 */ /* 0x000fca00078efcff */
[----:B------:R-:W-:Y:S02]  /*2d2f0*/  @!P3 IADD3 R14, P4, P6, R3, R6, R4 ;  /* 0x00000006030eb210 */ /* 0x000fe40007e9e004 */
[----:B------:R-:W-:Y:S01]  /*2d300*/  LOP3.LUT P5, RZ, R12, 0x4, RZ, 0xc0, !PT ;  /* 0x000000040cff7812 */ /* 0x000fe200078ac0ff */
[----:B------:R0:W-:Y:S01]  /*2d310*/  @!P0 STG.E.U8 desc[UR24][R104.64+0x68], R7 ;  /* 0x0000680768008986 */ /* 0x0001e2000c101118 */
[----:B------:R-:W-:Y:S02]  /*2d320*/  @!P3 IADD3.X R13, R0, R29, R2, P4, P6 ;  /* 0x0000001d000db210 */ /* 0x000fe400027ec402 */
[----:B------:R-:W-:Y:S02]  /*2d330*/  LOP3.LUT P3, RZ, R5, 0x2000000, RZ, 0xc0, !PT ;  /* 0x0200000005ff7812 */ /* 0x000fe4000786c0ff */
[----:B------:R-:W-:Y:S02]  /*2d340*/  ISETP.LT.OR P0, PT, R27, 0x81, !P1 ;  /* 0x000000811b00780c */ /* 0x000fe40004f01670 */
[----:B------:R-:W-:-:S02]  /*2d350*/  F2FP.SATFINITE.E4M3.F32.PACK_AB_MERGE_C R10, RZ, R10, RZ ;  /* 0x0000000aff0a723e */ /* 0x000fc400048070ff */
[----:B------:R-:W-:-:S03]  /*2d360*/  LOP3.LUT R5, R5, 0xffbfffff, RZ, 0xc0, !PT ;  /* 0xffbfffff05057812 */ /* 0x000fc600078ec0ff */
[----:B------:R1:W-:Y:S06]  /*2d370*/  @!P5 STG.E.U8 desc[UR24][R100.64+0x69], R10 ;  /* 0x0000690a6400d986 */ /* 0x0003ec000c101118 */
[----:B0-----:R-:W-:Y:S01]  /*2d380*/  @!P0 IADD3 R7, P4, P6, R3, R6, R4 ;  /* 0x0000000603078210 */ /* 0x001fe20007e9e004 */
[----:B-1----:R-:W0:Y:S03]  /*2d390*/  @!P3 LDC.64 R10, c[0x0][0x5c0] ;  /* 0x00017000ff0abb82 */ /* 0x002e260000000a00 */
[----:B------:R-:W-:-:S02]  /*2d3a0*/  @!P0 IADD3.X R81, R0, R29, R2, P4, P6 ;  /* 0x0000001d00518210 */ /* 0x000fc400027ec402 */
[----:B------:R-:W-:Y:S02]  /*2d3b0*/  @P0 LOP3.LUT R5, R5, 0x400000, RZ, 0xfc, !PT ;  /* 0x0040000005050812 */ /* 0x000fe400078efcff */
[----:B------:R-:W-:-:S13]  /*2d3c0*/  ISETP.LT.OR P0, PT, R27, 0x82, !P1 ;  /* 0x000000821b00780c */ /* 0x000fda0004f01670 */
        /* <DEDUP_REMOVED lines=8> */
[----:B0-----:R-:W0:Y:S02]  /*2d450*/  @!P2 LDC.64 R10, c[0x0][0x5c0] ;  /* 0x00017000ff0aab82 */ /* 0x001e240000000a00 */
[----:B0-----:R-:W-:-:S05]  /*2d460*/  @!P2 IADD3 R10, P3, R82, R10, RZ ;  /* 0x0000000a520aa210 */ /* 0x001fca0007f7e0ff */
[----:B------:R-:W-:Y:S02]  /*2d470*/  @!P2 IMAD.X R11, R80, 0x1, R11, P3 ;  /* 0x00000001500ba824 */ /* 0x000fe400018e060b */
[----:B----4-:R-:W-:-:S05]  /*2d480*/  FMUL R80, R124, UR17 ;  /* 0x000000117c507c20 */ /* 0x010fca0008400000 */
[----:B------:R-:W-:-:S05]  /*2d490*/  F2FP.SATFINITE.E4M3.F32.PACK_AB_MERGE_C R80, RZ, R80, RZ ;  /* 0x00000050ff50723e */ /* 0x000fca00048070ff */
[----:B------:R2:W-:Y:S02]  /*2d4a0*/  @!P2 STG.E.U8 desc[UR24][R10.64+0x69], R80 ;  /* 0x000069500a00a986 */ /* 0x0005e4000c101118 */
[----:B--2---:R-:W-:Y:S02]  /*2d4b0*/  FMUL R10, R121, UR17 ;  /* 0x00000011790a7c20 */ /* 0x004fe40008400000 */
[----:B------:R-:W2:Y:S01]  /*2d4c0*/  LDL.LU R121, [R1+0x350] ;  /* 0x0003500001797983 */ /* 0x000ea20000300800 */
[----:B------:R-:W-:Y:S02]  /*2d4d0*/  ISETP.LT.OR P5, PT, R27, 0x89, !P1 ;  /* 0x000000891b00780c */ /* 0x000fe40004fa1670 */
[----:B------:R-:W-:-:S04]  /*2d4e0*/  LOP3.LUT R8, R8, 0xffffffbf, RZ, 0xc0, !PT ;  /* 0xffffffbf08087812 */ /* 0x000fc800078ec0ff */
[----:B------:R-:W-:-:S04]  /*2d4f0*/  @P0 LOP3.LUT R8, R8, 0x40, RZ, 0xfc, !PT ;  /* 0x0000004008080812 */ /* 0x000fc800078efcff */
[C---:B------:R-:W-:Y:S02]  /*2d500*/  LOP3.LUT P0, RZ, R8.reuse, 0x20000, RZ, 0xc0, !PT ;  /* 0x0002000008ff7812 */ /* 0x040fe4000780c0ff */
[----:B------:R-:W-:Y:S02]  /*2d510*/  LOP3.LUT R8, R8, 0xffffff7f, RZ, 0xc0, !PT ;  /* 0xffffff7f08087812 */ /* 0x000fe400078ec0ff */
[----:B------:R-:W-:Y:S02]  /*2d520*/  @!P5 IADD3 R85, P4, P6, R3, R6, R4 ;  /* 0x000000060355d210 */ /* 0x000fe40007e9e004 */
[----:B------:R-:W-:Y:S02]  /*2d530*/  @P5 LOP3.LUT R8, R8, 0x80, RZ, 0xfc, !PT ;  /* 0x0000008008085812 */ /* 0x000fe400078efcff */
[----:B------:R-:W-:Y:S02]  /*2d540*/  @!P5 IADD3.X R88, R0, R29, R2, P4, P6 ;  /* 0x0000001d0058d210 */ /* 0x000fe400027ec402 */
[----:B------:R-:W-:-:S02]  /*2d550*/  ISETP.LT.OR P5, PT, R27, 0x8a, !P1 ;  /* 0x0000008a1b00780c */ /* 0x000fc40004fa1670 */
[----:B------:R-:W-:-:S11]  /*2d560*/  LOP3.LUT R8, R8, 0xfffffeff, RZ, 0xc0, !PT ;  /* 0xfffffeff08087812 */ /* 0x000fd600078ec0ff */
[----:B------:R-:W-:-:S04]  /*2d570*/  @!P5 IADD3 R82, P4, P6, R3, R6, R4 ;  /* 0x000000060352d210 */ /* 0x000fc80007e9e004 */
[----:B------:R-:W-:Y:S02]  /*2d580*/  @!P5 IADD3.X R86, R0, R29, R2, P4, P6 ;  /* 0x0000001d0056d210 */ /* 0x000fe400027ec402 */
[----:B------:R-:W-:Y:S02]  /*2d590*/  ISETP.LT.OR P4, PT, R27, 0x91, !P1 ;  /* 0x000000911b00780c */ /* 0x000fe40004f81670 */
[----:B------:R-:W-:-:S04]  /*2d5a0*/  @P5 LOP3.LUT R8, R8, 0x100, RZ, 0xfc, !PT ;  /* 0x0000010008085812 */ /* 0x000fc800078efcff */
[----:B------:R-:W-:-:S07]  /*2d5b0*/  LOP3.LUT R8, R8, 0xfffffdff, RZ, 0xc0, !PT ;  /* 0xfffffdff08087812 */ /* 0x000fce00078ec0ff */
[----:B------:R-:W-:Y:S02]  /*2d5c0*/  @!P4 IADD3 R80, P2, P3, R3, R6, R4 ;  /* 0x000000060350c210 */ /* 0x000fe40007b5e004 */
[----:B------:R-:W-:Y:S02]  /*2d5d0*/  @P4 LOP3.LUT R8, R8, 0x200, RZ, 0xfc, !PT ;  /* 0x0000020008084812 */ /* 0x000fe400078efcff */
[----:B------:R-:W-:Y:S02]  /*2d5e0*/  @!P4 IADD3.X R83, R0, R29, R2, P2, P3 ;  /* 0x0000001d0053c210 */ /* 0x000fe400017e6402 */
[----:B------:R-:W-:Y:S02]  /*2d5f0*/  ISETP.LT.OR P4, PT, R27, 0x92, !P1 ;  /* 0x000000921b00780c */ /* 0x000fe40004f81670 */
[C---:B------:R-:W-:Y:S02]  /*2d600*/  LOP3.LUT P5, RZ, R5.reuse, 0x1000000, RZ, 0xc0, !PT ;  /* 0x0100000005ff7812 */ /* 0x040fe400078ac0ff */
[----:B------:R-:W-:-:S09]  /*2d610*/  LOP3.LUT R5, R5, 0xfff7ffff, RZ, 0xc0, !PT ;  /* 0xfff7ffff05057812 */ /* 0x000fd200078ec0ff */
[----:B------:R-:W-:Y:S02]  /*2d620*/  @!P4 IADD3 R87, P2, P3, R3, R6, R4 ;  /* 0x000000060357c210 */ /* 0x000fe40007b5e004 */
[----:B------:R-:W-:Y:S02]  /*2d630*/  @P4 LOP3.LUT R5, R5, 0x80000, RZ, 0xfc, !PT ;  /* 0x0008000005054812 */ /* 0x000fe400078efcff */
[----:B------:R-:W-:Y:S02]  /*2d640*/  @!P4 IADD3.X R90, R0, R29, R2, P2, P3 ;  /* 0x0000001d005ac210 */ /* 0x000fe400017e6402 */
[----:B------:R-:W-:Y:S02]  /*2d650*/  ISETP.LT.OR P4, PT, R27, 0x99, !P1 ;  /* 0x000000991b00780c */ /* 0x000fe40004f81670 */
[----:B------:R-:W-:Y:S02]  /*2d660*/  LOP3.LUT P6, RZ, R12, 0x10, RZ, 0xc0, !PT ;  /* 0x000000100cff7812 */ /* 0x000fe400078cc0ff */
[----:B------:R-:W-:-:S02]  /*2d670*/  LOP3.LUT R8, R8, 0xfffffbff, RZ, 0xc0, !PT ;  /* 0xfffffbff08087812 */ /* 0x000fc400078ec0ff */
[----:B------:R-:W-:-:S07]  /*2d680*/  F2FP.SATFINITE.E4M3.F32.PACK_AB_MERGE_C R10, RZ, R10, RZ ;  /* 0x0000000aff0a723e */ /* 0x000fce00048070ff */
[----:B------:R-:W-:Y:S02]  /*2d690*/  @!P4 IADD3 R91, P2, P3, R3, R6, R4 ;  /* 0x00000006035bc210 */ /* 0x000fe40007b5e004 */
[----:B------:R-:W-:Y:S02]  /*2d6a0*/  @P4 LOP3.LUT R8, R8, 0x400, RZ, 0xfc, !PT ;  /* 0x0000040008084812 */ /* 0x000fe400078efcff */
[----:B------:R-:W-:Y:S02]  /*2d6b0*/  @!P4 IADD3.X R92, R0, R29, R2, P2, P3 ;  /* 0x0000001d005cc210 */ /* 0x000fe400017e6402 */
[----:B------:R-:W-:Y:S01]  /*2d6c0*/  LOP3.LUT P4, RZ, R12, 0x40, RZ, 0xc0, !PT ;  /* 0x000000400cff7812 */ /* 0x000fe2000788c0ff */
[----:B------:R3:W-:Y:S01]  /*2d6d0*/  @!P6 STG.E.U8 desc[UR24][R108.64+0x70], R10 ;  /* 0x0000700a6c00e986 */ /* 0x0007e2000c101118 */
[----:B------:R-:W-:-:S11]  /*2d6e0*/  LOP3.LUT R5, R5, 0xff7fffff, RZ, 0xc0, !PT ;  /* 0xff7fffff05057812 */ /* 0x000fd600078ec0ff */
[----:B------:R-:W-:Y:S02]  /*2d6f0*/  @P4 LOP3.LUT R5, R5, 0x800000, RZ, 0xfc, !PT ;  /* 0x0080000005054812 */ /* 0x000fe400078efcff */
[C---:B------:R-:W-:Y:S02]  /*2d700*/  ISETP.LT.OR P4, PT, R27.reuse, 0x71, !P1 ;  /* 0x000000711b00780c */ /* 0x040fe40004f81670 */
[----:B------:R-:W-:Y:S01]  /*2d710*/  ISETP.LT.OR P3, PT, R27, 0x9a, !P1 ;  /* 0x0000009a1b00780c */ /* 0x000fe20004f61670 */
[----:B---3--:R-:W-:Y:S02]  /*2d720*/  FMUL R10, R120, UR17 ;  /* 0x00000011780a7c20 */ /* 0x008fe40008400000 */
[----:B------:R-:W3:Y:S03]  /*2d730*/  LDL.LU R120, [R1+0x354] ;  /* 0x0003540001787983 */ /* 0x000ee60000300800 */
[----:B------:R-:W-:Y:S01]  /*2d740*/  F2FP.SATFINITE.E4M3.F32.PACK_AB_MERGE_C R10, RZ, R10, RZ ;  /* 0x0000000aff0a723e */ /* 0x000fe200048070ff */
[----:B------:R-:W4:Y:S04]  /*2d750*/  LDL.LU R124, [R1+0x358] ;  /* 0x00035800017c7983 */ /* 0x000f280000300800 */
[----:B------:R0:W-:Y:S02]  /*2d760*/  @!P0 STG.E.U8 desc[UR24][R106.64+0x71], R10 ;  /* 0x0000710a6a008986 */ /* 0x0001e4000c101118 */
[----:B0-----:R-:W0:Y:S01]  /*2d770*/  @!P4 LDC.64 R10, c[0x0][0x5c0] ;  /* 0x00017000ff0acb82 */ /* 0x001e220000000a00 */
[----:B------:R-:W-:-:S04]  /*2d780*/  @!P3 IADD3 R93, P2, P6, R3, R6, R4 ;  /* 0x00000006035db210 */ /* 0x000fc80007e5e004 */
[----:B------:R-:W-:Y:S02]  /*2d790*/  @!P3 IADD3.X R97, R0, R29, R2, P2, P6 ;  /* 0x0000001d0061b210 */ /* 0x000fe400017ec402 */
[----:B0-----:R-:W-:-:S05]  /*2d7a0*/  @!P4 IADD3 R10, P2, R79, R10, RZ ;  /* 0x0000000a4f0ac210 */ /* 0x001fca0007f5e0ff */
[----:B------:R-:W-:Y:S02]  /*2d7b0*/  @!P4 IMAD.X R11, R15, 0x1, R11, P2 ;  /* 0x000000010f0bc824 */ /* 0x000fe400010e060b */
[----:B--2---:R-:W-:Y:S02]  /*2d7c0*/  FMUL R15, R121, UR17 ;  /* 0x00000011790f7c20 */ /* 0x004fe40008400000 */
[----:B------:R-:W2:Y:S03]  /*2d7d0*/  LDL.LU R121, [R1+0x35c] ;  /* 0x00035c0001797983 */ /* 0x000ea60000300800 */
[----:B------:R-:W-:-:S05]  /*2d7e0*/  F2FP.SATFINITE.E4M3.F32.PACK_AB_MERGE_C R15, RZ, R15, RZ ;  /* 0x0000000fff0f723e */ /* 0x000fca00048070ff */
[----:B------:R0:W-:Y:S01]  /*2d7f0*/  @!P4 STG.E.U8 desc[UR24][R10.64+0x70], R15 ;  /* 0x0000700f0a00c986 */ /* 0x0001e2000c101118 */
[----:B------:R-:W-:Y:S01]  /*2d800*/  ISETP.LT.OR P2, PT, R27, 0xa1, !P1 ;  /* 0x000000a11b00780c */ /* 0x000fe20004f41670 */
[----:B0-----:R-:W0:Y:S01]  /*2d810*/  @!P5 LDC.64 R10, c[0x0][0x5c0] ;  /* 0x00017000ff0adb82 */ /* 0x001e220000000a00 */
[----:B------:R-:W-:Y:S02]  /*2d820*/  LOP3.LUT R5, R5, 0xfffbffff, RZ, 0xc0, !PT ;  /* 0xfffbffff05057812 */ /* 0x000fe400078ec0ff */
[----:B------:R-:W-:Y:S02]  /*2d830*/  ISETP.LT.OR P4, PT, R27, 0xa2, !P1 ;  /* 0x000000a21b00780c */ /* 0x000fe40004f81670 */
[----:B------:R-:W-:-:S07]  /*2d840*/  @P3 LOP3.LUT R5, R5, 0x40000, RZ, 0xfc, !PT ;  /* 0x0004000005053812 */ /* 0x000fce00078efcff */
[----:B------:R-:W-:Y:S02]  /*2d850*/  @!P2 IADD3 R79, P3, P6, R3, R6, R4 ;  /* 0x00000006034fa210 */ /* 0x000fe40007e7e004 */
[----:B------:R-:W-:Y:S02]  /*2d860*/  LOP3.LUT R5, R5, 0xfffdffff, RZ, 0xc0, !PT ;  /* 0xfffdffff05057812 */ /* 0x000fe400078ec0ff */
[----:B------:R-:W-:Y:S02]  /*2d870*/  @!P2 IADD3.X R96, R0, R29, R2, P3, P6 ;  /* 0x0000001d0060a210 */ /* 0x000fe40001fec402 */
[----:B------:R-:W-:Y:S02]  /*2d880*/  @P2 LOP3.LUT R5, R5, 0x20000, RZ, 0xfc, !PT ;  /* 0x0002000005052812 */ /* 0x000fe400078efcff */
[----:B------:R-:W-:Y:S02]  /*2d890*/  LOP3.LUT R8, R8, 0xfffff7ff, RZ, 0xc0, !PT ;  /* 0xfffff7ff08087812 */ /* 0x000fe400078ec0ff */
[----:B0-----:R-:W-:-:S02]  /*2d8a0*/  @!P5 IADD3 R10, P2, R78, R10, RZ ;  /* 0x0000000a4e0ad210 */ /* 0x001fc40007f5e0ff */
[----:B------:R-:W-:-:S03]  /*2d8b0*/  @!P4 IADD3 R78, P3, P6, R3, R6, R4 ;  /* 0x00000006034ec210 */ /* 0x000fc60007e7e004 */
[----:B------:R-:W-:Y:S01]  /*2d8c0*/  @!P5 IMAD.X R11, R28, 0x1, R11, P2 ;  /* 0x000000011c0bd824 */ /* 0x000fe200010e060b */
[----:B------:R-:W-:Y:S02]  /*2d8d0*/  @P4 LOP3.LUT R8, R8, 0x800, RZ, 0xfc, !PT ;  /* 0x0000080008084812 */ /* 0x000fe400078efcff */
[----:B------:R-:W-:Y:S02]  /*2d8e0*/  @!P4 IADD3.X R94, R0, R29, R2, P3, P6 ;  /* 0x0000001d005ec210 */ /* 0x000fe40001fec402 */
[----:B------:R-:W-:Y:S01]  /*2d8f0*/  LOP3.LUT P4, RZ, R5, 0x800000, RZ, 0xc0, !PT ;  /* 0x0080000005ff7812 */ /* 0x000fe2000788c0ff */
[----:B---3--:R-:W-:Y:S02]  /*2d900*/  FMUL R15, R120, UR17 ;  /* 0x00000011780f7c20 */ /* 0x008fe40008400000 */
[----:B------:R-:W3:Y:S03]  /*2d910*/  LDL.LU R120, [R1+0x360] ;  /* 0x0003600001787983 */ /* 0x000ee60000300800 */
[----:B------:R-:W-:Y:S01]  /*2d920*/  F2FP.SATFINITE.E4M3.F32.PACK_AB_MERGE_C R15, RZ, R15, RZ ;  /* 0x0000000fff0f723e */ /* 0x000fe200048070ff */
[----:B------:R-:W3:Y:S04]  /*2d930*/  LDL.LU R125, [R1+0x364] ;  /* 0x00036400017d7983 */ /* 0x000ee80000300800 */
[----:B------:R4:W-:Y:S02]  /*2d940*/  @!P5 STG.E.U8 desc[UR24][R10.64+0x71], R15 ;  /* 0x0000710f0a00d986 */ /* 0x0009e4000c101118 */
[----:B----4-:R-:W-:-:S05]  /*2d950*/  FMUL R10, R124, UR17 ;  /* 0x000000117c0a7c20 */ /* 0x010fca0008400000 */
[----:B------:R-:W-:-:S05]  /*2d960*/  F2FP.SATFINITE.E4M3.F32.PACK_AB_MERGE_C R10, RZ, R10, RZ ;  /* 0x0000000aff0a723e */ /* 0x000fca00048070ff */
[----:B------:R2:W-:Y:S02]  /*2d970*/  @!P4 STG.E.U8 desc[UR24][R112.64+0x78], R10 ;  /* 0x0000780a7000c986 */ /* 0x0005e4000c101118 */
[----:B--2---:R-:W-:Y:S02]  /*2d980*/  FMUL R10, R121, UR17 ;  /* 0x00000011790a7c20 */ /* 0x004fe40008400000 */
[----:B------:R-:W2:Y:S01]  /*2d990*/  LDL.LU R121, [R1+0x368] ;  /* 0x0003680001797983 */ /* 0x000ea20000300800 */
[----:B------:R-:W-:Y:S02]  /*2d9a0*/  ISETP.LT.OR P2, PT, R27, 0xa9, !P1 ;  /* 0x000000a91b00780c */ /* 0x000fe40004f41670 */
[----:B------:R-:W-:Y:S01]  /*2d9b0*/  LOP3.LUT R8, R8, 0xdfffffff, RZ, 0xc0, !PT ;  /* 0xdfffffff08087812 */ /* 0x000fe200078ec0ff */
[----:B------:R-:W4:Y:S10]  /*2d9c0*/  LDL.LU R124, [R1+0x36c] ;  /* 0x00036c00017c7983 */ /* 0x000f340000300800 */
[----:B------:R-:W-:-:S02]  /*2d9d0*/  @!P2 IADD3 R15, P5, P6, R3, R6, R4 ;  /* 0x00000006030fa210 */ /* 0x000fc40007ebe004 */
[----:B------:R-:W-:Y:S02]  /*2d9e0*/  @P2 LOP3.LUT R8, R8, 0x20000000, RZ, 0xfc, !PT ;  /* 0x2000000008082812 */ /* 0x000fe400078efcff */
[----:B------:R-:W-:Y:S02]  /*2d9f0*/  @!P2 IADD3.X R28, R0, R29, R2, P5, P6 ;  /* 0x0000001d001ca210 */ /* 0x000fe40002fec402 */
[C---:B------:R-:W-:Y:S02]  /*2da00*/  ISETP.LT.OR P2, PT, R27.reuse, 0xaa, !P1 ;  /* 0x000000aa1b00780c */ /* 0x040fe40004f41670 */
[C---:B------:R-:W-:Y:S02]  /*2da10*/  LOP3.LUT P0, RZ, R12.reuse, 0x20, RZ, 0xc0, !PT ;  /* 0x000000200cff7812 */ /* 0x040fe4000780c0ff */
[----:B------:R-:W-:Y:S02]  /*2da20*/  ISETP.LT.OR P4, PT, R27, 0x79, !P1 ;  /* 0x000000791b00780c */ /* 0x000fe40004f81670 */
[----:B------:R-:W-:-:S02]  /*2da30*/  LOP3.LUT R12, R12, 0xfffffffe, RZ, 0xc0, !PT ;  /* 0xfffffffe0c0c7812 */ /* 0x000fc400078ec0ff */
[----:B------:R-:W-:-:S05]  /*2da40*/  F2FP.SATFINITE.E4M3.F32.PACK_AB_MERGE_C R10, RZ, R10, RZ ;  /* 0x0000000aff0a723e */ /* 0x000fca00048070ff */
[-C--:B------:R-:W-:Y:S02]  /*2da50*/  @!P2 IADD3 R95, P5, P6, R3, R6.reuse, R4 ;  /* 0x00000006035fa210 */ /* 0x080fe40007ebe004 */
[----:B------:R-:W-:Y:S02]  /*2da60*/  @P2 LOP3.LUT R12, R12, 0x1, RZ, 0xfc, !PT ;  /* 0x000000010c0c2812 */ /* 0x000fe400078efcff */
[----:B------:R-:W-:Y:S02]  /*2da70*/  @!P2 IADD3.X R98, R0, R29, R2, P5, P6 ;  /* 0x0000001d0062a210 */ /* 0x000fe40002fec402 */
[C---:B------:R-:W-:Y:S01]  /*2da80*/  ISETP.LT.OR P2, PT, R27.reuse, 0xb1, !P1 ;  /* 0x000000b11b00780c */ /* 0x040fe20004f41670 */
[----:B------:R0:W-:Y:S01]  /*2da90*/  @!P0 STG.E.U8 desc[UR24][R110.64+0x79], R10 ;  /* 0x0000790a6e008986 */ /* 0x0001e2000c101118 */
[----:B------:R-:W-:Y:S02]  /*2daa0*/  ISETP.LT.OR P0, PT, R27, 0xb2, !P1 ;  /* 0x000000b21b00780c */ /* 0x000fe40004f01670 */
[----:B------:R-:W-:Y:S01]  /*2dab0*/  LOP3.LUT R12, R12, 0xffffff7f, RZ, 0xc0, !PT ;  /* 0xffffff7f0c0c7812 */ /* 0x000fe200078ec0ff */
[----:B0-----:R-:W0:Y:S08]  /*2dac0*/  @!P4 LDC.64 R10, c[0x0][0x5c0] ;  /* 0x00017000ff0acb82 */ /* 0x001e300000000a00 */
[----:B------:R-:W-:-:S02]  /*2dad0*/  @!P2 IADD3 R99, P5, P6, R3, R6, R4 ;  /* 0x000000060363a210 */ /* 0x000fc40007ebe004 */
[----:B------:R-:W-:Y:S02]  /*2dae0*/  @P2 LOP3.LUT R12, R12, 0x80, RZ, 0xfc, !PT ;  /* 0x000000800c0c2812 */ /* 0x000fe400078efcff */
[-C--:B------:R-:W-:Y:S02]  /*2daf0*/  @!P2 IADD3.X R100, R0, R29.reuse, R2, P5, P6 ;  /* 0x0000001d0064a210 */ /* 0x080fe40002fec402 */
[----:B------:R-:W-:Y:S02]  /*2db00*/  LOP3.LUT R12, R12, 0xffffefff, RZ, 0xc0, !PT ;  /* 0xffffefff0c0c7812 */ /* 0x000fe400078ec0ff */
[----:B------:R-:W-:Y:S02]  /*2db10*/  @!P0 IADD3 R101, P5, P6, R3, R6, R4 ;  /* 0x0000000603658210 */ /* 0x000fe40007ebe004 */
[----:B------:R-:W-:Y:S02]  /*2db20*/  @P0 LOP3.LUT R12, R12, 0x1000, RZ, 0xfc, !PT ;  /* 0x000010000c0c0812 */ /* 0x000fe400078efcff */
[----:B------:R-:W-:-:S02]  /*2db30*/  @!P0 IADD3.X R102, R0, R29, R2, P5, P6 ;  /* 0x0000001d00668210 */ /* 0x000fc40002fec402 */
[----:B------:R-:W-:Y:S02]  /*2db40*/  ISETP.LT.OR P0, PT, R27, 0xb9, !P1 ;  /* 0x000000b91b00780c */ /* 0x000fe40004f01670 */
[C---:B------:R-:W-:Y:S02]  /*2db50*/  LOP3.LUT P3, RZ, R12.reuse, 0x100, RZ, 0xc0, !PT ;  /* 0x000001000cff7812 */ /* 0x040fe4000786c0ff */
[----:B0-----:R-:W-:Y:S02]  /*2db60*/  @!P4 IADD3 R10, P5, R77, R10, RZ ;  /* 0x0000000a4d0ac210 */ /* 0x001fe40007fbe0ff */
[----:B------:R-:W-:-:S03]  /*2db70*/  LOP3.LUT R12, R12, 0xffff7fff, RZ, 0xc0, !PT ;  /* 0xffff7fff0c0c7812 */ /* 0x000fc600078ec0ff */
[----:B------:R-:W-:-:S04]  /*2db80*/  @!P4 IMAD.X R11, R76, 0x1, R11, P5 ;  /* 0x000000014c0bc824 */ /* 0x000fc800028e060b */
[----:B------:R-:W-:Y:S02]  /*2db90*/  @!P0 IADD3 R106, P5, P6, R3, R6, R4 ;  /* 0x00000006036a8210 */ /* 0x000fe40007ebe004 */
[----:B------:R-:W-:Y:S02]  /*2dba0*/  @P0 LOP3.LUT R12, R12, 0x8000, RZ, 0xfc, !PT ;  /* 0x000080000c0c0812 */ /* 0x000fe400078efcff */
[----:B------:R-:W-:Y:S02]  /*2dbb0*/  @!P0 IADD3.X R110, R0, R29, R2, P5, P6 ;  /* 0x0000001d006e8210 */ /* 0x000fe40002fec402 */
[----:B------:R-:W-:Y:S01]  /*2dbc0*/  ISETP.LT.OR P0, PT, R27, 0x7a, !P1 ;  /* 0x0000007a1b00780c */ /* 0x000fe20004f01670 */
[----:B---3--:R-:W-:Y:S02]  /*2dbd0*/  FMUL R76, R120, UR17 ;  /* 0x00000011784c7c20 */ /* 0x008fe40008400000 */
[----:B------:R-:W3:Y:S03]  /*2dbe0*/  LDL.LU R120, [R1+0x370] ;  /* 0x0003700001787983 */ /* 0x000ee60000300800 */
[----:B------:R-:W-:-:S05]  /*2dbf0*/  F2FP.SATFINITE.E4M3.F32.PACK_AB_MERGE_C R76, RZ, R76, RZ ;  /* 0x0000004cff4c723e */ /* 0x000fca00048070ff */
[----:B------:R0:W-:Y:S02]  /*2dc00*/  @!P4 STG.E.U8 desc[UR24][R10.64+0x78], R76 ;  /* 0x0000784c0a00c986 */ /* 0x0001e4000c101118 */
[----:B0-----:R-:W0:Y:S01]  /*2dc10*/  @!P0 LDC.64 R10, c[0x0][0x5c0] ;  /* 0x00017000ff0a8b82 */ /* 0x001e220000000a00 */
[----:B------:R-:W-:Y:S02]  /*2dc20*/  ISETP.LT.OR P4, PT, R27, 0xba, !P1 ;  /* 0x000000ba1b00780c */ /* 0x000fe40004f81670 */
[----:B0-----:R-:W-:-:S05]  /*2dc30*/  @!P0 IADD3 R10, P1, R14, R10, RZ ;  /* 0x0000000a0e0a8210 */ /* 0x001fca0007f3e0ff */
[----:B------:R-:W-:Y:S02]  /*2dc40*/  @!P0 IMAD.X R11, R13, 0x1, R11, P1 ;  /* 0x000000010d0b8824 */ /* 0x000fe400008e060b */
[----:B------:R-:W-:-:S05]  /*2dc50*/  FMUL R13, R125, UR17 ;  /* 0x000000117d0d7c20 */ /* 0x000fca0008400000 */
[----:B------:R-:W-:-:S05]  /*2dc60*/  F2FP.SATFINITE.E4M3.F32.PACK_AB_MERGE_C R13, RZ, R13, RZ ;  /* 0x0000000dff0d723e */ /* 0x000fca00048070ff */
[----:B------:R2:W-:Y:S02]  /*2dc70*/  @!P0 STG.E.U8 desc[UR24][R10.64+0x79], R13 ;  /* 0x0000790d0a008986 */ /* 0x0005e4000c101118 */
[----:B--2---:R-:W-:Y:S02]  /*2dc80*/  FMUL R10, R121, UR17 ;  /* 0x00000011790a7c20 */ /* 0x004fe40008400000 */
[----:B------:R-:W2:Y:S01]  /*2dc90*/  LDL.LU R121, [R1+0x374] ;  /* 0x0003740001797983 */ /* 0x000ea20000300800 */
[----:B------:R-:W-:Y:S02]  /*2dca0*/  LOP3.LUT R12, R12, 0xffffbfff, RZ, 0xc0, !PT ;  /* 0xffffbfff0c0c7812 */ /* 0x000fe400078ec0ff */
[----:B------:R-:W-:Y:S01]  /*2dcb0*/  @!P4 IADD3 R103, P5, P6, R3, R6, R4 ;  /* 0x000000060367c210 */ /* 0x000fe20007ebe004 */
[----:B------:R-:W2:Y:S01]  /*2dcc0*/  LDL.LU R125, [R1+0x378] ;  /* 0x00037800017d7983 */ /* 0x000ea20000300800 */
[----:B------:R-:W-:Y:S02]  /*2dcd0*/  ISETP.GE.AND P1, PT, R26, 0x109, PT ;  /* 0x000001091a00780c */ /* 0x000fe40003f26270 */
[----:B------:R-:W-:-:S02]  /*2dce0*/  @P4 LOP3.LUT R12, R12, 0x4000, RZ, 0xfc, !PT ;  /* 0x000040000c0c4812 */ /* 0x000fc400078efcff */
[----:B------:R-:W-:Y:S02]  /*2dcf0*/  @!P4 IADD3.X R108, R0, R29, R2, P5, P6 ;  /* 0x0000001d006cc210 */ /* 0x000fe40002fec402 */
[----:B------:R-:W-:-:S13]  /*2dd00*/  ISETP.LT.OR P4, PT, R27, 0x1, !P1 ;  /* 0x000000011b00780c */ /* 0x000fda0004f81670 */
[----:B------:R-:W-:-:S04]  /*2dd10*/  @!P4 IADD3 R105, P5, P6, R3, UR6, R6 ;  /* 0x000000060369cc10 */ /* 0x000fc8000febe006 */
[----:B------:R-:W-:Y:S02]  /*2dd20*/  @!P4 IADD3.X R109, R0, UR13, R29, P5, P6 ;  /* 0x0000000d006dcc10 */ /* 0x000fe4000afec41d */
[C---:B------:R-:W-:Y:S02]  /*2dd30*/  LOP3.LUT P4, RZ, R8.reuse, 0x40, RZ, 0xc0, !PT ;  /* 0x0000004008ff7812 */ /* 0x040fe4000788c0ff */
[----:B------:R-:W-:Y:S02]  /*2dd40*/  LOP3.LUT R5, R5, 0xffdfffff, RZ, 0xc0, !PT ;  /* 0xffdfffff05057812 */ /* 0x000fe400078ec0ff */
[----:B------:R-:W-:Y:S02]  /*2dd50*/  F2FP.SATFINITE.E4M3.F32.PACK_AB_MERGE_C R10, RZ, R10, RZ ;  /* 0x0000000aff0a723e */ /* 0x000fe400048070ff */
[----:B------:R-:W-:-:S07]  /*2dd60*/  LOP3.LUT P2, RZ, R8, 0x40000, RZ, 0xc0, !PT ;  /* 0x0004000008ff7812 */ /* 0x000fce000784c0ff */
[----:B------:R-:W-:Y:S01]  /*2dd70*/  @P4 LOP3.LUT R5, R5, 0x200000, RZ, 0xfc, !PT ;  /* 0x0020000005054812 */ /* 0x000fe200078efcff */
[----:B------:R4:W-:Y:S03]  /*2dd80*/  @!P3 STG.E.U8 desc[UR24][R118.64+0x80], R10 ;  /* 0x0000800a7600b986 */ /* 0x0009e6000c101118 */
[----:B------:R-:W-:Y:S01]  /*2dd90*/  LOP3.LUT P0, RZ, R5, 0x400000, RZ, 0xc0, !PT ;  /* 0x0040000005ff7812 */ /* 0x000fe2000780c0ff */
[----:B----4-:R-:W-:Y:S02]  /*2dda0*/  FMUL R10, R124, UR17 ;  /* 0x000000117c0a7c20 */ /* 0x010fe40008400000 */
[----:B------:R-:W4:Y:S03]  /*2ddb0*/  LDL.LU R124, [R1+0x37c] ;  /* 0x00037c00017c7983 */ /* 0x000f260000300800 */
[----:B------:R-:W-:-:S05]  /*2ddc0*/  F2FP.SATFINITE.E4M3.F32.PACK_AB_MERGE_C R10, RZ, R10, RZ ;  /* 0x0000000aff0a723e */ /* 0x000fca00048070ff */
[----:B------:R0:W-:Y:S02]  /*2ddd0*/  @!P2 STG.E.U8 desc[UR24][R116.64+0x81], R10 ;  /* 0x0000810a7400a986 */ /* 0x0001e4000c101118 */
[----:B0-----:R-:W0:Y:S02]  /*2dde0*/  @!P0 LDC.64 R10, c[0x0][0x5c0] ;  /* 0x00017000ff0a8b82 */ /* 0x001e240000000a00 */
[----:B0-----:R-:W-:-:S05]  /*2ddf0*/  @!P0 IADD3 R10, P2, R7, R10, RZ ;  /* 0x0000000a070a8210 */ /* 0x001fca0007f5e0ff */
[----:B------:R-:W-:Y:S02]  /*2de00*/  @!P0 IMAD.X R11, R81, 0x1, R11, P2 ;  /* 0x00000001510b8824 */ /* 0x000fe400010e060b */
[----:B---3--:R-:W-:-:S05]  /*2de10*/  FMUL R7, R120, UR17 ;  /* 0x0000001178077c20 */ /* 0x008fca0008400000 */
[----:B------:R-:W-:-:S05]  /*2de20*/  F2FP.SATFINITE.E4M3.F32.PACK_AB_MERGE_C R7, RZ, R7, RZ ;  /* 0x00000007ff07723e */ /* 0x000fca00048070ff */
[----:B------:R2:W-:Y:S02]  /*2de30*/  @!P0 STG.E.U8 desc[UR24][R10.64+0x80], R7 ;  /* 0x000080070a008986 */ /* 0x0005e4000c101118 */
[----:B--2---:R-:W-:Y:S02]  /*2de40*/  FMUL R7, R121, UR17 ;  /* 0x0000001179077c20 */ /* 0x004fe40008400000 */
[----:B------:R-:W2:Y:S01]  /*2de50*/  LDL.LU R121, [R1+0x380] ;  /* 0x0003800001797983 */ /* 0x000ea20000300800 */
[C---:B------:R-:W-:Y:S02]  /*2de60*/  ISETP.LT.OR P4, PT, R27.reuse, 0x2, !P1 ;  /* 0x000000021b00780c */ /* 0x040fe40004f81670 */
[----:B------:R-:W-:-:S11]  /*2de70*/  ISETP.LT.OR P3, PT, R27, 0x9, !P1 ;  /* 0x000000091b00780c */ /* 0x000fd60004f61670 */
[----:B------:R-:W-:-:S04]  /*2de80*/  @!P4 IADD3 R107, P5, P6, R3, UR6, R6 ;  /* 0x00000006036bcc10 */ /* 0x000fc8000febe006 */
[----:B------:R-:W-:Y:S02]  /*2de90*/  @!P4 IADD3.X R111, R0, UR13, R29, P5, P6 ;  /* 0x0000000d006fcc10 */ /* 0x000fe4000afec41d */
[----:B------:R-:W-:-:S04]  /*2dea0*/  @!P3 IADD3 R113, P5, P6, R3, UR6, R6 ;  /* 0x000000060371bc10 */ /* 0x000fc8000febe006 */
[----:B------:R-:W-:Y:S02]  /*2deb0*/  @!P3 IADD3.X R158, R0, UR13, R29, P5, P6 ;  /* 0x0000000d009ebc10 */ /* 0x000fe4000afec41d */
[C---:B------:R-:W-:Y:S02]  /*2dec0*/  ISETP.LT.OR P3, PT, R27.reuse, 0xa, !P1 ;  /* 0x0000000a1b00780c */ /* 0x040fe40004f61670 */
[----:B------:R-:W-:-:S11]  /*2ded0*/  ISETP.LT.OR P4, PT, R27, 0x11, !P1 ;  /* 0x000000111b00780c */ /* 0x000fd60004f81670 */
[----:B------:R-:W-:-:S04]  /*2dee0*/  @!P3 IADD3 R159, P5, P6, R3, UR6, R6 ;  /* 0x00000006039fbc10 */ /* 0x000fc8000febe006 */
[----:B------:R-:W-:Y:S02]  /*2def0*/  @!P3 IADD3.X R176, R0, UR13, R29, P5, P6 ;  /* 0x0000000d00b0bc10 */ /* 0x000fe4000afec41d */
[----:B------:R-:W-:-:S04]  /*2df00*/  @!P4 IADD3 R119, P5, P6, R3, UR6, R6 ;  /* 0x000000060377cc10 */ /* 0x000fc8000febe006 */
[----:B------:R-:W-:Y:S02]  /*2df10*/  @!P4 IADD3.X R177, R0, UR13, R29, P5, P6 ;  /* 0x0000000d00b1cc10 */ /* 0x000fe4000afec41d */
[----:B------:R-:W-:Y:S02]  /*2df20*/  LOP3.LUT P4, RZ, R5, 0x200000, RZ, 0xc0, !PT ;  /* 0x0020000005ff7812 */ /* 0x000fe4000788c0ff */
[----:B------:R-:W-:-:S11]  /*2df30*/  ISETP.LT.OR P2, PT, R27, 0x12, !P1 ;  /* 0x000000121b00780c */ /* 0x000fd60004f41670 */
[----:B------:R-:W0:Y:S02]  /*2df40*/  @!P4 LDC.64 R10, c[0x0][0x5c0] ;  /* 0x00017000ff0acb82 */ /* 0x000e240000000a00 */
[----:B------:R-:W-:-:S04]  /*2df50*/  @!P2 IADD3 R117, P5, P6, R3, UR6, R6 ;  /* 0x000000060375ac10 */ /* 0x000fc8000febe006 */
[----:B------:R-:W-:Y:S02]  /*2df60*/  @!P2 IADD3.X R120, R0, UR13, R29, P5, P6 ;  /* 0x0000000d0078ac10 */ /* 0x000fe4000afec41d */
[----:B------:R-:W-:Y:S02]  /*2df70*/  F2FP.SATFINITE.E4M3.F32.PACK_AB_MERGE_C R7, RZ, R7, RZ ;  /* 0x00000007ff07723e */ /* 0x000fe400048070ff */
[----:B0-----:R-:W-:-:S05]  /*2df80*/  @!P4 IADD3 R10, P5, R84, R10, RZ ;  /* 0x0000000a540ac210 */ /* 0x001fca0007fbe0ff */
[----:B------:R-:W-:-:S05]  /*2df90*/  @!P4 IMAD.X R11, R89, 0x1, R11, P5 ;  /* 0x00000001590bc824 */ /* 0x000fca00028e060b */
[----:B------:R0:W-:Y:S01]  /*2dfa0*/  @!P4 STG.E.U8 desc[UR24][R10.64+0x81], R7 ;  /* 0x000081070a00c986 */ /* 0x0001e2000c101118 */
[----:B------:R-:W-:Y:S01]  /*2dfb0*/  LOP3.LUT P3, RZ, R9, 0x400, RZ, 0xc0, !PT ;  /* 0x0000040009ff7812 */ /* 0x000fe2000786c0ff */
[----:B0-----:R-:W-:Y:S02]  /*2dfc0*/  FMUL R7, R125, UR17 ;  /* 0x000000117d077c20 */ /* 0x001fe40008400000 */
[----:B------:R-:W3:Y:S04]  /*2dfd0*/  LDL.LU R125, [R1+0x384] ;  /* 0x00038400017d7983 */ /* 0x000ee80000300800 */
[----:B------:R-:W3:Y:S01]  /*2dfe0*/  LDL.LU R129, [R1+0x388] ;  /* 0x0003880001817983 */ /* 0x000ee20000300800 */
[----:B------:R-:W-:Y:S02]  /*2dff0*/  F2FP.SATFINITE.E4M3.F32.PACK_AB_MERGE_C R7, RZ, R7, RZ ;  /* 0x00000007ff07723e */ /* 0x000fe400048070ff */
[----:B------:R-:W-:Y:S01]  /*2e000*/  LOP3.LUT P0, RZ, R9, 0x200, RZ, 0xc0, !PT ;  /* 0x0000020009ff7812 */ /* 0x000fe2000780c0ff */
[----:B------:R-:W3:Y:S04]  /*2e010*/  LDL.LU R136, [R1+0x38c] ;  /* 0x00038c0001887983 */ /* 0x000ee80000300800 */
[----:B------:R4:W-:Y:S02]  /*2e020*/  @!P3 STG.E.U8 desc[UR24][R122.64+0x88], R7 ;  /* 0x000088077a00b986 */ /* 0x0009e4000c101118 */
[----:B----4-:R-:W-:-:S05]  /*2e030*/  FMUL R7, R124, UR17 ;  /* 0x000000117c077c20 */ /* 0x010fca0008400000 */
[----:B------:R-:W-:-:S05]  /*2e040*/  F2FP.SATFINITE.E4M3.F32.PACK_AB_MERGE_C R7, RZ, R7, RZ ;  /* 0x00000007ff07723e */ /* 0x000fca00048070ff */
[----:B------:R2:W-:Y:S01]  /*2e050*/  @!P0 STG.E.U8 desc[UR24][R114.64+0x89], R7 ;  /* 0x0000890772008986 */ /* 0x0005e2000c101118 */
[----:B------:R-:W-:-:S13]  /*2e060*/  ISETP.LT.OR P2, PT, R27, 0x19, !P1 ;  /* 0x000000191b00780c */ /* 0x000fda0004f41670 */
[----:B------:R-:W-:-:S04]  /*2e070*/  @!P2 IADD3 R116, P5, P6, R3, UR6, R6 ;  /* 0x000000060374ac10 */ /* 0x000fc8000febe006 */
[----:B------:R-:W-:Y:S02]  /*2e080*/  @!P2 IADD3.X R213, R0, UR13, R29, P5, P6 ;  /* 0x0000000d00d5ac10 */ /* 0x000fe4000afec41d */
[----:B------:R-:W-:Y:S01]  /*2e090*/  ISETP.LT.OR P2, PT, R27, 0x1a, !P1 ;  /* 0x0000001a1b00780c */ /* 0x000fe20004f41670 */
[----:B--2---:R-:W-:Y:S02]  /*2e0a0*/  FMUL R7, R121, UR17 ;  /* 0x0000001179077c20 */ /* 0x004fe40008400000 */
[----:B------:R-:W2:Y:S10]  /*2e0b0*/  LDL.LU R121, [R1+0x390] ;  /* 0x0003900001797983 */ /* 0x000eb40000300800 */
[----:B------:R-:W-:-:S02]  /*2e0c0*/  @!P2 IADD3 R118, P5, P6, R3, UR6, R6 ;  /* 0x000000060376ac10 */ /* 0x000fc4000febe006 */
[----:B------:R-:W-:Y:S01]  /*2e0d0*/  LOP3.LUT R5, R5, 0xffefffff, RZ, 0xc0, !PT ;  /* 0xffefffff05057812 */ /* 0x000fe200078ec0ff */
[----:B------:R-:W4:Y:S01]  /*2e0e0*/  LDL.LU R135, [R1+0x394] ;  /* 0x0003940001877983 */ /* 0x000f220000300800 */
[----:B------:R-:W-:Y:S02]  /*2e0f0*/  @!P2 IADD3.X R215, R0, UR13, R29, P5, P6 ;  /* 0x0000000d00d7ac10 */ /* 0x000fe4000afec41d */
[----:B------:R-:W-:Y:S01]  /*2e100*/  ISETP.LT.OR P2, PT, R27, 0x21, !P1 ;  /* 0x000000211b00780c */ /* 0x000fe20004f41670 */
[----:B------:R-:W4:-:S12]  /*2e110*/  LDL.LU R137, [R1+0x398] ;  /* 0x0003980001897983 */ /* 0x000f180000300800 */
[----:B------:R-:W-:-:S04]  /*2e120*/  @!P2 IADD3 R212, P5, P6, R3, UR6, R6 ;  /* 0x0000000603d4ac10 */ /* 0x000fc8000febe006 */
[----:B------:R-:W-:Y:S02]  /*2e130*/  @!P2 IADD3.X R217, R0, UR13, R29, P5, P6 ;  /* 0x0000000d00d9ac10 */ /* 0x000fe4000afec41d */
[----:B------:R-:W-:-:S13]  /*2e140*/  ISETP.LT.OR P2, PT, R27, 0x22, !P1 ;  /* 0x000000221b00780c */ /* 0x000fda0004f41670 */
[----:B------:R-:W-:-:S04]  /*2e150*/  @!P2 IADD3 R219, P5, P6, R3, UR6, R6 ;  /* 0x0000000603dbac10 */ /* 0x000fc8000febe006 */
[----:B------:R-:W-:Y:S02]  /*2e160*/  @!P2 IADD3.X R220, R0, UR13, R29, P5, P6 ;  /* 0x0000000d00dcac10 */ /* 0x000fe4000afec41d */
[----:B------:R-:W-:-:S13]  /*2e170*/  LOP3.LUT P2, RZ, R9, 0x4000, RZ, 0xc0, !PT ;  /* 0x0000400009ff7812 */ /* 0x000fda000784c0ff */
[----:B------:R-:W-:Y:S02]  /*2e180*/  @P2 LOP3.LUT R5, R5, 0x100000, RZ, 0xfc, !PT ;  /* 0x0010000005052812 */ /* 0x000fe400078efcff */
[----:B------:R-:W-:-:S13]  /*2e190*/  LOP3.LUT P2, RZ, R8, 0x80, RZ, 0xc0, !PT ;  /* 0x0000008008ff7812 */ /* 0x000fda000784c0ff */
[----:B------:R-:W0:Y:S01]  /*2e1a0*/  @!P2 LDC.64 R10, c[0x0][0x5c0] ;  /* 0x00017000ff0aab82 */ /* 0x000e220000000a00 */
[----:B------:R-:W-:Y:S02]  /*2e1b0*/  LOP3.LUT P4, RZ, R8, 0x100, RZ, 0xc0, !PT ;  /* 0x0000010008ff7812 */ /* 0x000fe4000788c0ff */
[----:B------:R-:W-:Y:S02]  /*2e1c0*/  F2FP.SATFINITE.E4M3.F32.PACK_AB_MERGE_C R7, RZ, R7, RZ ;  /* 0x00000007ff07723e */ /* 0x000fe400048070ff */
[----:B------:R-:W-:Y:S02]  /*2e1d0*/  ISETP.LT.OR P3, PT, R27, 0x29, !P1 ;  /* 0x000000291b00780c */ /* 0x000fe40004f61670 */
[----:B0-----:R-:W-:-:S05]  /*2e1e0*/  @!P2 IADD3 R10, P0, R85, R10, RZ ;  /* 0x0000000a550aa210 */ /* 0x001fca0007f1e0ff */
[----:B------:R-:W-:-:S05]  /*2e1f0*/  @!P2 IMAD.X R11, R88, 0x1, R11, P0 ;  /* 0x00000001580ba824 */ /* 0x000fca00000e060b */
[----:B------:R0:W-:Y:S01]  /*2e200*/  @!P2 STG.E.U8 desc[UR24][R10.64+0x88], R7 ;  /* 0x000088070a00a986 */ /* 0x0001e2000c101118 */
[----:B------:R-:W-:Y:S02]  /*2e210*/  ISETP.LT.OR P2, PT, R27, 0x2a, !P1 ;  /* 0x0000002a1b00780c */ /* 0x000fe40004f41670 */
[----:B------:R-:W-:Y:S01]  /*2e220*/  @!P3 IADD3 R214, P5, P6, R3, UR6, R6 ;  /* 0x0000000603d6bc10 */ /* 0x000fe2000febe006 */
[----:B0-----:R-:W0:Y:S03]  /*2e230*/  @!P4 LDC.64 R10, c[0x0][0x5c0] ;  /* 0x00017000ff0acb82 */ /* 0x001e260000000a00 */
[----:B------:R-:W-:-:S07]  /*2e240*/  @!P3 IADD3.X R218, R0, UR13, R29, P5, P6 ;  /* 0x0000000d00dabc10 */ /* 0x000fce000afec41d */
[----:B------:R-:W-:-:S04]  /*2e250*/  @!P2 IADD3 R124, P5, P6, R3, UR6, R6 ;  /* 0x00000006037cac10 */ /* 0x000fc8000febe006 */
[----:B------:R-:W-:Y:S02]  /*2e260*/  @!P2 IADD3.X R127, R0, UR13, R29, P5, P6 ;  /* 0x0000000d007fac10 */ /* 0x000fe4000afec41d */
[----:B------:R-:W-:Y:S01]  /*2e270*/  ISETP.LT.OR P2, PT, R27, 0x31, !P1 ;  /* 0x000000311b00780c */ /* 0x000fe20004f41670 */
[----:B---3--:R-:W-:-:S05]  /*2e280*/  FMUL R7, R125, UR17 ;  /* 0x000000117d077c20 */ /* 0x008fca0008400000 */
[----:B------:R-:W-:Y:S02]  /*2e290*/  F2FP.SATFINITE.E4M3.F32.PACK_AB_MERGE_C R7, RZ, R7, RZ ;  /* 0x00000007ff07723e */ /* 0x000fe400048070ff */
[----:B0-----:R-:W-:-:S05]  /*2e2a0*/  @!P4 IADD3 R10, P5, R82, R10, RZ ;  /* 0x0000000a520ac210 */ /* 0x001fca0007fbe0ff */
[----:B------:R-:W-:Y:S01]  /*2e2b0*/  @!P4 IMAD.X R11, R86, 0x1, R11, P5 ;  /* 0x00000001560bc824 */ /* 0x000fe200028e060b */
[----:B------:R-:W-:-:S04]  /*2e2c0*/  @!P2 IADD3 R123, P5, P6, R3, UR6, R6 ;  /* 0x00000006037bac10 */ /* 0x000fc8000febe006 */
[----:B------:R-:W-:Y:S02]  /*2e2d0*/  @!P2 IADD3.X R126, R0, UR13, R29, P5, P6 ;  /* 0x0000000d007eac10 */ /* 0x000fe4000afec41d */
[----:B------:R-:W-:Y:S01]  /*2e2e0*/  LOP3.LUT P2, RZ, R5, 0x100000, RZ, 0xc0, !PT ;  /* 0x0010000005ff7812 */ /* 0x000fe2000784c0ff */
[----:B------:R0:W-:Y:S01]  /*2e2f0*/  @!P4 STG.E.U8 desc[UR24][R10.64+0x89], R7 ;  /* 0x000089070a00c986 */ /* 0x0001e2000c101118 */
[----:B------:R-:W-:Y:S01]  /*2e300*/  LOP3.LUT P0, RZ, R8, 0x100000, RZ, 0xc0, !PT ;  /* 0x0010000008ff7812 */ /* 0x000fe2000780c0ff */
[----:B0-----:R-:W-:-:S05]  /*2e310*/  FMUL R7, R129, UR17 ;  /* 0x0000001181077c20 */ /* 0x001fca0008400000 */
[----:B------:R-:W-:-:S05]  /*2e320*/  F2FP.SATFINITE.E4M3.F32.PACK_AB_MERGE_C R7, RZ, R7, RZ ;  /* 0x00000007ff07723e */ /* 0x000fca00048070ff */
[----:B------:R0:W-:Y:S02]  /*2e330*/  @!P2 STG.E.U8 desc[UR24][R130.64+0x90], R7 ;  /* 0x000090078200a986 */ /* 0x0001e4000c101118 */
[----:B0-----:R-:W-:-:S05]  /*2e340*/  FMUL R7, R136, UR17 ;  /* 0x0000001188077c20 */ /* 0x001fca0008400000 */
[----:B------:R-:W-:-:S05]  /*2e350*/  F2FP.SATFINITE.E4M3.F32.PACK_AB_MERGE_C R7, RZ, R7, RZ ;  /* 0x00000007ff07723e */ /* 0x000fca00048070ff */
[----:B------:R2:W-:Y:S02]  /*2e360*/  @!P0 STG.E.U8 desc[UR24][R132.64+0x91], R7 ;  /* 0x0000910784008986 */ /* 0x0005e4000c101118 */
[----:B--2---:R-:W-:Y:S02]  /*2e370*/  FMUL R7, R121, UR17 ;  /* 0x0000001179077c20 */ /* 0x004fe40008400000 */
[----:B------:R-:W2:Y:S04]  /*2e380*/  LDL.LU R121, [R1+0x39c] ;  /* 0x00039c0001797983 */ /* 0x000ea80000300800 */
[----:B------:R-:W3:Y:S04]  /*2e390*/  LDL.LU R147, [R1+0x3a0] ;  /* 0x0003a00001937983 */ /* 0x000ee80000300800 */
[----:B------:R-:W3:Y:S01]  /*2e3a0*/  LDL.LU R221, [R1+0x3a4] ;  /* 0x0003a40001dd7983 */ /* 0x000ee20000300800 */
[----:B------:R-:W-:-:S02]  /*2e3b0*/  LOP3.LUT P3, RZ, R8, 0x200, RZ, 0xc0, !PT ;  /* 0x0000020008ff7812 */ /* 0x000fc4000786c0ff */
[C---:B------:R-:W-:Y:S02]  /*2e3c0*/  ISETP.LT.OR P4, PT, R27.reuse, 0x32, !P1 ;  /* 0x000000321b00780c */ /* 0x040fe40004f81670 */
[----:B------:R-:W-:-:S09]  /*2e3d0*/  ISETP.LT.OR P2, PT, R27, 0x39, !P1 ;  /* 0x000000391b00780c */ /* 0x000fd20004f41670 */
[----:B------:R-:W0:Y:S02]  /*2e3e0*/  @!P3 LDC.64 R10, c[0x0][0x5c0] ;  /* 0x00017000ff0abb82 */ /* 0x000e240000000a00 */
[----:B------:R-:W-:-:S04]  /*2e3f0*/  @!P4 IADD3 R125, P5, P6, R3, UR6, R6 ;  /* 0x00000006037dcc10 */ /* 0x000fc8000febe006 */
[----:B------:R-:W-:Y:S02]  /*2e400*/  @!P4 IADD3.X R128, R0, UR13, R29, P5, P6 ;  /* 0x0000000d0080cc10 */ /* 0x000fe4000afec41d */
[----:B------:R-:W-:-:S04]  /*2e410*/  @!P2 IADD3 R129, P5, P6, R3, UR6, R6 ;  /* 0x000000060381ac10 */ /* 0x000fc8000febe006 */
[----:B------:R-:W-:Y:S02]  /*2e420*/  @!P2 IADD3.X R131, R0, UR13, R29, P5, P6 ;  /* 0x0000000d0083ac10 */ /* 0x000fe4000afec41d */
[----:B------:R-:W-:Y:S02]  /*2e430*/  ISETP.LT.OR P2, PT, R27, 0x3a, !P1 ;  /* 0x0000003a1b00780c */ /* 0x000fe40004f41670 */
[----:B------:R-:W-:Y:S02]  /*2e440*/  LOP3.LUT P4, RZ, R5, 0x80000, RZ, 0xc0, !PT ;  /* 0x0008000005ff7812 */ /* 0x000fe4000788c0ff */
[----:B------:R-:W-:Y:S02]  /*2e450*/  F2FP.SATFINITE.E4M3.F32.PACK_AB_MERGE_C R7, RZ, R7, RZ ;  /* 0x00000007ff07723e */ /* 0x000fe400048070ff */
[----:B0-----:R-:W-:-:S07]  /*2e460*/  @!P3 IADD3 R10, P0, R80, R10, RZ ;  /* 0x0000000a500ab210 */ /* 0x001fce0007f1e0ff */
[----:B------:R-:W-:Y:S01]  /*2e470*/  @!P2 IADD3 R134, P5, P6, R3, UR6, R6 ;  /* 0x000000060386ac10 */ /* 0x000fe2000febe006 */
[----:B------:R-:W-:-:S03]  /*2e480*/  @!P3 IMAD.X R11, R83, 0x1, R11, P0 ;  /* 0x00000001530bb824 */ /* 0x000fc600000e060b */
[----:B------:R-:W-:Y:S02]  /*2e490*/  @!P2 IADD3.X R216, R0, UR13, R29, P5, P6 ;  /* 0x0000000d00d8ac10 */ /* 0x000fe4000afec41d */
[C---:B------:R-:W-:Y:S01]  /*2e4a0*/  ISETP.LT.OR P2, PT, R27.reuse, 0x41, !P1 ;  /* 0x000000411b00780c */ /* 0x040fe20004f41670 */
[----:B------:R0:W-:Y:S01]  /*2e4b0*/  @!P3 STG.E.U8 desc[UR24][R10.64+0x90], R7 ;  /* 0x000090070a00b986 */ /* 0x0001e2000c101118 */
[----:B------:R-:W-:Y:S01]  /*2e4c0*/  ISETP.LT.OR P3, PT, R27, 0x42, !P1 ;  /* 0x000000421b00780c */ /* 0x000fe20004f61670 */
[----:B0-----:R-:W0:Y:S10]  /*2e4d0*/  @!P4 LDC.64 R10, c[0x0][0x5c0] ;  /* 0x00017000ff0acb82 */ /* 0x001e340000000a00 */
[----:B------:R-:W-:-:S04]  /*2e4e0*/  @!P2 IADD3 R136, P5, P6, R3, UR6, R6 ;  /* 0x000000060388ac10 */ /* 0x000fc8000febe006 */
[----:B------:R-:W-:Y:S02]  /*2e4f0*/  @!P2 IADD3.X R145, R0, UR13, R29, P5, P6 ;  /* 0x0000000d0091ac10 */ /* 0x000fe4000afec41d */
[----:B------:R-:W-:-:S04]  /*2e500*/  @!P3 IADD3 R133, P5, P6, R3, UR6, R6 ;  /* 0x000000060385bc10 */ /* 0x000fc8000febe006 */
[----:B------:R-:W-:Y:S02]  /*2e510*/  @!P3 IADD3.X R141, R0, UR13, R29, P5, P6 ;  /* 0x0000000d008dbc10 */ /* 0x000fe4000afec41d */
[----:B------:R-:W-:Y:S01]  /*2e520*/  ISETP.LT.OR P3, PT, R27, 0x49, !P1 ;  /* 0x000000491b00780c */ /* 0x000fe20004f61670 */
[----:B----4-:R-:W-:Y:S01]  /*2e530*/  FMUL R7, R135, UR17 ;  /* 0x0000001187077c20 */ /* 0x010fe20008400000 */
[----:B0-----:R-:W-:-:S04]  /*2e540*/  @!P4 IADD3 R10, P5, R87, R10, RZ ;  /* 0x0000000a570ac210 */ /* 0x001fc80007fbe0ff */
[----:B------:R-:W-:Y:S01]  /*2e550*/  F2FP.SATFINITE.E4M3.F32.PACK_AB_MERGE_C R7, RZ, R7, RZ ;  /* 0x00000007ff07723e */ /* 0x000fe200048070ff */
[----:B------:R-:W-:-:S06]  /*2e560*/  @!P4 IMAD.X R11, R90, 0x1, R11, P5 ;  /* 0x000000015a0bc824 */ /* 0x000fcc00028e060b */
[----:B------:R-:W-:-:S04]  /*2e570*/  @!P3 IADD3 R132, P5, P6, R3, UR6, R6 ;  /* 0x000000060384bc10 */ /* 0x000fc8000febe006 */
[----:B------:R-:W-:Y:S02]  /*2e580*/  @!P3 IADD3.X R140, R0, UR13, R29, P5, P6 ;  /* 0x0000000d008cbc10 */ /* 0x000fe4000afec41d */
[----:B------:R-:W-:Y:S01]  /*2e590*/  LOP3.LUT P6, RZ, R9, 0x80000, RZ, 0xc0, !PT ;  /* 0x0008000009ff7812 */ /* 0x000fe200078cc0ff */
[----:B------:R0:W-:Y:S01]  /*2e5a0*/  @!P4 STG.E.U8 desc[UR24][R10.64+0x91], R7 ;  /* 0x000091070a00c986 */ /* 0x0001e2000c101118 */
[----:B------:R-:W-:Y:S01]  /*2e5b0*/  ISETP.LT.OR P3, PT, R27, 0x4a, !P1 ;  /* 0x0000004a1b00780c */ /* 0x000fe20004f61670 */
[----:B0-----:R-:W-:Y:S01]  /*2e5c0*/  FMUL R7, R137, UR17 ;  /* 0x0000001189077c20 */ /* 0x001fe20008400000 */
[----:B------:R-:W-:Y:S01]  /*2e5d0*/  LOP3.LUT P2, RZ, R8, 0x400, RZ, 0xc0, !PT ;  /* 0x0000040008ff7812 */ /* 0x000fe2000784c0ff */
[----:B------:R-:W4:Y:S03]  /*2e5e0*/  LDL.LU R137, [R1+0x3a8] ;  /* 0x0003a80001897983 */ /* 0x000f260000300800 */
[----:B------:R-:W-:-:S05]  /*2e5f0*/  F2FP.SATFINITE.E4M3.F32.PACK_AB_MERGE_C R7, RZ, R7, RZ ;  /* 0x00000007ff07723e */ /* 0x000fca00048070ff */
[----:B------:R2:W-:Y:S01]  /*2e600*/  @!P6 STG.E.U8 desc[UR24][R142.64+0x98], R7 ;  /* 0x000098078e00e986 */ /* 0x0005e2000c101118 */
[----:B------:R-:W-:Y:S02]  /*2e610*/  ISETP.LT.OR P6, PT, R27, 0x51, !P1 ;  /* 0x000000511b00780c */ /* 0x000fe40004fc1670 */
[----:B------:R-:W-:Y:S01]  /*2e620*/  @!P3 IADD3 R135, P4, P5, R3, UR6, R6 ;  /* 0x000000060387bc10 */ /* 0x000fe2000fd9e006 */
[----:B------:R-:W0:Y:S03]  /*2e630*/  @!P2 LDC.64 R10, c[0x0][0x5c0] ;  /* 0x00017000ff0aab82 */ /* 0x000e260000000a00 */
[----:B------:R-:W-:-:S07]  /*2e640*/  @!P3 IADD3.X R144, R0, UR13, R29, P4, P5 ;  /* 0x0000000d0090bc10 */ /* 0x000fce000a7ea41d */
[----:B------:R-:W-:-:S04]  /*2e650*/  @!P6 IADD3 R146, P4, P5, R3, UR6, R6 ;  /* 0x000000060392ec10 */ /* 0x000fc8000fd9e006 */
[----:B------:R-:W-:Y:S02]  /*2e660*/  @!P6 IADD3.X R148, R0, UR13, R29, P4, P5 ;  /* 0x0000000d0094ec10 */ /* 0x000fe4000a7ea41d */
[----:B------:R-:W-:Y:S02]  /*2e670*/  ISETP.LT.OR P6, PT, R27, 0x52, !P1 ;  /* 0x000000521b00780c */ /* 0x000fe40004fc1670 */
[----:B------:R-:W-:-:S11]  /*2e680*/  LOP3.LUT P0, RZ, R8, 0x80000, RZ, 0xc0, !PT ;  /* 0x0008000008ff7812 */ /* 0x000fd6000780c0ff */
[----:B------:R-:W-:-:S04]  /*2e690*/  @!P6 IADD3 R150, P4, P5, R3, UR6, R6 ;  /* 0x000000060396ec10 */ /* 0x000fc8000fd9e006 */
[----:B------:R-:W-:Y:S02]  /*2e6a0*/  @!P6 IADD3.X R155, R0, UR13, R29, P4, P5 ;  /* 0x0000000d009bec10 */ /* 0x000fe4000a7ea41d */
[----:B0-----:R-:W-:-:S05]  /*2e6b0*/  @!P2 IADD3 R10, P4, R91, R10, RZ ;  /* 0x0000000a5b0aa210 */ /* 0x001fca0007f9e0ff */
[----:B------:R-:W-:Y:S02]  /*2e6c0*/  @!P2 IMAD.X R11, R92, 0x1, R11, P4 ;  /* 0x000000015c0ba824 */ /* 0x000fe400020e060b */
[----:B--2---:R-:W-:Y:S02]  /*2e6d0*/  FMUL R7, R121, UR17 ;  /* 0x0000001179077c20 */ /* 0x004fe40008400000 */
[----:B------:R-:W2:Y:S03]  /*2e6e0*/  LDL.LU R121, [R1+0x3ac] ;  /* 0x0003ac0001797983 */ /* 0x000ea60000300800 */
[----:B------:R-:W-:Y:S01]  /*2e6f0*/  F2FP.SATFINITE.E4M3.F32.PACK_AB_MERGE_C R7, RZ, R7, RZ ;  /* 0x00000007ff07723e */ /* 0x000fe200048070ff */
[----:B------:R-:W2:Y:S04]  /*2e700*/  LDL.LU R224, [R1+0x3b0] ;  /* 0x0003b00001e07983 */ /* 0x000ea80000300800 */
[----:B------:R3:W-:Y:S02]  /*2e710*/  @!P0 STG.E.U8 desc[UR24][R138.64+0x99], R7 ;  /* 0x000099078a008986 */ /* 0x0007e4000c101118 */
[----:B---3--:R-:W-:-:S05]  /*2e720*/  FMUL R7, R147, UR17 ;  /* 0x0000001193077c20 */ /* 0x008fca0008400000 */
[----:B------:R-:W-:-:S05]  /*2e730*/  F2FP.SATFINITE.E4M3.F32.PACK_AB_MERGE_C R7, RZ, R7, RZ ;  /* 0x00000007ff07723e */ /* 0x000fca00048070ff */
[----:B------:R0:W-:Y:S02]  /*2e740*/  @!P2 STG.E.U8 desc[UR24][R10.64+0x98], R7 ;  /* 0x000098070a00a986 */ /* 0x0001e4000c101118 */
[----:B0-----:R-:W-:Y:S02]  /*2e750*/  FMUL R7, R221, UR17 ;  /* 0x00000011dd077c20 */ /* 0x001fe40008400000 */
[----:B------:R-:W3:Y:S01]  /*2e760*/  LDL.LU R221, [R1+0x3b4] ;  /* 0x0003b40001dd7983 */ /* 0x000ee20000300800 */
[----:B------:R-:W-:Y:S02]  /*2e770*/  LOP3.LUT P3, RZ, R5, 0x40000, RZ, 0xc0, !PT ;  /* 0x0004000005ff7812 */ /* 0x000fe4000786c0ff */
[C---:B------:R-:W-:Y:S01]  /*2e780*/  ISETP.LT.OR P0, PT, R27.reuse, 0x59, !P1 ;  /* 0x000000591b00780c */ /* 0x040fe20004f01670 */
[----:B------:R-:W3:Y:S01]  /*2e790*/  LDL.LU R223, [R1+0x3b8] ;  /* 0x0003b80001df7983 */ /* 0x000ee20000300800 */
[----:B------:R-:W-:Y:S02]  /*2e7a0*/  ISETP.LT.OR P2, PT, R27, 0x5a, !P1 ;  /* 0x0000005a1b00780c */ /* 0x000fe40004f41670 */
[----:B------:R-:W-:Y:S01]  /*2e7b0*/  F2FP.SATFINITE.E4M3.F32.PACK_AB_MERGE_C R7, RZ, R7, RZ ;  /* 0x00000007ff07723e */ /* 0x000fe200048070ff */
[----:B------:R-:W3:Y:S06]  /*2e7c0*/  LDL.LU R222, [R1+0x3bc] ;  /* 0x0003bc0001de7983 */ /* 0x000eec0000300800 */
[----:B------:R-:W0:Y:S02]  /*2e7d0*/  @!P3 LDC.64 R10, c[0x0][0x5c0] ;  /* 0x00017000ff0abb82 */ /* 0x000e240000000a00 */
[----:B------:R-:W-:-:S04]  /*2e7e0*/  @!P0 IADD3 R151, P5, P6, R3, UR6, R6 ;  /* 0x0000000603978c10 */ /* 0x000fc8000febe006 */
[----:B------:R-:W-:Y:S02]  /*2e7f0*/  @!P0 IADD3.X R154, R0, UR13, R29, P5, P6 ;  /* 0x0000000d009a8c10 */ /* 0x000fe4000afec41d */
[----:B------:R-:W-:-:S04]  /*2e800*/  @!P2 IADD3 R149, P4, P5, R3, UR6, R6 ;  /* 0x000000060395ac10 */ /* 0x000fc8000fd9e006 */
[----:B------:R-:W-:Y:S02]  /*2e810*/  @!P2 IADD3.X R153, R0, UR13, R29, P4, P5 ;  /* 0x0000000d0099ac10 */ /* 0x000fe4000a7ea41d */
[----:B------:R-:W-:Y:S02]  /*2e820*/  ISETP.LT.OR P2, PT, R27, 0x61, !P1 ;  /* 0x000000611b00780c */ /* 0x000fe40004f41670 */
[----:B0-----:R-:W-:-:S05]  /*2e830*/  @!P3 IADD3 R10, P4, R93, R10, RZ ;  /* 0x0000000a5d0ab210 */ /* 0x001fca0007f9e0ff */
[----:B------:R-:W-:-:S06]  /*2e840*/  @!P3 IMAD.X R11, R97, 0x1, R11, P4 ;  /* 0x00000001610bb824 */ /* 0x000fcc00020e060b */
[----:B------:R-:W-:-:S04]  /*2e850*/  @!P2 IADD3 R147, P4, P5, R3, UR6, R6 ;  /* 0x000000060393ac10 */ /* 0x000fc8000fd9e006 */
[----:B------:R-:W-:Y:S02]  /*2e860*/  @!P2 IADD3.X R152, R0, UR13, R29, P4, P5 ;  /* 0x0000000d0098ac10 */ /* 0x000fe4000a7ea41d */
[----:B------:R-:W-:Y:S01]  /*2e870*/  ISETP.LT.OR P5, PT, R27, 0x62, !P1 ;  /* 0x000000621b00780c */ /* 0x000fe20004fa1670 */
[----:B------:R0:W-:Y:S01]  /*2e880*/  @!P3 STG.E.U8 desc[UR24][R10.64+0x99], R7 ;  /* 0x000099070a00b986 */ /* 0x0001e2000c101118 */
[----:B------:R-:W-:-:S11]  /*2e890*/  LOP3.LUT P2, RZ, R5, 0x20000, RZ, 0xc0, !PT ;  /* 0x0002000005ff7812 */ /* 0x000fd6000784c0ff */
[----:B------:R-:W-:Y:S02]  /*2e8a0*/  @!P5 IADD3 R143, P3, P4, R3, UR6, R6 ;  /* 0x00000006038fdc10 */ /* 0x000fe4000fc7e006 */
[----:B------:R-:W-:Y:S01]  /*2e8b0*/  LOP3.LUT P6, RZ, R9, 0x800000, RZ, 0xc0, !PT ;  /* 0x0080000009ff7812 */ /* 0x000fe200078cc0ff */
[----:B0-----:R-:W0:Y:S01]  /*2e8c0*/  @!P2 LDC.64 R10, c[0x0][0x5c0] ;  /* 0x00017000ff0aab82 */ /* 0x001e220000000a00 */
[----:B------:R-:W-:Y:S02]  /*2e8d0*/  @!P5 IADD3.X R142, R0, UR13, R29, P3, P4 ;  /* 0x0000000d008edc10 */ /* 0x000fe40009fe841d */
[----:B------:R-:W-:Y:S01]  /*2e8e0*/  ISETP.LT.OR P5, PT, R27, 0x69, !P1 ;  /* 0x000000691b00780c */ /* 0x000fe20004fa1670 */
[----:B----4-:R-:W-:-:S12]  /*2e8f0*/  FMUL R7, R137, UR17 ;  /* 0x0000001189077c20 */ /* 0x010fd80008400000 */
[--C-:B------:R-:W-:Y:S02]  /*2e900*/  @!P5 IADD3 R139, P3, P4, R3, UR6, R6.reuse ;  /* 0x00000006038bdc10 */ /* 0x100fe4000fc7e006 */
[----:B------:R-:W-:Y:S02]  /*2e910*/  F2FP.SATFINITE.E4M3.F32.PACK_AB_MERGE_C R7, RZ, R7, RZ ;  /* 0x00000007ff07723e */ /* 0x000fe400048070ff */
[----:B------:R-:W-:Y:S02]  /*2e920*/  @!P5 IADD3.X R138, R0, UR13, R29, P3, P4 ;  /* 0x0000000d008adc10 */ /* 0x000fe40009fe841d */
[----:B------:R-:W-:Y:S02]  /*2e930*/  ISETP.LT.OR P5, PT, R27, 0x6a, !P1 ;  /* 0x0000006a1b00780c */ /* 0x000fe40004fa1670 */
[----:B------:R-:W-:Y:S01]  /*2e940*/  LOP3.LUT P0, RZ, R9, 0x2000000, RZ, 0xc0, !PT ;  /* 0x0200000009ff7812 */ /* 0x000fe2000780c0ff */
[----:B------:R2:W-:Y:S10]  /*2e950*/  @!P6 STG.E.U8 desc[UR24][R162.64+0xa0], R7 ;  /* 0x0000a007a200e986 */ /* 0x0005f4000c101118 */
[----:B------:R-:W-:-:S04]  /*2e960*/  @!P5 IADD3 R137, P3, P4, R3, UR6, R6 ;  /* 0x000000060389dc10 */ /* 0x000fc8000fc7e006 */
[----:B------:R-:W-:Y:S02]  /*2e970*/  @!P5 IADD3.X R130, R0, UR13, R29, P3, P4 ;  /* 0x0000000d0082dc10 */ /* 0x000fe40009fe841d */
[----:B0-----:R-:W-:-:S05]  /*2e980*/  @!P2 IADD3 R10, P3, R79, R10, RZ ;  /* 0x0000000a4f0aa210 */ /* 0x001fca0007f7e0ff */
[----:B------:R-:W-:Y:S02]  /*2e990*/  @!P2 IMAD.X R11, R96, 0x1, R11, P3 ;  /* 0x00000001600ba824 */ /* 0x000fe400018e060b */
[----:B--2---:R-:W-:-:S05]  /*2e9a0*/  FMUL R7, R121, UR17 ;  /* 0x0000001179077c20 */ /* 0x004fca0008400000 */
[----:B------:R-:W-:-:S05]  /*2e9b0*/  F2FP.SATFINITE.E4M3.F32.PACK_AB_MERGE_C R7, RZ, R7, RZ ;  /* 0x00000007ff07723e */ /* 0x000fca00048070ff */
[----:B------:R0:W-:Y:S02]  /*2e9c0*/  @!P0 STG.E.U8 desc[UR24][R164.64+0xa1], R7 ;  /* 0x0000a107a4008986 */ /* 0x0001e4000c101118 */
[----:B0-----:R-:W-:-:S05]  /*2e9d0*/  FMUL R7, R224, UR17 ;  /* 0x00000011e0077c20 */ /* 0x001fca0008400000 */
[----:B------:R-:W-:-:S05]  /*2e9e0*/  F2FP.SATFINITE.E4M3.F32.PACK_AB_MERGE_C R7, RZ, R7, RZ ;  /* 0x00000007ff07723e */ /* 0x000fca00048070ff */
[----:B------:R3:W-:Y:S02]  /*2e9f0*/  @!P2 STG.E.U8 desc[UR24][R10.64+0xa0], R7 ;  /* 0x0000a0070a00a986 */ /* 0x0007e4000c101118 */
[----:B---3--:R-:W-:Y:S02]  /*2ea00*/  FMUL R7, R221, UR17 ;  /* 0x00000011dd077c20 */ /* 0x008fe40008400000 */
[----:B------:R-:W2:Y:S01]  /*2ea10*/  LDL.LU R221, [R1+0x3c0] ;  /* 0x0003c00001dd7983 */ /* 0x000ea20000300800 */
[----:B------:R-:W-:-:S03]  /*2ea20*/  ISETP.LT.OR P0, PT, R27, 0x71, !P1 ;  /* 0x000000711b00780c */ /* 0x000fc60004f01670 */
[----:B------:R-:W3:Y:S10]  /*2ea30*/  LDL.LU R224, [R1+0x3c4] ;  /* 0x0003c40001e07983 */ /* 0x000ef40000300800 */
[----:B------:R-:W-:-:S04]  /*2ea40*/  @!P0 IADD3 R122, P4, P5, R3, UR6, R6 ;  /* 0x00000006037a8c10 */ /* 0x000fc8000fd9e006 */
[----:B------:R-:W-:Y:S02]  /*2ea50*/  @!P0 IADD3.X R121, R0, UR13, R29, P4, P5 ;  /* 0x0000000d00798c10 */ /* 0x000fe4000a7ea41d */
[C---:B------:R-:W-:Y:S02]  /*2ea60*/  LOP3.LUT P4, RZ, R8.reuse, 0x800, RZ, 0xc0, !PT ;  /* 0x0000080008ff7812 */ /* 0x040fe4000788c0ff */
[C---:B------:R-:W-:Y:S02]  /*2ea70*/  LOP3.LUT P5, RZ, R9.reuse, 0x40000000, RZ, 0xc0, !PT ;  /* 0x4000000009ff7812 */ /* 0x040fe400078ac0ff */
[----:B------:R-:W-:Y:S02]  /*2ea80*/  LOP3.LUT P0, RZ, R9, 0x10000000, RZ, 0xc0, !PT ;  /* 0x1000000009ff7812 */ /* 0x000fe4000780c0ff */
[----:B------:R-:W-:Y:S02]  /*2ea90*/  LOP3.LUT P6, RZ, R8, 0x20000000, RZ, 0xc0, !PT ;  /* 0x2000000008ff7812 */ /* 0x000fe400078cc0ff */
[----:B------:R-:W-:-:S05]  /*2eaa0*/  LOP3.LUT R5, R5, 0xfffeffff, RZ, 0xc0, !PT ;  /* 0xfffeffff05057812 */ /* 0x000fca00078ec0ff */
[----:B------:R-:W0:Y:S02]  /*2eab0*/  @!P4 LDC.64 R8, c[0x0][0x5c0] ;  /* 0x00017000ff08cb82 */ /* 0x000e240000000a00 */
[----:B------:R-:W-:Y:S02]  /*2eac0*/  @P5 LOP3.LUT R5, R5, 0x10000, RZ, 0xfc, !PT ;  /* 0x0001000005055812 */ /* 0x000fe400078efcff */
[----:B------:R-:W-:Y:S02]  /*2ead0*/  ISETP.LT.OR P5, PT, R27, 0x72, !P1 ;  /* 0x000000721b00780c */ /* 0x000fe40004fa1670 */
[----:B------:R-:W-:-:S11]  /*2eae0*/  F2FP.SATFINITE.E4M3.F32.PACK_AB_MERGE_C R7, RZ, R7, RZ ;  /* 0x00000007ff07723e */ /* 0x000fd600048070ff */
[----:B------:R-:W-:-:S04]  /*2eaf0*/  @!P5 IADD3 R115, P2, P3, R3, UR6, R6 ;  /* 0x000000060373dc10 */ /* 0x000fc8000fb5e006 */
[----:B------:R-:W-:Y:S02]  /*2eb00*/  @!P5 IADD3.X R114, R0, UR13, R29, P2, P3 ;  /* 0x0000000d0072dc10 */ /* 0x000fe400097e641d */
[----:B0-----:R-:W-:-:S05]  /*2eb10*/  @!P4 IADD3 R8, P2, R78, R8, RZ ;  /* 0x000000084e08c210 */ /* 0x001fca0007f5e0ff */
[----:B------:R-:W-:-:S05]  /*2eb20*/  @!P4 IMAD.X R9, R94, 0x1, R9, P2 ;  /* 0x000000015e09c824 */ /* 0x000fca00010e0609 */
[----:B------:R0:W-:Y:S02]  /*2eb30*/  @!P4 STG.E.U8 desc[UR24][R8.64+0xa1], R7 ;  /* 0x0000a1070800c986 */ /* 0x0001e4000c101118 */
[----:B0-----:R-:W-:Y:S01]  /*2eb40*/  FMUL R7, R223, UR17 ;  /* 0x00000011df077c20 */ /* 0x001fe20008400000 */
[----:B------:R-:W-:Y:S01]  /*2eb50*/  ISETP.LT.OR P5, PT, R27, 0x79, !P1 ;  /* 0x000000791b00780c */ /* 0x000fe20004fa1670 */
[----:B------:R-:W4:Y:S01]  /*2eb60*/  LDL.LU R223, [R1+0x3c8] ;  /* 0x0003c80001df7983 */ /* 0x000f220000300800 */
[----:B------:R-:W0:Y:S11]  /*2eb70*/  @!P6 LDC.64 R8, c[0x0][0x5c0] ;  /* 0x00017000ff08eb82 */ /* 0x000e360000000a00 */
[----:B------:R-:W-:-:S04]  /*2eb80*/  @!P5 IADD3 R112, P2, P3, R3, UR6, R6 ;  /* 0x000000060370dc10 */ /* 0x000fc8000fb5e006 */
[----:B------:R-:W-:Y:S02]  /*2eb90*/  @!P5 IADD3.X R104, R0, UR13, R29, P2, P3 ;  /* 0x0000000d0068dc10 */ /* 0x000fe400097e641d */
[----:B------:R-:W-:Y:S02]  /*2eba0*/  LOP3.LUT P5, RZ, R5, 0x10000, RZ, 0xc0, !PT ;  /* 0x0001000005ff7812 */ /* 0x000fe400078ac0ff */
[----:B------:R-:W-:-:S11]  /*2ebb0*/  F2FP.SATFINITE.E4M3.F32.PACK_AB_MERGE_C R7, RZ, R7, RZ ;  /* 0x00000007ff07723e */ /* 0x000fd600048070ff */
[----:B------:R1:W-:Y:S02]  /*2ebc0*/  @!P5 STG.E.U8 desc[UR24][R174.64+0xa8], R7 ;  /* 0x0000a807ae00d986 */ /* 0x0003e4000c101118 */
[----:B-1----:R-:W-:Y:S02]  /*2ebd0*/  FMUL R7, R222, UR17 ;  /* 0x00000011de077c20 */ /* 0x002fe40008400000 */
[----:B------:R-:W4:Y:S03]  /*2ebe0*/  LDL.LU R222, [R1+0x3cc] ;  /* 0x0003cc0001de7983 */ /* 0x000f260000300800 */
        /* <DEDUP_REMOVED lines=17> */
[----:B0-----:R-:W-:Y:S02]  /*2ed00*/  @!P6 IADD3 R8, P2, R15, R8, RZ ;  /* 0x000000080f08e210 */ /* 0x001fe40007f5e0ff */
[C---:B------:R-:W-:Y:S02]  /*2ed10*/  LOP3.LUT P4, RZ, R5.reuse, 0x2, RZ, 0xc0, !PT ;  /* 0x0000000205ff7812 */ /* 0x040fe4000788c0ff */
[----:B------:R-:W-:Y:S01]  /*2ed20*/  LOP3.LUT R5, R5, 0xffff7fff, RZ, 0xc0, !PT ;  /* 0xffff7fff05057812 */ /* 0x000fe200078ec0ff */
[----:B------:R-:W-:Y:S01]  /*2ed30*/  @!P6 IMAD.X R9, R28, 0x1, R9, P2 ;  /* 0x000000011c09e824 */ /* 0x000fe200010e0609 */
[----:B------:R-:W-:-:S05]  /*2ed40*/  F2FP.SATFINITE.E4M3.F32.PACK_AB_MERGE_C R7, RZ, R7, RZ ;  /* 0x00000007ff07723e */ /* 0x000fca00048070ff */
[----:B------:R-:W-:Y:S02]  /*2ed50*/  @P0 LOP3.LUT R5, R5, 0x8000, RZ, 0xfc, !PT ;  /* 0x0000800005050812 */ /* 0x000fe400078efcff */
[----:B------:R-:W-:Y:S01]  /*2ed60*/  LOP3.LUT P0, RZ, R12, 0x1, RZ, 0xc0, !PT ;  /* 0x000000010cff7812 */ /* 0x000fe2000780c0ff */
[----:B------:R3:W-:Y:S02]  /*2ed70*/  @!P6 STG.E.U8 desc[UR24][R8.64+0xa8], R7 ;  /* 0x0000a8070800e986 */ /* 0x0007e4000c101118 */
[----:B---3--:R-:W-:-:S10]  /*2ed80*/  FMUL R7, R224, UR17 ;  /* 0x00000011e0077c20 */ /* 0x008fd40008400000 */
[----:B------:R-:W0:Y:S01]  /*2ed90*/  @!P0 LDC.64 R8, c[0x0][0x5c0] ;  /* 0x00017000ff088b82 */ /* 0x000e220000000a00 */
[----:B------:R-:W3:Y:S01]  /*2eda0*/  LDL.LU R224, [R1+0x3d4] ;  /* 0x0003d40001e07983 */ /* 0x000ee20000300800 */
[----:B------:R-:W-:Y:S02]  /*2edb0*/  ISETP.LT.OR P6, PT, R27, 0x8a, !P1 ;  /* 0x0000008a1b00780c */ /* 0x000fe40004fc1670 */
[----:B------:R-:W-:-:S11]  /*2edc0*/  F2FP.SATFINITE.E4M3.F32.PACK_AB_MERGE_C R7, RZ, R7, RZ ;  /* 0x00000007ff07723e */ /* 0x000fd600048070ff */
[----:B------:R-:W-:-:S04]  /*2edd0*/  @!P6 IADD3 R88, P2, P3, R3, UR6, R6 ;  /* 0x000000060358ec10 */ /* 0x000fc8000fb5e006 */
[----:B------:R-:W-:Y:S02]  /*2ede0*/  @!P6 IADD3.X R87, R0, UR13, R29, P2, P3 ;  /* 0x0000000d0057ec10 */ /* 0x000fe400097e641d */
[----:B0-----:R-:W-:-:S05]  /*2edf0*/  @!P0 IADD3 R8, P2, R95, R8, RZ ;  /* 0x000000085f088210 */ /* 0x001fca0007f5e0ff */
[----:B------:R-:W-:-:S05]  /*2ee00*/  @!P0 IMAD.X R9, R98, 0x1, R9, P2 ;  /* 0x0000000162098824 */ /* 0x000fca00010e0609 */
[----:B------:R4:W-:Y:S02]  /*2ee10*/  @!P0 STG.E.U8 desc[UR24][R8.64+0xa9], R7 ;  /* 0x0000a90708008986 */ /* 0x0009e4000c101118 */
[----:B----4-:R-:W-:Y:S02]  /*2ee20*/  FMUL R7, R223, UR17 ;  /* 0x00000011df077c20 */ /* 0x010fe40008400000 */
[----:B------:R-:W4:Y:S03]  /*2ee30*/  LDL.LU R223, [R1+0x3d8] ;  /* 0x0003d80001df7983 */ /* 0x000f260000300800 */
[----:B------:R-:W-:-:S05]  /*2ee40*/  F2FP.SATFINITE.E4M3.F32.PACK_AB_MERGE_C R7, RZ, R7, RZ ;  /* 0x00000007ff07723e */ /* 0x000fca00048070ff */
[----:B------:R0:W-:Y:S02]  /*2ee50*/  @!P4 STG.E.U8 desc[UR24][R184.64+0xb0], R7 ;  /* 0x0000b007b800c986 */ /* 0x0001e4000c101118 */
[----:B0-----:R-:W-:Y:S02]  /*2ee60*/  FMUL R7, R222, UR17 ;  /* 0x00000011de077c20 */ /* 0x001fe40008400000 */
[----:B------:R-:W4:Y:S01]  /*2ee70*/  LDL.LU R222, [R1+0x3dc] ;  /* 0x0003dc0001de7983 */ /* 0x000f220000300800 */
[----:B------:R-:W-:-:S13]  /*2ee80*/  ISETP.LT.OR P6, PT, R27, 0x91, !P1 ;  /* 0x000000911b00780c */ /* 0x000fda0004fc1670 */
[----:B------:R-:W-:-:S04]  /*2ee90*/  @!P6 IADD3 R86, P2, P3, R3, UR6, R6 ;  /* 0x000000060356ec10 */ /* 0x000fc8000fb5e006 */
[----:B------:R-:W-:Y:S02]  /*2eea0*/  @!P6 IADD3.X R85, R0, UR13, R29, P2, P3 ;  /* 0x0000000d0055ec10 */ /* 0x000fe400097e641d */
[----:B------:R-:W-:Y:S02]  /*2eeb0*/  LOP3.LUT P6, RZ, R12, 0x1000, RZ, 0xc0, !PT ;  /* 0x000010000cff7812 */ /* 0x000fe400078cc0ff */
[----:B------:R-:W-:Y:S01]  /*2eec0*/  LOP3.LUT R5, R5, 0xffffbfff, RZ, 0xc0, !PT ;  /* 0xffffbfff05057812 */ /* 0x000fe200078ec0ff */
[----:B--2---:R-:W-:Y:S02]  /*2eed0*/  FMUL R10, R221, UR17 ;  /* 0x00000011dd0a7c20 */ /* 0x004fe40008400000 */
[----:B------:R-:W2:Y:S08]  /*2eee0*/  LDL.LU R221, [R1+0x3e0] ;  /* 0x0003e00001dd7983 */ /* 0x000eb00000300800 */
[----:B------:R-:W-:-:S02]  /*2eef0*/  @P6 LOP3.LUT R5, R5, 0x4000, RZ, 0xfc, !PT ;  /* 0x0000400005056812 */ /* 0x000fc400078efcff */
[C---:B------:R-:W-:Y:S01]  /*2ef00*/  ISETP.LT.OR P6, PT, R27.reuse, 0x92, !P1 ;  /* 0x000000921b00780c */ /* 0x040fe20004fc1670 */
[----:B------:R-:W2:Y:S01]  /*2ef10*/  LDL.LU R225, [R1+0x3e4] ;  /* 0x0003e40001e17983 */ /* 0x000ea20000300800 */
[----:B------:R-:W-:Y:S02]  /*2ef20*/  ISETP.LT.OR P4, PT, R27, 0x99, !P1 ;  /* 0x000000991b00780c */ /* 0x000fe40004f81670 */
[----:B------:R-:W-:-:S09]  /*2ef30*/  LOP3.LUT P5, RZ, R12, 0x80, RZ, 0xc0, !PT ;  /* 0x000000800cff7812 */ /* 0x000fd200078ac0ff */
[----:B------:R-:W-:-:S04]  /*2ef40*/  @!P6 IADD3 R84, P2, P3, R3, UR6, R6 ;  /* 0x000000060354ec10 */ /* 0x000fc8000fb5e006 */
[----:B------:R-:W-:Y:S01]  /*2ef50*/  @!P6 IADD3.X R83, R0, UR13, R29, P2, P3 ;  /* 0x0000000d0053ec10 */ /* 0x000fe200097e641d */
[----:B------:R-:W0:Y:S01]  /*2ef60*/  @!P5 LDC.64 R8, c[0x0][0x5c0] ;  /* 0x00017000ff08db82 */ /* 0x000e220000000a00 */
[----:B------:R-:W-:-:S04]  /*2ef70*/  @!P4 IADD3 R82, P2, P3, R3, UR6, R6 ;  /* 0x000000060352cc10 */ /* 0x000fc8000fb5e006 */
[----:B------:R-:W-:Y:S02]  /*2ef80*/  @!P4 IADD3.X R81, R0, UR13, R29, P2, P3 ;  /* 0x0000000d0051cc10 */ /* 0x000fe400097e641d */
[C---:B------:R-:W-:Y:S02]  /*2ef90*/  ISETP.LT.OR P4, PT, R27.reuse, 0x9a, !P1 ;  /* 0x0000009a1b00780c */ /* 0x040fe40004f81670 */
[----:B------:R-:W-:Y:S02]  /*2efa0*/  ISETP.LT.OR P6, PT, R27, 0xa1, !P1 ;  /* 0x000000a11b00780c */ /* 0x000fe40004fc1670 */
[----:B------:R-:W-:Y:S02]  /*2efb0*/  LOP3.LUT P0, RZ, R5, 0x8000, RZ, 0xc0, !PT ;  /* 0x0000800005ff7812 */ /* 0x000fe4000780c0ff */
[----:B------:R-:W-:-:S07]  /*2efc0*/  F2FP.SATFINITE.E4M3.F32.PACK_AB_MERGE_C R7, RZ, R7, RZ ;  /* 0x00000007ff07723e */ /* 0x000fce00048070ff */
[----:B------:R-:W-:-:S04]  /*2efd0*/  @!P4 IADD3 R80, P2, P3, R3, UR6, R6 ;  /* 0x000000060350cc10 */ /* 0x000fc8000fb5e006 */
[C-C-:B------:R-:W-:Y:S02]  /*2efe0*/  @!P4 IADD3.X R79, R0.reuse, UR13, R29.reuse, P2, P3 ;  /* 0x0000000d004fcc10 */ /* 0x140fe400097e641d */
[----:B------:R-:W-:Y:S01]  /*2eff0*/  @!P6 IADD3 R78, P3, P4, R3, UR6, R6 ;  /* 0x00000006034eec10 */ /* 0x000fe2000fc7e006 */
[----:B------:R1:W-:Y:S01]  /*2f000*/  @!P0 STG.E.U8 desc[UR24][R186.64+0xb1], R7 ;  /* 0x0000b107ba008986 */ /* 0x0003e2000c101118 */
[----:B0-----:R-:W-:Y:S02]  /*2f010*/  @!P5 IADD3 R8, P2, R99, R8, RZ ;  /* 0x000000086308d210 */ /* 0x001fe40007f5e0ff */
[----:B------:R-:W-:Y:S02]  /*2f020*/  F2FP.SATFINITE.E4M3.F32.PACK_AB_MERGE_C R10, RZ, R10, RZ ;  /* 0x0000000aff0a723e */ /* 0x000fe400048070ff */
[----:B-1----:R-:W-:Y:S02]  /*2f030*/  @!P6 IADD3.X R7, R0, UR13, R29, P3, P4 ;  /* 0x0000000d0007ec10 */ /* 0x002fe40009fe841d */
[----:B------:R-:W-:Y:S01]  /*2f040*/  LOP3.LUT P6, RZ, R5, 0x4000, RZ, 0xc0, !PT ;  /* 0x0000400005ff7812 */ /* 0x000fe200078cc0ff */
[----:B---3--:R-:W-:-:S02]  /*2f050*/  FMUL R15, R224, UR17 ;  /* 0x00000011e00f7c20 */ /* 0x008fc40008400000 */
[----:B------:R-:W3:Y:S01]  /*2f060*/  LDL.LU R224, [R1+0x3e8] ;  /* 0x0003e80001e07983 */ /* 0x000ee20000300800 */
[----:B------:R-:W-:-:S05]  /*2f070*/  @!P5 IMAD.X R9, R100, 0x1, R9, P2 ;  /* 0x000000016409d824 */ /* 0x000fca00010e0609 */
[----:B------:R0:W-:Y:S01]  /*2f080*/  @!P5 STG.E.U8 desc[UR24][R8.64+0xb0], R10 ;  /* 0x0000b00a0800d986 */ /* 0x0001e2000c101118 */
[----:B------:R-:W-:-:S03]  /*2f090*/  ISETP.LT.OR P4, PT, R27, 0xa2, !P1 ;  /* 0x000000a21b00780c */ /* 0x000fc60004f81670 */
[----:B0-----:R-:W0:Y:S10]  /*2f0a0*/  @!P6 LDC.64 R8, c[0x0][0x5c0] ;  /* 0x00017000ff08eb82 */ /* 0x001e340000000a00 */
[----:B------:R-:W-:-:S04]  /*2f0b0*/  @!P4 IADD3 R10, P2, P3, R3, UR6, R6 ;  /* 0x00000006030acc10 */ /* 0x000fc8000fb5e006 */
[----:B------:R-:W-:Y:S02]  /*2f0c0*/  @!P4 IADD3.X R11, R0, UR13, R29, P2, P3 ;  /* 0x0000000d000bcc10 */ /* 0x000fe400097e641d */
[----:B------:R-:W-:Y:S02]  /*2f0d0*/  F2FP.SATFINITE.E4M3.F32.PACK_AB_MERGE_C R15, RZ, R15, RZ ;  /* 0x0000000fff0f723e */ /* 0x000fe400048070ff */
[----:B0-----:R-:W-:-:S05]  /*2f0e0*/  @!P6 IADD3 R8, P2, R101, R8, RZ ;  /* 0x000000086508e210 */ /* 0x001fca0007f5e0ff */
[----:B------:R-:W-:-:S05]  /*2f0f0*/  @!P6 IMAD.X R9, R102, 0x1, R9, P2 ;  /* 0x000000016609e824 */ /* 0x000fca00010e0609 */
[----:B------:R4:W-:Y:S02]  /*2f100*/  @!P6 STG.E.U8 desc[UR24][R8.64+0xb1], R15 ;  /* 0x0000b10f0800e986 */ /* 0x0009e4000c101118 */
[----:B----4-:R-:W-:Y:S02]  /*2f110*/  FMUL R8, R223, UR17 ;  /* 0x00000011df087c20 */ /* 0x010fe40008400000 */
[----:B------:R-:W4:Y:S01]  /*2f120*/  LDL.LU R223, [R1+0x3ec] ;  /* 0x0003ec0001df7983 */ /* 0x000f220000300800 */
[----:B------:R-:W-:Y:S02]  /*2f130*/  LOP3.LUT P0, RZ, R5, 0x80, RZ, 0xc0, !PT ;  /* 0x0000008005ff7812 */ /* 0x000fe4000780c0ff */
[----:B------:R-:W-:-:S11]  /*2f140*/  F2FP.SATFINITE.E4M3.F32.PACK_AB_MERGE_C R8, RZ, R8, RZ ;  /* 0x00000008ff08723e */ /* 0x000fd600048070ff */
[----:B------:R0:W-:Y:S02]  /*2f150*/  @!P0 STG.E.U8 desc[UR24][R194.64+0xb8], R8 ;  /* 0x0000b808c2008986 */ /* 0x0001e4000c101118 */
[----:B0-----:R-:W-:Y:S02]  /*2f160*/  FMUL R8, R222, UR17 ;  /* 0x00000011de087c20 */ /* 0x001fe40008400000 */
[----:B------:R-:W4:Y:S01]  /*2f170*/  LDL.LU R222, [R1+0x3f0] ;  /* 0x0003f00001de7983 */ /* 0x000f220000300800 */
[----:B------:R-:W-:-:S13]  /*2f180*/  ISETP.LT.OR P4, PT, R27, 0xa9, !P1 ;  /* 0x000000a91b00780c */ /* 0x000fda0004f81670 */
[----:B------:R-:W-:-:S04]  /*2f190*/  @!P4 IADD3 R13, P2, P3, R3, UR6, R6 ;  /* 0x00000006030dcc10 */ /* 0x000fc8000fb5e006 */
[----:B------:R-:W-:Y:S02]  /*2f1a0*/  @!P4 IADD3.X R14, R0, UR13, R29, P2, P3 ;  /* 0x0000000d000ecc10 */ /* 0x000fe400097e641d */
[----:B------:R-:W-:Y:S02]  /*2f1b0*/  ISETP.LT.OR P3, PT, R27, 0xaa, !P1 ;  /* 0x000000aa1b00780c */ /* 0x000fe40004f61670 */
[----:B------:R-:W-:-:S11]  /*2f1c0*/  LOP3.LUT R5, R5, 0xfffff7ff, RZ, 0xc0, !PT ;  /* 0xfffff7ff05057812 */ /* 0x000fd600078ec0ff */
[----:B------:R-:W-:-:S04]  /*2f1d0*/  @!P3 IADD3 R15, P2, P5, R3, UR6, R6 ;  /* 0x00000006030fbc10 */ /* 0x000fc8000fd5e006 */
[----:B------:R-:W-:Y:S02]  /*2f1e0*/  @!P3 IADD3.X R26, R0, UR13, R29, P2, P5 ;  /* 0x0000000d001abc10 */ /* 0x000fe400097ea41d */
[----:B------:R-:W-:Y:S02]  /*2f1f0*/  ISETP.LT.OR P2, PT, R27, 0xb1, !P1 ;  /* 0x000000b11b00780c */ /* 0x000fe40004f41670 */
[----:B------:R-:W-:-:S04]  /*2f200*/  @P4 LOP3.LUT R5, R5, 0x800, RZ, 0xfc, !PT ;  /* 0x0000080005054812 */ /* 0x000fc800078efcff */
[----:B------:R-:W-:Y:S01]  /*2f210*/  LOP3.LUT R5, R5, 0xffffefff, RZ, 0xc0, !PT ;  /* 0xffffefff05057812 */ /* 0x000fe200078ec0ff */
[----:B--2---:R-:W-:Y:S02]  /*2f220*/  FMUL R95, R221, UR17 ;  /* 0x00000011dd5f7c20 */ /* 0x004fe40008400000 */
[----:B------:R-:W2:Y:S04]  /*2f230*/  LDL.LU R221, [R1+0x3f4] ;  /* 0x0003f40001dd7983 */ /* 0x000ea80000300800 */
[----:B------:R-:W-:Y:S02]  /*2f240*/  @!P2 IADD3 R77, P5, P6, R3, UR6, R6 ;  /* 0x00000006034dac10 */ /* 0x000fe4000febe006 */
[----:B------:R-:W-:Y:S02]  /*2f250*/  @P3 LOP3.LUT R5, R5, 0x1000, RZ, 0xfc, !PT ;  /* 0x0000100005053812 */ /* 0x000fe400078efcff */
[----:B------:R-:W-:-:S02]  /*2f260*/  LOP3.LUT P4, RZ, R12, 0x8000, RZ, 0xc0, !PT ;  /* 0x000080000cff7812 */ /* 0x000fc4000788c0ff */
[----:B------:R-:W-:Y:S02]  /*2f270*/  LOP3.LUT P3, RZ, R12, 0x4000, RZ, 0xc0, !PT ;  /* 0x000040000cff7812 */ /* 0x000fe4000786c0ff */
[----:B------:R-:W-:Y:S02]  /*2f280*/  @!P2 IADD3.X R12, R0, UR13, R29, P5, P6 ;  /* 0x0000000d000cac10 */ /* 0x000fe4000afec41d */
[----:B------:R-:W-:-:S13]  /*2f290*/  ISETP.LT.OR P5, PT, R27, 0xb2, !P1 ;  /* 0x000000b21b00780c */ /* 0x000fda0004fa1670 */
[----:B------:R-:W-:-:S04]  /*2f2a0*/  @!P5 IADD3 R76, P0, P6, R3, UR6, R6 ;  /* 0x00000006034cdc10 */ /* 0x000fc8000fe1e006 */
[----:B------:R-:W-:Y:S02]  /*2f2b0*/  @!P5 IADD3.X R28, R0, UR13, R29, P0, P6 ;  /* 0x0000000d001cdc10 */ /* 0x000fe400087ec41d */
[----:B------:R-:W-:Y:S02]  /*2f2c0*/  LOP3.LUT P6, RZ, R5, 0x200, RZ, 0xc0, !PT ;  /* 0x0000020005ff7812 */ /* 0x000fe400078cc0ff */
[----:B------:R-:W-:-:S11]  /*2f2d0*/  F2FP.SATFINITE.E4M3.F32.PACK_AB_MERGE_C R8, RZ, R8, RZ ;  /* 0x00000008ff08723e */ /* 0x000fd600048070ff */
[----:B------:R0:W-:Y:S02]  /*2f2e0*/  @!P6 STG.E.U8 desc[UR24][R206.64+0xb9], R8 ;  /* 0x0000b908ce00e986 */ /* 0x0001e4000c101118 */
[----:B0-----:R-:W0:Y:S01]  /*2f2f0*/  @!P4 LDC.64 R8, c[0x0][0x5c0] ;  /* 0x00017000ff08cb82 */ /* 0x001e220000000a00 */
[----:B------:R-:W-:Y:S02]  /*2f300*/  F2FP.SATFINITE.E4M3.F32.PACK_AB_MERGE_C R95, RZ, R95, RZ ;  /* 0x0000005fff5f723e */ /* 0x000fe400048070ff */
[----:B0-----:R-:W-:-:S05]  /*2f310*/  @!P4 IADD3 R8, P6, R106, R8, RZ ;  /* 0x000000086a08c210 */ /* 0x001fca0007fde0ff */
[----:B------:R-:W-:-:S05]  /*2f320*/  @!P4 IMAD.X R9, R110, 0x1, R9, P6 ;  /* 0x000000016e09c824 */ /* 0x000fca00030e0609 */
[----:B------:R0:W-:Y:S02]  /*2f330*/  @!P4 STG.E.U8 desc[UR24][R8.64+0xb8], R95 ;  /* 0x0000b85f0800c986 */ /* 0x0001e4000c101118 */
[----:B0-----:R-:W0:Y:S01]  /*2f340*/  @!P3 LDC.64 R8, c[0x0][0x5c0] ;  /* 0x00017000ff08bb82 */ /* 0x001e220000000a00 */
[----:B------:R-:W-:Y:S02]  /*2f350*/  FMUL R95, R225, UR17 ;  /* 0x00000011e15f7c20 */ /* 0x000fe40008400000 */
[----:B------:R-:W2:Y:S03]  /*2f360*/  LDL.LU R225, [R1+0x3f8] ;  /* 0x0003f80001e17983 */ /* 0x000ea60000300800 */
[----:B------:R-:W-:Y:S02]  /*2f370*/  F2FP.SATFINITE.E4M3.F32.PACK_AB_MERGE_C R95, RZ, R95, RZ ;  /* 0x0000005fff5f723e */ /* 0x000fe400048070ff */
[----:B0-----:R-:W-:-:S05]  /*2f380*/  @!P3 IADD3 R8, P6, R103, R8, RZ ;  /* 0x000000086708b210 */ /* 0x001fca0007fde0ff */
[----:B------:R-:W-:-:S05]  /*2f390*/  @!P3 IMAD.X R9, R108, 0x1, R9, P6 ;  /* 0x000000016c09b824 */ /* 0x000fca00030e0609 */
[----:B------:R3:W-:Y:S02]  /*2f3a0*/  @!P3 STG.E.U8 desc[UR24][R8.64+0xb9], R95 ;  /* 0x0000b95f0800b986 */ /* 0x0007e4000c101118 */
[----:B---3--:R-:W-:Y:S02]  /*2f3b0*/  FMUL R8, R224, UR17 ;  /* 0x00000011e0087c20 */ /* 0x008fe40008400000 */
[----:B------:R-:W3:Y:S01]  /*2f3c0*/  LDL.LU R224, [R1+0x3fc] ;  /* 0x0003fc0001e07983 */ /* 0x000ee20000300800 */
[----:B------:R-:W-:-:S04]  /*2f3d0*/  LOP3.LUT P0, RZ, R5, 0x2000, RZ, 0xc0, !PT ;  /* 0x0000200005ff7812 */ /* 0x000fc8000780c0ff */
[C---:B------:R-:W-:Y:S02]  /*2f3e0*/  ISETP.LT.OR P4, PT, R27.reuse, 0x1, !P0 ;  /* 0x000000011b00780c */ /* 0x040fe40004781670 */
[----:B------:R-:W-:Y:S02]  /*2f3f0*/  F2FP.SATFINITE.E4M3.F32.PACK_AB_MERGE_C R8, RZ, R8, RZ ;  /* 0x00000008ff08723e */ /* 0x000fe400048070ff */
[----:B------:R-:W-:-:S09]  /*2f400*/  ISETP.LT.OR P6, PT, R27, 0x2, !P0 ;  /* 0x000000021b00780c */ /* 0x000fd200047c1670 */
[----:B------:R4:W-:Y:S01]  /*2f410*/  @!P4 STG.E.U8 desc[UR24][R210.64], R8 ;  /* 0x00000008d200c986 */ /* 0x0009e2000c101118 */
[----:B------:R-:W-:Y:S01]  /*2f420*/  ISETP.LT.OR P4, PT, R27, 0x1, !P1 ;  /* 0x000000011b00780c */ /* 0x000fe20004f81670 */
[----:B----4-:R-:W-:Y:S02]  /*2f430*/  FMUL R8, R223, UR17 ;  /* 0x00000011df087c20 */ /* 0x010fe40008400000 */
[----:B------:R-:W4:Y:S03]  /*2f440*/  LDL.LU R223, [R1+0x400] ;  /* 0x0004000001df7983 */ /* 0x000f260000300800 */
[----:B------:R-:W-:-:S05]  /*2f450*/  F2FP.SATFINITE.E4M3.F32.PACK_AB_MERGE_C R8, RZ, R8, RZ ;  /* 0x00000008ff08723e */ /* 0x000fca00048070ff */
[----:B------:R0:W-:Y:S02]  /*2f460*/  @!P6 STG.E.U8 desc[UR24][R192.64+0x1], R8 ;  /* 0x00000108c000e986 */ /* 0x0001e4000c101118 */
[----:B0-----:R-:W0:Y:S01]  /*2f470*/  @!P4 LDC.64 R8, c[0x0][0x5c0] ;  /* 0x00017000ff08cb82 */ /* 0x001e220000000a00 */
[----:B------:R-:W-:Y:S02]  /*2f480*/  FMUL R95, R222, UR17 ;  /* 0x00000011de5f7c20 */ /* 0x000fe40008400000 */
[----:B------:R-:W4:Y:S03]  /*2f490*/  LDL.LU R222, [R1+0x404] ;  /* 0x0004040001de7983 */ /* 0x000f260000300800 */
[----:B------:R-:W-:Y:S02]  /*2f4a0*/  F2FP.SATFINITE.E4M3.F32.PACK_AB_MERGE_C R95, RZ, R95, RZ ;  /* 0x0000005fff5f723e */ /* 0x000fe400048070ff */
[----:B0-----:R-:W-:-:S05]  /*2f4b0*/  @!P4 IADD3 R8, P6, R105, R8, RZ ;  /* 0x000000086908c210 */ /* 0x001fca0007fde0ff */
[----:B------:R-:W-:Y:S01]  /*2f4c0*/  @!P4 IMAD.X R9, R109, 0x1, R9, P6 ;  /* 0x000000016d09c824 */ /* 0x000fe200030e0609 */
[----:B------:R-:W-:-:S13]  /*2f4d0*/  ISETP.LT.OR P6, PT, R27, 0x1, !P1 ;  /* 0x000000011b00780c */ /* 0x000fda0004fc1670 */
[----:B------:R2:W-:Y:S02]  /*2f4e0*/  @!P6 STG.E.U8 desc[UR24][R8.64], R95 ;  /* 0x0000005f0800e986 */ /* 0x0005e4000c101118 */
[----:B--2---:R-:W-:Y:S02]  /*2f4f0*/  FMUL R95, R221, UR17 ;  /* 0x00000011dd5f7c20 */ /* 0x004fe40008400000 */
[----:B------:R-:W2:Y:S01]  /*2f500*/  LDL.LU R221, [R1+0x408] ;  /* 0x0004080001dd7983 */ /* 0x000ea20000300800 */
[----:B------:R-:W-:-:S13]  /*2f510*/  ISETP.LT.OR P4, PT, R27, 0x2, !P1 ;  /* 0x000000021b00780c */ /* 0x000fda0004f81670 */
[----:B------:R-:W0:Y:S01]  /*2f520*/  @!P4 LDC.64 R8, c[0x0][0x5c0] ;  /* 0x00017000ff08cb82 */ /* 0x000e220000000a00 */
[----:B------:R-:W-:Y:S02]  /*2f530*/  F2FP.SATFINITE.E4M3.F32.PACK_AB_MERGE_C R95, RZ, R95, RZ ;  /* 0x0000005fff5f723e */ /* 0x000fe400048070ff */
[----:B0-----:R-:W-:-:S05]  /*2f540*/  @!P4 IADD3 R8, P6, R107, R8, RZ ;  /* 0x000000086b08c210 */ /* 0x001fca0007fde0ff */
[----:B------:R-:W-:Y:S01]  /*2f550*/  @!P4 IMAD.X R9, R111, 0x1, R9, P6 ;  /* 0x000000016f09c824 */ /* 0x000fe200030e0609 */
[C---:B------:R-:W-:Y:S02]  /*2f560*/  ISETP.LT.OR P6, PT, R27.reuse, 0x2, !P1 ;  /* 0x000000021b00780c */ /* 0x040fe40004fc1670 */
[----:B------:R-:W-:-:S11]  /*2f570*/  ISETP.LT.OR P4, PT, R27, 0x9, !P0 ;  /* 0x000000091b00780c */ /* 0x000fd60004781670 */
[----:B------:R0:W-:Y:S01]  /*2f580*/  @!P6 STG.E.U8 desc[UR24][R8.64+0x1], R95 ;  /* 0x0000015f0800e986 */ /* 0x0001e2000c101118 */
[----:B------:R-:W-:Y:S01]  /*2f590*/  ISETP.LT.OR P6, PT, R27, 0xa, !P0 ;  /* 0x0000000a1b00780c */ /* 0x000fe200047c1670 */
[----:B0-----:R-:W-:Y:S02]  /*2f5a0*/  FMUL R8, R225, UR17 ;  /* 0x00000011e1087c20 */ /* 0x001fe40008400000 */
[----:B------:R-:W2:Y:S03]  /*2f5b0*/  LDL.LU R225, [R1+0x40c] ;  /* 0x00040c0001e17983 */ /* 0x000ea60000300800 */
[----:B------:R-:W-:-:S05]  /*2f5c0*/  F2FP.SATFINITE.E4M3.F32.PACK_AB_MERGE_C R8, RZ, R8, RZ ;  /* 0x00000008ff08723e */ /* 0x000fca00048070ff */
[----:B------:R3:W-:Y:S01]  /*2f5d0*/  @!P4 STG.E.U8 desc[UR24][R202.64+0x8], R8 ;  /* 0x00000808ca00c986 */ /* 0x0007e2000c101118 */
[----:B------:R-:W-:Y:S01]  /*2f5e0*/  ISETP.LT.OR P4, PT, R27, 0x9, !P1 ;  /* 0x000000091b00780c */ /* 0x000fe20004f81670 */
[----:B---3--:R-:W-:Y:S02]  /*2f5f0*/  FMUL R8, R224, UR17 ;  /* 0x00000011e0087c20 */ /* 0x008fe40008400000 */
[----:B------:R-:W3:Y:S03]  /*2f600*/  LDL.LU R224, [R1+0x410] ;  /* 0x0004100001e07983 */ /* 0x000ee60000300800 */
[----:B------:R-:W-:-:S05]  /*2f610*/  F2FP.SATFINITE.E4M3.F32.PACK_AB_MERGE_C R8, RZ, R8, RZ ;  /* 0x00000008ff08723e */ /* 0x000fca00048070ff */
[----:B------:R0:W-:Y:S02]  /*2f620*/  @!P6 STG.E.U8 desc[UR24][R204.64+0x9], R8 ;  /* 0x00000908cc00e986 */ /* 0x0001e4000c101118 */
[----:B0-----:R-:W0:Y:S01]  /*2f630*/  @!P4 LDC.64 R8, c[0x0][0x5c0] ;  /* 0x00017000ff08cb82 */ /* 0x001e220000000a00 */
[----:B----4-:R-:W-:Y:S02]  /*2f640*/  FMUL R95, R223, UR17 ;  /* 0x00000011df5f7c20 */ /* 0x010fe40008400000 */
[----:B------:R-:W4:Y:S01]  /*2f650*/  LDL.LU R223, [R1+0x414] ;  /* 0x0004140001df7983 */ /* 0x000f220000300800 */
[----:B0-----:R-:W-:-:S05]  /*2f660*/  @!P4 IADD3 R8, P6, R113, R8, RZ ;  /* 0x000000087108c210 */ /* 0x001fca0007fde0ff */
[----:B------:R-:W-:Y:S01]  /*2f670*/  @!P4 IMAD.X R9, R158, 0x1, R9, P6 ;  /* 0x000000019e09c824 */ /* 0x000fe200030e0609 */
[C---:B------:R-:W-:Y:S02]  /*2f680*/  ISETP.LT.OR P6, PT, R27.reuse, 0x9, !P1 ;  /* 0x000000091b00780c */ /* 0x040fe40004fc1670 */
[----:B------:R-:W-:Y:S02]  /*2f690*/  ISETP.LT.OR P4, PT, R27, 0xa, !P1 ;  /* 0x0000000a1b00780c */ /* 0x000fe40004f81670 */
[----:B------:R-:W-:-:S09]  /*2f6a0*/  F2FP.SATFINITE.E4M3.F32.PACK_AB_MERGE_C R95, RZ, R95, RZ ;  /* 0x0000005fff5f723e */ /* 0x000fd200048070ff */
        /* <DEDUP_REMOVED lines=11> */
[C---:B------:R-:W-:Y:S02]  /*2f760*/  ISETP.LT.OR P4, PT, R27.reuse, 0x11, !P0 ;  /* 0x000000111b00780c */ /* 0x040fe40004781670 */
[----:B------:R-:W-:Y:S02]  /*2f770*/  F2FP.SATFINITE.E4M3.F32.PACK_AB_MERGE_C R8, RZ, R8, RZ ;  /* 0x00000008ff08723e */ /* 0x000fe400048070ff */
[----:B------:R-:W-:-:S09]  /*2f780*/  ISETP.LT.OR P6, PT, R27, 0x12, !P0 ;  /* 0x000000121b00780c */ /* 0x000fd200047c1670 */
[----:B------:R0:W-:Y:S01]  /*2f790*/  @!P4 STG.E.U8 desc[UR24][R208.64+0x10], R8 ;  /* 0x00001008d000c986 */ /* 0x0001e2000c101118 */
[----:B------:R-:W-:Y:S01]  /*2f7a0*/  ISETP.LT.OR P4, PT, R27, 0x11, !P1 ;  /* 0x000000111b00780c */ /* 0x000fe20004f81670 */
[----:B0-----:R-:W-:Y:S02]  /*2f7b0*/  FMUL R8, R225, UR17 ;  /* 0x00000011e1087c20 */ /* 0x001fe40008400000 */
[----:B------:R-:W2:Y:S03]  /*2f7c0*/  LDL.LU R225, [R1+0x420] ;  /* 0x0004200001e17983 */ /* 0x000ea60000300800 */
[----:B------:R-:W-:-:S05]  /*2f7d0*/  F2FP.SATFINITE.E4M3.F32.PACK_AB_MERGE_C R8, RZ, R8, RZ ;  /* 0x00000008ff08723e */ /* 0x000fca00048070ff */
[----:B------:R0:W-:Y:S02]  /*2f7e0*/  @!P6 STG.E.U8 desc[UR24][R190.64+0x11], R8 ;  /* 0x00001108be00e986 */ /* 0x0001e4000c101118 */
[----:B0-----:R-:W0:Y:S02]  /*2f7f0*/  @!P4 LDC.64 R8, c[0x0][0x5c0] ;  /* 0x00017000ff08cb82 */ /* 0x001e240000000a00 */
[----:B0-----:R-:W-:Y:S01]  /*2f800*/  @!P4 IADD3 R8, P6, R119, R8, RZ ;  /* 0x000000087708c210 */ /* 0x001fe20007fde0ff */
[----:B---3--:R-:W-:Y:S02]  /*2f810*/  FMUL R95, R224, UR17 ;  /* 0x00000011e05f7c20 */ /* 0x008fe40008400000 */
[----:B------:R-:W3:Y:S02]  /*2f820*/  LDL.LU R224, [R1+0x424] ;  /* 0x0004240001e07983 */ /* 0x000ee40000300800 */
[----:B------:R-:W-:Y:S01]  /*2f830*/  @!P4 IMAD.X R9, R177, 0x1, R9, P6 ;  /* 0x00000001b109c824 */ /* 0x000fe200030e0609 */
[----:B------:R-:W-:-:S02]  /*2f840*/  ISETP.LT.OR P6, PT, R27, 0x11, !P1 ;  /* 0x000000111b00780c */ /* 0x000fc40004fc1670 */
[----:B------:R-:W-:Y:S02]  /*2f850*/  ISETP.LT.OR P4, PT, R27, 0x12, !P1 ;  /* 0x000000121b00780c */ /* 0x000fe40004f81670 */
[----:B------:R-:W-:-:S09]  /*2f860*/  F2FP.SATFINITE.E4M3.F32.PACK_AB_MERGE_C R95, RZ, R95, RZ ;  /* 0x0000005fff5f723e */ /* 0x000fd200048070ff */
[----:B------:R0:W-:Y:S02]  /*2f870*/  @!P6 STG.E.U8 desc[UR24][R8.64+0x10], R95 ;  /* 0x0000105f0800e986 */ /* 0x0001e4000c101118 */
[----:B0-----:R-:W0:Y:S01]  /*2f880*/  @!P4 LDC.64 R8, c[0x0][0x5c0] ;  /* 0x00017000ff08cb82 */ /* 0x001e220000000a00 */
[----:B----4-:R-:W-:Y:S02]  /*2f890*/  FMUL R95, R223, UR17 ;  /* 0x00000011df5f7c20 */ /* 0x010fe40008400000 */
[----:B------:R-:W4:Y:S03]  /*2f8a0*/  LDL.LU R223, [R1+0x428] ;  /* 0x0004280001df7983 */ /* 0x000f260000300800 */
[----:B------:R-:W-:Y:S02]  /*2f8b0*/  F2FP.SATFINITE.E4M3.F32.PACK_AB_MERGE_C R95, RZ, R95, RZ ;  /* 0x0000005fff5f723e */ /* 0x000fe400048070ff */
[----:B0-----:R-:W-:-:S05]  /*2f8c0*/  @!P4 IADD3 R8, P6, R117, R8, RZ ;  /* 0x000000087508c210 */ /* 0x001fca0007fde0ff */
[----:B------:R-:W-:Y:S01]  /*2f8d0*/  @!P4 IMAD.X R9, R120, 0x1, R9, P6 ;  /* 0x000000017809c824 */ /* 0x000fe200030e0609 */
[C---:B------:R-:W-:Y:S02]  /*2f8e0*/  ISETP.LT.OR P6, PT, R27.reuse, 0x12, !P1 ;  /* 0x000000121b00780c */ /* 0x040fe40004fc1670 */
[----:B------:R-:W-:-:S11]  /*2f8f0*/  ISETP.LT.OR P4, PT, R27, 0x19, !P0 ;  /* 0x000000191b00780c */ /* 0x000fd60004781670 */
[----:B------:R0:W-:Y:S02]  /*2f900*/  @!P6 STG.E.U8 desc[UR24][R8.64+0x11], R95 ;  /* 0x0000115f0800e986 */ /* 0x0001e4000c101118 */
[----:B0-----:R-:W-:Y:S02]  /*2f910*/  FMUL R8, R222, UR17 ;  /* 0x00000011de087c20 */ /* 0x001fe40008400000 */
[----:B------:R-:W4:Y:S03]  /*2f920*/  LDL.LU R222, [R1+0x42c] ;  /* 0x00042c0001de7983 */ /* 0x000f260000300800 */
[----:B------:R-:W-:-:S05]  /*2f930*/  F2FP.SATFINITE.E4M3.F32.PACK_AB_MERGE_C R8, RZ, R8, RZ ;  /* 0x00000008ff08723e */ /* 0x000fca00048070ff */
[----:B------:R2:W-:Y:S02]  /*2f940*/  @!P4 STG.E.U8 desc[UR24][R196.64+0x18], R8 ;  /* 0x00001808c400c986 */ /* 0x0005e4000c101118 */
[----:B--2---:R-:W-:Y:S02]  /*2f950*/  FMUL R8, R221, UR17 ;  /* 0x00000011dd087c20 */ /* 0x004fe40008400000 */
[----:B------:R-:W2:Y:S01]  /*2f960*/  LDL.LU R221, [R1+0x430] ;  /* 0x0004300001dd7983 */ /* 0x000ea20000300800 */
[C---:B------:R-:W-:Y:S02]  /*2f970*/  ISETP.LT.OR P6, PT, R27.reuse, 0x1a, !P0 ;  /* 0x0000001a1b00780c */ /* 0x040fe400047c1670 */
[----:B------:R-:W-:Y:S02]  /*2f980*/  ISETP.LT.OR P4, PT, R27, 0x19, !P1 ;  /* 0x000000191b00780c */ /* 0x000fe40004f81670 */
[----:B------:R-:W-:-:S09]  /*2f990*/  F2FP.SATFINITE.E4M3.F32.PACK_AB_MERGE_C R8, RZ, R8, RZ ;  /* 0x00000008ff08723e */ /* 0x000fd200048070ff */
[----:B------:R0:W-:Y:S02]  /*2f9a0*/  @!P6 STG.E.U8 desc[UR24][R198.64+0x19], R8 ;  /* 0x00001908c600e986 */ /* 0x0001e4000c101118 */
[----:B0-----:R-:W0:Y:S02]  /*2f9b0*/  @!P4 LDC.64 R8, c[0x0][0x5c0] ;  /* 0x00017000ff08cb82 */ /* 0x001e240000000a00 */
[----:B0-----:R-:W-:-:S05]  /*2f9c0*/  @!P4 IADD3 R8, P6, R116, R8, RZ ;  /* 0x000000087408c210 */ /* 0x001fca0007fde0ff */
[----:B------:R-:W-:Y:S01]  /*2f9d0*/  @!P4 IMAD.X R9, R213, 0x1, R9, P6 ;  /* 0x00000001d509c824 */ /* 0x000fe200030e0609 */
[C---:B------:R-:W-:Y:S02]  /*2f9e0*/  ISETP.LT.OR P6, PT, R27.reuse, 0x19, !P1 ;  /* 0x000000191b00780c */ /* 0x040fe40004fc1670 */
[----:B------:R-:W-:Y:S01]  /*2f9f0*/  ISETP.LT.OR P4, PT, R27, 0x1a, !P1 ;  /* 0x0000001a1b00780c */ /* 0x000fe20004f81670 */
[----:B------:R-:W-:Y:S02]  /*2fa00*/  FMUL R95, R225, UR17 ;  /* 0x00000011e15f7c20 */ /* 0x000fe40008400000 */
[----:B------:R-:W2:Y:S03]  /*2fa10*/  LDL.LU R225, [R1+0x434] ;  /* 0x0004340001e17983 */ /* 0x000ea60000300800 */
[----:B------:R-:W-:-:S05]  /*2fa20*/  F2FP.SATFINITE.E4M3.F32.PACK_AB_MERGE_C R95, RZ, R95, RZ ;  /* 0x0000005fff5f723e */ /* 0x000fca00048070ff */
[----:B------:R0:W-:Y:S02]  /*2fa30*/  @!P6 STG.E.U8 desc[UR24][R8.64+0x18], R95 ;  /* 0x0000185f0800e986 */ /* 0x0001e4000c101118 */
[----:B0-----:R-:W0:Y:S01]  /*2fa40*/  @!P4 LDC.64 R8, c[0x0][0x5c0] ;  /* 0x00017000ff08cb82 */ /* 0x001e220000000a00 */
[----:B---3--:R-:W-:Y:S02]  /*2fa50*/  FMUL R95, R224, UR17 ;  /* 0x00000011e05f7c20 */ /* 0x008fe40008400000 */
[----:B------:R-:W3:Y:S01]  /*2fa60*/  LDL.LU R224, [R1+0x438] ;  /* 0x0004380001e07983 */ /* 0x000ee20000300800 */
[----:B0-----:R-:W-:-:S05]  /*2fa70*/  @!P4 IADD3 R8, P6, R118, R8, RZ ;  /* 0x000000087608c210 */ /* 0x001fca0007fde0ff */
[----:B------:R-:W-:Y:S01]  /*2fa80*/  @!P4 IMAD.X R9, R215, 0x1, R9, P6 ;  /* 0x00000001d709c824 */ /* 0x000fe200030e0609 */
[C---:B------:R-:W-:Y:S02]  /*2fa90*/  ISETP.LT.OR P6, PT, R27.reuse, 0x1a, !P1 ;  /* 0x0000001a1b00780c */ /* 0x040fe40004fc1670 */
[----:B------:R-:W-:Y:S02]  /*2faa0*/  F2FP.SATFINITE.E4M3.F32.PACK_AB_MERGE_C R95, RZ, R95, RZ ;  /* 0x0000005fff5f723e */ /* 0x000fe400048070ff */
[----:B------:R-:W-:-:S09]  /*2fab0*/  ISETP.LT.OR P4, PT, R27, 0x21, !P0 ;  /* 0x000000211b00780c */ /* 0x000fd20004781670 */
[----:B------:R4:W-:Y:S02]  /*2fac0*/  @!P6 STG.E.U8 desc[UR24][R8.64+0x19], R95 ;  /* 0x0000195f0800e986 */ /* 0x0009e4000c101118 */
[----:B----4-:R-:W-:Y:S02]  /*2fad0*/  FMUL R8, R223, UR17 ;  /* 0x00000011df087c20 */ /* 0x010fe40008400000 */
[----:B------:R-:W4:Y:S03]  /*2fae0*/  LDL.LU R223, [R1+0x43c] ;  /* 0x00043c0001df7983 */ /* 0x000f260000300800 */
[----:B------:R-:W-:-:S05]  /*2faf0*/  F2FP.SATFINITE.E4M3.F32.PACK_AB_MERGE_C R8, RZ, R8, RZ ;  /* 0x00000008ff08723e */ /* 0x000fca00048070ff */
[----:B------:R0:W-:Y:S02]  /*2fb00*/  @!P4 STG.E.U8 desc[UR24][R200.64+0x20], R8 ;  /* 0x00002008c800c986 */ /* 0x0001e4000c101118 */
[----:B0-----:R-:W-:Y:S02]  /*2fb10*/  FMUL R8, R222, UR17 ;  /* 0x00000011de087c20 */ /* 0x001fe40008400000 */
[----:B------:R-:W4:Y:S01]  /*2fb20*/  LDL.LU R222, [R1+0x440] ;  /* 0x0004400001de7983 */ /* 0x000f220000300800 */
[----:B--2---:R-:W-:-:S03]  /*2fb30*/  FMUL R95, R221, UR17 ;  /* 0x00000011dd5f7c20 */ /* 0x004fc60008400000 */
[----:B------:R-:W2:Y:S01]  /*2fb40*/  LDL.LU R221, [R1+0x444] ;  /* 0x0004440001dd7983 */ /* 0x000ea20000300800 */
[C---:B------:R-:W-:Y:S02]  /*2fb50*/  ISETP.LT.OR P6, PT, R27.reuse, 0x22, !P0 ;  /* 0x000000221b00780c */ /* 0x040fe400047c1670 */
[----:B------:R-:W-:Y:S02]  /*2fb60*/  ISETP.LT.OR P4, PT, R27, 0x21, !P1 ;  /* 0x000000211b00780c */ /* 0x000fe40004f81670 */
[----:B------:R-:W-:-:S09]  /*2fb70*/  F2FP.SATFINITE.E4M3.F32.PACK_AB_MERGE_C R8, RZ, R8, RZ ;  /* 0x00000008ff08723e */ /* 0x000fd200048070ff */
[----:B------:R0:W-:Y:S02]  /*2fb80*/  @!P6 STG.E.U8 desc[UR24][R188.64+0x21], R8 ;  /* 0x00002108bc00e986 */ /* 0x0001e4000c101118 */
[----:B0-----:R-:W0:Y:S01]  /*2fb90*/  @!P4 LDC.64 R8, c[0x0][0x5c0] ;  /* 0x00017000ff08cb82 */ /* 0x001e220000000a00 */
[----:B------:R-:W-:Y:S02]  /*2fba0*/  F2FP.SATFINITE.E4M3.F32.PACK_AB_MERGE_C R95, RZ, R95, RZ ;  /* 0x0000005fff5f723e */ /* 0x000fe400048070ff */
[----:B0-----:R-:W-:-:S05]  /*2fbb0*/  @!P4 IADD3 R8, P6, R212, R8, RZ ;  /* 0x00000008d408c210 */ /* 0x001fca0007fde0ff */
[----:B------:R-:W-:Y:S01]  /*2fbc0*/  @!P4 IMAD.X R9, R217, 0x1, R9, P6 ;  /* 0x00000001d909c824 */ /* 0x000fe200030e0609 */
[C---:B------:R-:W-:Y:S02]  /*2fbd0*/  ISETP.LT.OR P6, PT, R27.reuse, 0x21, !P1 ;  /* 0x000000211b00780c */ /* 0x040fe40004fc1670 */
[----:B------:R-:W-:-:S11]  /*2fbe0*/  ISETP.LT.OR P4, PT, R27, 0x22, !P1 ;  /* 0x000000221b00780c */ /* 0x000fd60004f81670 */
[----:B------:R0:W-:Y:S02]  /*2fbf0*/  @!P6 STG.E.U8 desc[UR24][R8.64+0x20], R95 ;  /* 0x0000205f0800e986 */ /* 0x0001e4000c101118 */
[----:B0-----:R-:W0:Y:S01]  /*2fc00*/  @!P4 LDC.64 R8, c[0x0][0x5c0] ;  /* 0x00017000ff08cb82 */ /* 0x001e220000000a00 */
[----:B------:R-:W-:Y:S02]  /*2fc10*/  FMUL R98, R225, UR17 ;  /* 0x00000011e1627c20 */ /* 0x000fe40008400000 */
[----:B------:R-:W2:Y:S03]  /*2fc20*/  LDL.LU R225, [R1+0x448] ;  /* 0x0004480001e17983 */ /* 0x000ea60000300800 */
[----:B------:R-:W-:Y:S02]  /*2fc30*/  F2FP.SATFINITE.E4M3.F32.PACK_AB_MERGE_C R99, RZ, R98, RZ ;  /* 0x00000062ff63723e */ /* 0x000fe400048070ff */
[----:B0-----:R-:W-:Y:S01]  /*2fc40*/  @!P4 IADD3 R8, P6, R219, R8, RZ ;  /* 0x00000008db08c210 */ /* 0x001fe20007fde0ff */
[----:B---3--:R-:W-:-:S02]  /*2fc50*/  FMUL R98, R224, UR17 ;  /* 0x00000011e0627c20 */ /* 0x008fc40008400000 */
[----:B------:R-:W3:Y:S03]  /*2fc60*/  LDL.LU R224, [R1+0x44c] ;  /* 0x00044c0001e07983 */ /* 0x000ee60000300800 */
[----:B------:R-:W-:Y:S01]  /*2fc70*/  F2FP.SATFINITE.E4M3.F32.PACK_AB_MERGE_C R101, RZ, R98, RZ ;  /* 0x00000062ff65723e */ /* 0x000fe200048070ff */
[----:B------:R-:W-:Y:S01]  /*2fc80*/  @!P4 IMAD.X R9, R220, 0x1, R9, P6 ;  /* 0x00000001dc09c824 */ /* 0x000fe200030e0609 */
[----:B------:R-:W-:Y:S01]  /*2fc90*/  ISETP.LT.OR P6, PT, R27, 0x22, !P1 ;  /* 0x000000221b00780c */ /* 0x000fe20004fc1670 */
[----:B----4-:R-:W-:Y:S02]  /*2fca0*/  FMUL R98, R223, UR17 ;  /* 0x00000011df627c20 */ /* 0x010fe40008400000 */
[----:B------:R-:W4:Y:S10]  /*2fcb0*/  LDL.LU R223, [R1+0x450] ;  /* 0x0004500001df7983 */ /* 0x000f340000300800 */
[----:B------:R0:W-:Y:S01]  /*2fcc0*/  @!P6 STG.E.U8 desc[UR24][R8.64+0x21], R99 ;  /* 0x000021630800e986 */ /* 0x0001e2000c101118 */
[----:B------:R-:W-:-:S03]  /*2fcd0*/  FMUL R95, R222, UR17 ;  /* 0x00000011de5f7c20 */ /* 0x000fc60008400000 */
[----:B------:R-:W4:Y:S02]  /*2fce0*/  LDL.LU R222, [R1+0x454] ;  /* 0x0004540001de7983 */ /* 0x000f240000300800 */
[----:B0-----:R-:W-:Y:S01]  /*2fcf0*/  F2FP.SATFINITE.E4M3.F32.PACK_AB_MERGE_C R99, RZ, R95, RZ ;  /* 0x0000005fff63723e */ /* 0x001fe200048070ff */
[----:B--2---:R-:W-:Y:S02]  /*2fd00*/  FMUL R95, R221, UR17 ;  /* 0x00000011dd5f7c20 */ /* 0x004fe40008400000 */
[----:B------:R-:W2:Y:S01]  /*2fd10*/  LDL.LU R221, [R1+0x458] ;  /* 0x0004580001dd7983 */ /* 0x000ea20000300800 */
[----:B------:R-:W-:-:S13]  /*2fd20*/  ISETP.LT.OR P4, PT, R27, 0x29, !P0 ;  /* 0x000000291b00780c */ /* 0x000fda0004781670 */
[----:B------:R0:W-:Y:S01]  /*2fd30*/  @!P4 STG.E.U8 desc[UR24][R182.64+0x28], R101 ;  /* 0x00002865b600c986 */ /* 0x0001e2000c101118 */
[C---:B------:R-:W-:Y:S02]  /*2fd40*/  ISETP.LT.OR P4, PT, R27.reuse, 0x29, !P1 ;  /* 0x000000291b00780c */ /* 0x040fe40004f81670 */
[----:B------:R-:W-:-:S11]  /*2fd50*/  ISETP.LT.OR P6, PT, R27, 0x2a, !P0 ;  /* 0x0000002a1b00780c */ /* 0x000fd600047c1670 */
[----:B------:R-:W1:Y:S01]  /*2fd60*/  @!P4 LDC.64 R8, c[0x0][0x5c0] ;  /* 0x00017000ff08cb82 */ /* 0x000e620000000a00 */
[----:B------:R-:W-:-:S05]  /*2fd70*/  F2FP.SATFINITE.E4M3.F32.PACK_AB_MERGE_C R103, RZ, R98, RZ ;  /* 0x00000062ff67723e */ /* 0x000fca00048070ff */
[----:B------:R-:W-:Y:S01]  /*2fd80*/  @!P6 STG.E.U8 desc[UR24][R180.64+0x29], R103 ;  /* 0x00002967b400e986 */ /* 0x000fe2000c101118 */
[----:B0-----:R-:W-:Y:S02]  /*2fd90*/  F2FP.SATFINITE.E4M3.F32.PACK_AB_MERGE_C R101, RZ, R95, RZ ;  /* 0x0000005fff65723e */ /* 0x001fe400048070ff */
[----:B-1----:R-:W-:-:S05]  /*2fda0*/  @!P4 IADD3 R8, P6, R214, R8, RZ ;  /* 0x00000008d608c210 */ /* 0x002fca0007fde0ff */
        /* <DEDUP_REMOVED lines=8> */
[----:B0-----:R-:W-:-:S05]  /*2fe30*/  @!P4 IADD3 R8, P6, R124, R8, RZ ;  /* 0x000000087c08c210 */ /* 0x001fca0007fde0ff */
[----:B------:R-:W-:Y:S01]  /*2fe40*/  @!P4 IMAD.X R9, R127, 0x1, R9, P6 ;  /* 0x000000017f09c824 */ /* 0x000fe200030e0609 */
[----:B------:R-:W-:Y:S01]  /*2fe50*/  ISETP.LT.OR P6, PT, R27, 0x2a, !P1 ;  /* 0x0000002a1b00780c */ /* 0x000fe20004fc1670 */
[----:B---3--:R-:W-:Y:S02]  /*2fe60*/  FMUL R95, R224, UR17 ;  /* 0x00000011e05f7c20 */ /* 0x008fe40008400000 */
[----:B------:R-:W3:Y:S03]  /*2fe70*/  LDL.LU R224, [R1+0x460] ;  /* 0x0004600001e07983 */ /* 0x000ee60000300800 */
[----:B------:R-:W-:-:S07]  /*2fe80*/  F2FP.SATFINITE.E4M3.F32.PACK_AB_MERGE_C R99, RZ, R95, RZ ;  /* 0x0000005fff63723e */ /* 0x000fce00048070ff */
[----:B------:R0:W-:Y:S01]  /*2fe90*/  @!P6 STG.E.U8 desc[UR24][R8.64+0x29], R101 ;  /* 0x000029650800e986 */ /* 0x0001e2000c101118 */
[C---:B------:R-:W-:Y:S02]  /*2fea0*/  ISETP.LT.OR P4, PT, R27.reuse, 0x31, !P0 ;  /* 0x000000311b00780c */ /* 0x040fe40004781670 */
[----:B------:R-:W-:Y:S01]  /*2feb0*/  ISETP.LT.OR P6, PT, R27, 0x32, !P0 ;  /* 0x000000321b00780c */ /* 0x000fe200047c1670 */
[----:B----4-:R-:W-:Y:S02]  /*2fec0*/  FMUL R95, R223, UR17 ;  /* 0x00000011df5f7c20 */ /* 0x010fe40008400000 */
[----:B------:R-:W4:Y:S03]  /*2fed0*/  LDL.LU R223, [R1+0x464] ;  /* 0x0004640001df7983 */ /* 0x000f260000300800 */
[----:B0-----:R-:W-:-:S05]  /*2fee0*/  F2FP.SATFINITE.E4M3.F32.PACK_AB_MERGE_C R101, RZ, R95, RZ ;  /* 0x0000005fff65723e */ /* 0x001fca00048070ff */
[----:B------:R-:W-:Y:S04]  /*2fef0*/  @!P4 STG.E.U8 desc[UR24][R178.64+0x30], R103 ;  /* 0x00003067b200c986 */ /* 0x000fe8000c101118 */
[----:B------:R0:W-:Y:S01]  /*2ff00*/  @!P6 STG.E.U8 desc[UR24][R170.64+0x31], R99 ;  /* 0x00003163aa00e986 */ /* 0x0001e2000c101118 */
[----:B------:R-:W-:-:S03]  /*2ff10*/  FMUL R95, R222, UR17 ;  /* 0x00000011de5f7c20 */ /* 0x000fc60008400000 */
[----:B------:R-:W4:Y:S02]  /*2ff20*/  LDL.LU R222, [R1+0x468] ;  /* 0x0004680001de7983 */ /* 0x000f240000300800 */
[----:B0-----:R-:W-:Y:S01]  /*2ff30*/  F2FP.SATFINITE.E4M3.F32.PACK_AB_MERGE_C R99, RZ, R95, RZ ;  /* 0x0000005fff63723e */ /* 0x001fe200048070ff */
        /* <DEDUP_REMOVED lines=16> */
[C---:B------:R-:W-:Y:S01]  /*30040*/  ISETP.LT.OR P6, PT, R27.reuse, 0x32, !P1 ;  /* 0x000000321b00780c */ /* 0x040fe20004fc1670 */
[----:B---3--:R-:W-:Y:S02]  /*30050*/  FMUL R95, R224, UR17 ;  /* 0x00000011e05f7c20 */ /* 0x008fe40008400000 */
[----:B------:R-:W3:Y:S01]  /*30060*/  LDL.LU R224, [R1+0x474] ;  /* 0x0004740001e07983 */ /* 0x000ee20000300800 */
[----:B------:R-:W-:-:S09]  /*30070*/  ISETP.LT.OR P4, PT, R27, 0x39, !P0 ;  /* 0x000000391b00780c */ /* 0x000fd20004781670 */
[----:B------:R0:W-:Y:S01]  /*30080*/  @!P6 STG.E.U8 desc[UR24][R8.64+0x31], R99 ;  /* 0x000031630800e986 */ /* 0x0001e2000c101118 */
[----:B------:R-:W-:Y:S02]  /*30090*/  ISETP.LT.OR P6, PT, R27, 0x3a, !P0 ;  /* 0x0000003a1b00780c */ /* 0x000fe400047c1670 */
[----:B0-----:R-:W-:Y:S01]  /*300a0*/  F2FP.SATFINITE.E4M3.F32.PACK_AB_MERGE_C R99, RZ, R95, RZ ;  /* 0x0000005fff63723e */ /* 0x001fe200048070ff */
[----:B------:R-:W-:Y:S01]  /*300b0*/  @!P4 STG.E.U8 desc[UR24][R168.64+0x38], R103 ;  /* 0x00003867a800c986 */ /* 0x000fe2000c101118 */
[----:B----4-:R-:W-:-:S03]  /*300c0*/  FMUL R95, R223, UR17 ;  /* 0x00000011df5f7c20 */ /* 0x010fc60008400000 */
[----:B------:R-:W4:Y:S06]  /*300d0*/  LDL.LU R223, [R1+0x478] ;  /* 0x0004780001df7983 */ /* 0x000f2c0000300800 */
[----:B------:R0:W-:Y:S02]  /*300e0*/  @!P6 STG.E.U8 desc[UR24][R166.64+0x39], R101 ;  /* 0x00003965a600e986 */ /* 0x0001e4000c101118 */
[----:B0-----:R-:W-:Y:S01]  /*300f0*/  F2FP.SATFINITE.E4M3.F32.PACK_AB_MERGE_C R101, RZ, R95, RZ ;  /* 0x0000005fff65723e */ /* 0x001fe200048070ff */
[----:B------:R-:W-:Y:S02]  /*30100*/  FMUL R95, R222, UR17 ;  /* 0x00000011de5f7c20 */ /* 0x000fe40008400000 */
[----:B------:R-:W4:Y:S03]  /*30110*/  LDL.LU R222, [R1+0x47c] ;  /* 0x00047c0001de7983 */ /* 0x000f260000300800 */
[----:B------:R-:W-:Y:S01]  /*30120*/  F2FP.SATFINITE.E4M3.F32.PACK_AB_MERGE_C R103, RZ, R95, RZ ;  /* 0x0000005fff67723e */ /* 0x000fe200048070ff */
[----:B--2---:R-:W-:-:S02]  /*30130*/  FMUL R95, R221, UR17 ;  /* 0x00000011dd5f7c20 */ /* 0x004fc40008400000 */
[----:B------:R-:W2:Y:S01]  /*30140*/  LDL.LU R221, [R1+0x480] ;  /* 0x0004800001dd7983 */ /* 0x000ea20000300800 */
[----:B------:R-:W-:-:S13]  /*30150*/  ISETP.LT.OR P4, PT, R27, 0x39, !P1 ;  /* 0x000000391b00780c */ /* 0x000fda0004f81670 */
[----:B------:R-:W0:Y:S02]  /*30160*/  @!P4 LDC.64 R8, c[0x0][0x5c0] ;  /* 0x00017000ff08cb82 */ /* 0x000e240000000a00 */
[----:B0-----:R-:W-:-:S05]  /*30170*/  @!P4 IADD3 R8, P6, R129, R8, RZ ;  /* 0x000000088108c210 */ /* 0x001fca0007fde0ff */
[----:B------:R-:W-:Y:S01]  /*30180*/  @!P4 IMAD.X R9, R131, 0x1, R9, P6 ;  /* 0x000000018309c824 */ /* 0x000fe200030e0609 */
[C---:B------:R-:W-:Y:S02]  /*30190*/  ISETP.LT.OR P6, PT, R27.reuse, 0x39, !P1 ;  /* 0x000000391b00780c */ /* 0x040fe40004fc1670 */
[----:B------:R-:W-:-:S11]  /*301a0*/  ISETP.LT.OR P4, PT, R27, 0x3a, !P1 ;  /* 0x0000003a1b00780c */ /* 0x000fd60004f81670 */
[----:B------:R0:W-:Y:S02]  /*301b0*/  @!P6 STG.E.U8 desc[UR24][R8.64+0x38], R99 ;  /* 0x000038630800e986 */ /* 0x0001e4000c101118 */
[----:B0-----:R-:W0:Y:S01]  /*301c0*/  @!P4 LDC.64 R8, c[0x0][0x5c0] ;  /* 0x00017000ff08cb82 */ /* 0x001e220000000a00 */
[----:B------:R-:W-:Y:S02]  /*301d0*/  F2FP.SATFINITE.E4M3.F32.PACK_AB_MERGE_C R99, RZ, R95, RZ ;  /* 0x0000005fff63723e */ /* 0x000fe400048070ff */
[----:B0-----:R-:W-:-:S05]  /*301e0*/  @!P4 IADD3 R8, P6, R134, R8, RZ ;  /* 0x000000088608c210 */ /* 0x001fca0007fde0ff */
[----:B------:R-:W-:Y:S01]  /*301f0*/  @!P4 IMAD.X R9, R216, 0x1, R9, P6 ;  /* 0x00000001d809c824 */ /* 0x000fe200030e0609 */
[C---:B------:R-:W-:Y:S02]  /*30200*/  ISETP.LT.OR P6, PT, R27.reuse, 0x3a, !P1 ;  /* 0x0000003a1b00780c */ /* 0x040fe40004fc1670 */
[----:B------:R-:W-:Y:S01]  /*30210*/  ISETP.LT.OR P4, PT, R27, 0x41, !P0 ;  /* 0x000000411b00780c */ /* 0x000fe20004781670 */
[----:B------:R-:W-:Y:S02]  /*30220*/  FMUL R95, R225, UR17 ;  /* 0x00000011e15f7c20 */ /* 0x000fe40008400000 */
[----:B------:R-:W2:Y:S08]  /*30230*/  LDL.LU R225, [R1+0x484] ;  /* 0x0004840001e17983 */ /* 0x000eb00000300800 */
[----:B------:R0:W-:Y:S04]  /*30240*/  @!P6 STG.E.U8 desc[UR24][R8.64+0x39], R101 ;  /* 0x000039650800e986 */ /* 0x0001e8000c101118 */
[----:B------:R-:W-:Y:S01]  /*30250*/  @!P4 STG.E.U8 desc[UR24][R160.64+0x40], R103 ;  /* 0x00004067a000c986 */ /* 0x000fe2000c101118 */
[----:B------:R-:W-:-:S02]  /*30260*/  ISETP.LT.OR P4, PT, R27, 0x41, !P1 ;  /* 0x000000411b00780c */ /* 0x000fc40004f81670 */
[----:B0-----:R-:W-:-:S11]  /*30270*/  F2FP.SATFINITE.E4M3.F32.PACK_AB_MERGE_C R101, RZ, R95, RZ ;  /* 0x0000005fff65723e */ /* 0x001fd600048070ff */
[----:B------:R-:W0:Y:S01]  /*30280*/  @!P4 LDC.64 R8, c[0x0][0x5c0] ;  /* 0x00017000ff08cb82 */ /* 0x000e220000000a00 */
[----:B---3--:R-:W-:Y:S02]  /*30290*/  FMUL R95, R224, UR17 ;  /* 0x00000011e05f7c20 */ /* 0x008fe40008400000 */
[----:B------:R-:W3:Y:S01]  /*302a0*/  LDL.LU R224, [R1+0x488] ;  /* 0x0004880001e07983 */ /* 0x000ee20000300800 */
[----:B------:R-:W-:-:S13]  /*302b0*/  ISETP.LT.OR P6, PT, R27, 0x42, !P0 ;  /* 0x000000421b00780c */ /* 0x000fda00047c1670 */
[----:B------:R1:W-:Y:S01]  /*302c0*/  @!P6 STG.E.U8 desc[UR24][R156.64+0x41], R99 ;  /* 0x000041639c00e986 */ /* 0x0003e2000c101118 */
[----:B0-----:R-:W-:Y:S02]  /*302d0*/  @!P4 IADD3 R8, P6, R136, R8, RZ ;  /* 0x000000088808c210 */ /* 0x001fe40007fde0ff */
[----:B-1----:R-:W-:Y:S01]  /*302e0*/  F2FP.SATFINITE.E4M3.F32.PACK_AB_MERGE_C R99, RZ, R95, RZ ;  /* 0x0000005fff63723e */ /* 0x002fe200048070ff */
[----:B----4-:R-:W-:Y:S02]  /*302f0*/  FMUL R95, R223, UR17 ;  /* 0x00000011df5f7c20 */ /* 0x010fe40008400000 */
[----:B------:R-:W4:Y:S01]  /*30300*/  LDL.LU R223, [R1+0x48c] ;  /* 0x00048c0001df7983 */ /* 0x000f220000300800 */
[----:B------:R-:W-:Y:S01]  /*30310*/  @!P4 IMAD.X R9, R145, 0x1, R9, P6 ;  /* 0x000000019109c824 */ /* 0x000fe200030e0609 */
[----:B------:R-:W-:Y:S02]  /*30320*/  ISETP.LT.OR P6, PT, R27, 0x41, !P1 ;  /* 0x000000411b00780c */ /* 0x000fe40004fc1670 */
[----:B------:R-:W-:-:S11]  /*30330*/  F2FP.SATFINITE.E4M3.F32.PACK_AB_MERGE_C R103, RZ, R95, RZ ;  /* 0x0000005fff67723e */ /* 0x000fd600048070ff */
[----:B------:R0:W-:Y:S01]  /*30340*/  @!P6 STG.E.U8 desc[UR24][R8.64+0x40], R101 ;  /* 0x000040650800e986 */ /* 0x0001e2000c101118 */
[----:B------:R-:W-:-:S03]  /*30350*/  FMUL R95, R222, UR17 ;  /* 0x00000011de5f7c20 */ /* 0x000fc60008400000 */
[----:B------:R-:W4:Y:S02]  /*30360*/  LDL.LU R222, [R1+0x490] ;  /* 0x0004900001de7983 */ /* 0x000f240000300800 */
[----:B0-----:R-:W-:Y:S01]  /*30370*/  F2FP.SATFINITE.E4M3.F32.PACK_AB_MERGE_C R101, RZ, R95, RZ ;  /* 0x0000005fff65723e */ /* 0x001fe200048070ff */
[----:B--2---:R-:W-:Y:S02]  /*30380*/  FMUL R95, R221, UR17 ;  /* 0x00000011dd5f7c20 */ /* 0x004fe40008400000 */
[----:B------:R-:W2:Y:S01]  /*30390*/  LDL.LU R221, [R1+0x494] ;  /* 0x0004940001dd7983 */ /* 0x000ea20000300800 */
[----:B------:R-:W-:-:S13]  /*303a0*/  ISETP.LT.OR P4, PT, R27, 0x42, !P1 ;  /* 0x000000421b00780c */ /* 0x000fda0004f81670 */
[----:B------:R-:W0:Y:S02]  /*303b0*/  @!P4 LDC.64 R8, c[0x0][0x5c0] ;  /* 0x00017000ff08cb82 */ /* 0x000e240000000a00 */
[----:B0-----:R-:W-:-:S05]  /*303c0*/  @!P4 IADD3 R8, P6, R133, R8, RZ ;  /* 0x000000088508c210 */ /* 0x001fca0007fde0ff */
[----:B------:R-:W-:Y:S01]  /*303d0*/  @!P4 IMAD.X R9, R141, 0x1, R9, P6 ;  /* 0x000000018d09c824 */ /* 0x000fe200030e0609 */
[C---:B------:R-:W-:Y:S02]  /*303e0*/  ISETP.LT.OR P6, PT, R27.reuse, 0x42, !P1 ;  /* 0x000000421b00780c */ /* 0x040fe40004fc1670 */
[----:B------:R-:W-:-:S11]  /*303f0*/  ISETP.LT.OR P4, PT, R27, 0x49, !P0 ;  /* 0x000000491b00780c */ /* 0x000fd60004781670 */
[----:B------:R0:W-:Y:S04]  /*30400*/  @!P6 STG.E.U8 desc[UR24][R8.64+0x41], R99 ;  /* 0x000041630800e986 */ /* 0x0001e8000c101118 */
[----:B------:R1:W-:Y:S01]  /*30410*/  @!P4 STG.E.U8 desc[UR24][R74.64+0x48], R103 ;  /* 0x000048674a00c986 */ /* 0x0003e2000c101118 */
[C---:B------:R-:W-:Y:S02]  /*30420*/  ISETP.LT.OR P4, PT, R27.reuse, 0x49, !P1 ;  /* 0x000000491b00780c */ /* 0x040fe40004f81670 */
[----:B------:R-:W-:-:S11]  /*30430*/  ISETP.LT.OR P6, PT, R27, 0x4a, !P0 ;  /* 0x0000004a1b00780c */ /* 0x000fd600047c1670 */
[----:B0-----:R-:W0:Y:S02]  /*30440*/  @!P4 LDC.64 R8, c[0x0][0x5c0] ;  /* 0x00017000ff08cb82 */ /* 0x001e240000000a00 */
[----:B------:R-:W-:Y:S01]  /*30450*/  @!P6 STG.E.U8 desc[UR24][R72.64+0x49], R101 ;  /* 0x000049654800e986 */ /* 0x000fe2000c101118 */
[----:B------:R-:W-:Y:S02]  /*30460*/  F2FP.SATFINITE.E4M3.F32.PACK_AB_MERGE_C R95, RZ, R95, RZ ;  /* 0x0000005fff5f723e */ /* 0x000fe400048070ff */
[----:B0-----:R-:W-:Y:S01]  /*30470*/  @!P4 IADD3 R8, P6, R132, R8, RZ ;  /* 0x000000088408c210 */ /* 0x001fe20007fde0ff */
[----:B-1----:R-:W-:Y:S02]  /*30480*/  FMUL R74, R225, UR17 ;  /* 0x00000011e14a7c20 */ /* 0x002fe40008400000 */
[----:B------:R-:W2:Y:S02]  /*30490*/  LDL.LU R225, [R1+0x498] ;  /* 0x0004980001e17983 */ /* 0x000ea40000300800 */
[----:B------:R-:W-:Y:S01]  /*304a0*/  @!P4 IMAD.X R9, R140, 0x1, R9, P6 ;  /* 0x000000018c09c824 */ /* 0x000fe200030e0609 */
[----:B------:R-:W-:-:S02]  /*304b0*/  ISETP.LT.OR P6, PT, R27, 0x49, !P1 ;  /* 0x000000491b00780c */ /* 0x000fc40004fc1670 */
[----:B------:R-:W-:-:S11]  /*304c0*/  ISETP.LT.OR P4, PT, R27, 0x4a, !P1 ;  /* 0x0000004a1b00780c */ /* 0x000fd60004f81670 */
[----:B------:R0:W-:Y:S02]  /*304d0*/  @!P6 STG.E.U8 desc[UR24][R8.64+0x48], R95 ;  /* 0x0000485f0800e986 */ /* 0x0001e4000c101118 */
[----:B0-----:R-:W0:Y:S01]  /*304e0*/  @!P4 LDC.64 R8, c[0x0][0x5c0] ;  /* 0x00017000ff08cb82 */ /* 0x001e220000000a00 */
[----:B---3--:R-:W-:Y:S02]  /*304f0*/  FMUL R72, R224, UR17 ;  /* 0x00000011e0487c20 */ /* 0x008fe40008400000 */
[----:B------:R-:W3:Y:S03]  /*30500*/  LDL.LU R224, [R1+0x49c] ;  /* 0x00049c0001e07983 */ /* 0x000ee60000300800 */
[----:B------:R-:W-:Y:S02]  /*30510*/  F2FP.SATFINITE.E4M3.F32.PACK_AB_MERGE_C R75, RZ, R72, RZ ;  /* 0x00000048ff4b723e */ /* 0x000fe400048070ff */
[----:B0-----:R-:W-:-:S05]  /*30520*/  @!P4 IADD3 R8, P6, R135, R8, RZ ;  /* 0x000000088708c210 */ /* 0x001fca0007fde0ff */
[----:B------:R-:W-:Y:S01]  /*30530*/  @!P4 IMAD.X R9, R144, 0x1, R9, P6 ;  /* 0x000000019009c824 */ /* 0x000fe200030e0609 */
[C---:B------:R-:W-:Y:S02]  /*30540*/  ISETP.LT.OR P6, PT, R27.reuse, 0x4a, !P1 ;  /* 0x0000004a1b00780c */ /* 0x040fe40004fc1670 */
[----:B------:R-:W-:Y:S02]  /*30550*/  ISETP.LT.OR P4, PT, R27, 0x51, !P0 ;  /* 0x000000511b00780c */ /* 0x000fe40004781670 */
[----:B------:R-:W-:Y:S01]  /*30560*/  F2FP.SATFINITE.E4M3.F32.PACK_AB_MERGE_C R73, RZ, R74, RZ ;  /* 0x0000004aff49723e */ /* 0x000fe200048070ff */
[----:B----4-:R-:W-:Y:S02]  /*30570*/  FMUL R72, R223, UR17 ;  /* 0x00000011df487c20 */ /* 0x010fe40008400000 */
[----:B------:R-:W4:Y:S03]  /*30580*/  LDL.LU R223, [R1+0x4a0] ;  /* 0x0004a00001df7983 */ /* 0x000f260000300800 */
[----:B------:R-:W-:-:S03]  /*30590*/  F2FP.SATFINITE.E4M3.F32.PACK_AB_MERGE_C R95, RZ, R72, RZ ;  /* 0x00000048ff5f723e */ /* 0x000fc600048070ff */
[----:B------:R-:W-:Y:S04]  /*305a0*/  @!P6 STG.E.U8 desc[UR24][R8.64+0x49], R73 ;  /* 0x000049490800e986 */ /* 0x000fe8000c101118 */
[----:B------:R2:W-:Y:S01]  /*305b0*/  @!P4 STG.E.U8 desc[UR24][R70.64+0x50], R75 ;  /* 0x0000504b4600c986 */ /* 0x0005e2000c101118 */
[----:B------:R-:W-:-:S03]  /*305c0*/  FMUL R72, R222, UR17 ;  /* 0x00000011de487c20 */ /* 0x000fc60008400000 */
[----:B------:R-:W4:Y:S01]  /*305d0*/  LDL.LU R222, [R1+0x4a4] ;  /* 0x0004a40001de7983 */ /* 0x000f220000300800 */
[----:B--2---:R-:W-:-:S03]  /*305e0*/  FMUL R70, R221, UR17 ;  /* 0x00000011dd467c20 */ /* 0x004fc60008400000 */
[----:B------:R-:W2:Y:S01]  /*305f0*/  LDL.LU R221, [R1+0x4a8] ;  /* 0x0004a80001dd7983 */ /* 0x000ea20000300800 */
[C---:B------:R-:W-:Y:S02]  /*30600*/  ISETP.LT.OR P4, PT, R27.reuse, 0x51, !P1 ;  /* 0x000000511b00780c */ /* 0x040fe40004f81670 */
[----:B------:R-:W-:-:S11]  /*30610*/  ISETP.LT.OR P6, PT, R27, 0x52, !P0 ;  /* 0x000000521b00780c */ /* 0x000fd600047c1670 */
[----:B------:R-:W0:Y:S02]  /*30620*/  @!P4 LDC.64 R8, c[0x0][0x5c0] ;  /* 0x00017000ff08cb82 */ /* 0x000e240000000a00 */
[----:B------:R-:W-:Y:S01]  /*30630*/  @!P6 STG.E.U8 desc[UR24][R68.64+0x51], R95 ;  /* 0x0000515f4400e986 */ /* 0x000fe2000c101118 */
        /* <DEDUP_REMOVED lines=14> */
[----:B------:R-:W3:Y:S03]  /*30720*/  LDL.LU R224, [R1+0x4b0] ;  /* 0x0004b00001e07983 */ /* 0x000ee60000300800 */
[----:B------:R-:W-:Y:S02]  /*30730*/  F2FP.SATFINITE.E4M3.F32.PACK_AB_MERGE_C R73, RZ, R68, RZ ;  /* 0x00000044ff49723e */ /* 0x000fe400048070ff */
[----:B------:R-:W-:Y:S02]  /*30740*/  F2FP.SATFINITE.E4M3.F32.PACK_AB_MERGE_C R69, RZ, R70, RZ ;  /* 0x00000046ff45723e */ /* 0x000fe400048070ff */
[----:B------:R-:W-:-:S03]  /*30750*/  ISETP.LT.OR P4, PT, R27, 0x59, !P0 ;  /* 0x000000591b00780c */ /* 0x000fc60004781670 */
[----:B------:R-:W-:Y:S01]  /*30760*/  @!P6 STG.E.U8 desc[UR24][R8.64+0x51], R69 ;  /* 0x000051450800e986 */ /* 0x000fe2000c101118 */
[----:B------:R-:W-:Y:S01]  /*30770*/  ISETP.LT.OR P6, PT, R27, 0x5a, !P0 ;  /* 0x0000005a1b00780c */ /* 0x000fe200047c1670 */
[----:B----4-:R-:W-:Y:S02]  /*30780*/  FMUL R68, R223, UR17 ;  /* 0x00000011df447c20 */ /* 0x010fe40008400000 */
[----:B------:R-:W4:Y:S06]  /*30790*/  LDL.LU R223, [R1+0x4b4] ;  /* 0x0004b40001df7983 */ /* 0x000f2c0000300800 */
[----:B------:R0:W-:Y:S04]  /*307a0*/  @!P4 STG.E.U8 desc[UR24][R66.64+0x58], R71 ;  /* 0x000058474200c986 */ /* 0x0001e8000c101118 */
[----:B------:R2:W-:Y:S01]  /*307b0*/  @!P6 STG.E.U8 desc[UR24][R64.64+0x59], R73 ;  /* 0x000059494000e986 */ /* 0x0005e2000c101118 */
[----:B0-----:R-:W-:-:S03]  /*307c0*/  FMUL R66, R222, UR17 ;  /* 0x00000011de427c20 */ /* 0x001fc60008400000 */
[----:B------:R-:W4:Y:S01]  /*307d0*/  LDL.LU R222, [R1+0x4b8] ;  /* 0x0004b80001de7983 */ /* 0x000f220000300800 */
[----:B--2---:R-:W-:-:S03]  /*307e0*/  FMUL R64, R221, UR17 ;  /* 0x00000011dd407c20 */ /* 0x004fc60008400000 */
[----:B------:R-:W2:Y:S01]  /*307f0*/  LDL.LU R221, [R1+0x4bc] ;  /* 0x0004bc0001dd7983 */ /* 0x000ea20000300800 */
[----:B------:R-:W-:-:S13]  /*30800*/  ISETP.LT.OR P4, PT, R27, 0x59, !P1 ;  /* 0x000000591b00780c */ /* 0x000fda0004f81670 */
[----:B------:R-:W0:Y:S01]  /*30810*/  @!P4 LDC.64 R8, c[0x0][0x5c0] ;  /* 0x00017000ff08cb82 */ /* 0x000e220000000a00 */
[----:B------:R-:W-:Y:S02]  /*30820*/  F2FP.SATFINITE.E4M3.F32.PACK_AB_MERGE_C R69, RZ, R68, RZ ;  /* 0x00000044ff45723e */ /* 0x000fe400048070ff */
        /* <DEDUP_REMOVED lines=12> */
[C---:B------:R-:W-:Y:S02]  /*308f0*/  ISETP.LT.OR P6, PT, R27.reuse, 0x5a, !P1 ;  /* 0x0000005a1b00780c */ /* 0x040fe40004fc1670 */
[C---:B------:R-:W-:Y:S02]  /*30900*/  ISETP.LT.OR P4, PT, R27.reuse, 0x61, !P0 ;  /* 0x000000611b00780c */ /* 0x040fe40004781670 */
[----:B------:R-:W-:Y:S01]  /*30910*/  F2FP.SATFINITE.E4M3.F32.PACK_AB_MERGE_C R65, RZ, R66, RZ ;  /* 0x00000042ff41723e */ /* 0x000fe200048070ff */
[----:B---3--:R-:W-:Y:S02]  /*30920*/  FMUL R64, R224, UR17 ;  /* 0x00000011e0407c20 */ /* 0x008fe40008400000 */
[----:B------:R-:W3:Y:S06]  /*30930*/  LDL.LU R224, [R1+0x4c4] ;  /* 0x0004c40001e07983 */ /* 0x000eec0000300800 */
[----:B------:R-:W-:Y:S04]  /*30940*/  @!P6 STG.E.U8 desc[UR24][R8.64+0x59], R65 ;  /* 0x000059410800e986 */ /* 0x000fe8000c101118 */
[----:B------:R4:W-:Y:S01]  /*30950*/  @!P4 STG.E.U8 desc[UR24][R62.64+0x60], R67 ;  /* 0x000060433e00c986 */ /* 0x0009e2000c101118 */
[----:B------:R-:W-:Y:S01]  /*30960*/  ISETP.LT.OR P6, PT, R27, 0x62, !P0 ;  /* 0x000000621b00780c */ /* 0x000fe200047c1670 */
[----:B----4-:R-:W-:-:S02]  /*30970*/  FMUL R62, R223, UR17 ;  /* 0x00000011df3e7c20 */ /* 0x010fc40008400000 */
[----:B------:R-:W4:Y:S10]  /*30980*/  LDL.LU R223, [R1+0x4c8] ;  /* 0x0004c80001df7983 */ /* 0x000f340000300800 */
[----:B------:R0:W-:Y:S02]  /*30990*/  @!P6 STG.E.U8 desc[UR24][R60.64+0x61], R69 ;  /* 0x000061453c00e986 */ /* 0x0001e4000c101118 */
[----:B0-----:R-:W-:-:S02]  /*309a0*/  FMUL R60, R222, UR17 ;  /* 0x00000011de3c7c20 */ /* 0x001fc40008400000 */
[----:B------:R-:W4:Y:S03]  /*309b0*/  LDL.LU R222, [R1+0x4cc] ;  /* 0x0004cc0001de7983 */ /* 0x000f260000300800 */
[----:B------:R-:W-:Y:S01]  /*309c0*/  F2FP.SATFINITE.E4M3.F32.PACK_AB_MERGE_C R67, RZ, R60, RZ ;  /* 0x0000003cff43723e */ /* 0x000fe200048070ff */
        /* <DEDUP_REMOVED lines=18> */
[----:B------:R-:W-:Y:S04]  /*30af0*/  @!P6 STG.E.U8 desc[UR24][R8.64+0x61], R63 ;  /* 0x0000613f0800e986 */ /* 0x000fe8000c101118 */
[----:B------:R3:W-:Y:S01]  /*30b00*/  @!P4 STG.E.U8 desc[UR24][R58.64+0x68], R67 ;  /* 0x000068433a00c986 */ /* 0x0007e2000c101118 */
[----:B------:R-:W-:-:S02]  /*30b10*/  ISETP.LT.OR P4, PT, R27, 0x69, !P1 ;  /* 0x000000691b00780c */ /* 0x000fc40004f81670 */
[----:B------:R-:W-:Y:S02]  /*30b20*/  F2FP.SATFINITE.E4M3.F32.PACK_AB_MERGE_C R65, RZ, R60, RZ ;  /* 0x0000003cff41723e */ /* 0x000fe400048070ff */
[----:B------:R-:W-:-:S09]  /*30b30*/  ISETP.LT.OR P6, PT, R27, 0x6a, !P0 ;  /* 0x0000006a1b00780c */ /* 0x000fd200047c1670 */
[----:B------:R-:W0:Y:S01]  /*30b40*/  @!P4 LDC.64 R60, c[0x0][0x5c0] ;  /* 0x00017000ff3ccb82 */ /* 0x000e220000000a00 */
[----:B---3--:R-:W-:Y:S02]  /*30b50*/  FMUL R58, R224, UR17 ;  /* 0x00000011e03a7c20 */ /* 0x008fe40008400000 */
[----:B------:R-:W3:Y:S04]  /*30b60*/  LDL.LU R224, [R1+0x4d8] ;  /* 0x0004d80001e07983 */ /* 0x000ee80000300800 */
[----:B------:R4:W-:Y:S01]  /*30b70*/  @!P6 STG.E.U8 desc[UR24][R56.64+0x69], R65 ;  /* 0x000069413800e986 */ /* 0x0009e2000c101118 */
[----:B0-----:R-:W-:-:S05]  /*30b80*/  @!P4 IADD3 R60, P6, R139, R60, RZ ;  /* 0x0000003c8b3cc210 */ /* 0x001fca0007fde0ff */
[----:B------:R-:W-:Y:S01]  /*30b90*/  @!P4 IMAD.X R61, R138, 0x1, R61, P6 ;  /* 0x000000018a3dc824 */ /* 0x000fe200030e063d */
[----:B------:R-:W-:Y:S02]  /*30ba0*/  ISETP.LT.OR P6, PT, R27, 0x69, !P1 ;  /* 0x000000691b00780c */ /* 0x000fe40004fc1670 */
[----:B------:R-:W-:Y:S01]  /*30bb0*/  F2FP.SATFINITE.E4M3.F32.PACK_AB_MERGE_C R63, RZ, R62, RZ ;  /* 0x0000003eff3f723e */ /* 0x000fe200048070ff */
[----:B----4-:R-:W-:Y:S02]  /*30bc0*/  FMUL R56, R223, UR17 ;  /* 0x00000011df387c20 */ /* 0x010fe40008400000 */
[----:B------:R-:W4:Y:S03]  /*30bd0*/  LDL.LU R223, [R1+0x4dc] ;  /* 0x0004dc0001df7983 */ /* 0x000f260000300800 */
[----:B------:R-:W-:-:S05]  /*30be0*/  F2FP.SATFINITE.E4M3.F32.PACK_AB_MERGE_C R59, RZ, R56, RZ ;  /* 0x00000038ff3b723e */ /* 0x000fca00048070ff */
        /* <DEDUP_REMOVED lines=13> */
[----:B------:R-:W-:Y:S04]  /*30cc0*/  @!P6 STG.E.U8 desc[UR24][R8.64+0x69], R57 ;  /* 0x000069390800e986 */ /* 0x000fe8000c101118 */
[----:B------:R0:W-:Y:S01]  /*30cd0*/  @!P4 STG.E.U8 desc[UR24][R54.64+0x70], R59 ;  /* 0x0000703b3600c986 */ /* 0x0001e2000c101118 */
[C---:B------:R-:W-:Y:S02]  /*30ce0*/  ISETP.LT.OR P4, PT, R27.reuse, 0x71, !P1 ;  /* 0x000000711b00780c */ /* 0x040fe40004f81670 */
[----:B------:R-:W-:-:S11]  /*30cf0*/  ISETP.LT.OR P6, PT, R27, 0x72, !P0 ;  /* 0x000000721b00780c */ /* 0x000fd600047c1670 */
[----:B------:R-:W1:Y:S02]  /*30d00*/  @!P4 LDC.64 R62, c[0x0][0x5c0] ;  /* 0x00017000ff3ecb82 */ /* 0x000e640000000a00 */
[----:B------:R3:W-:Y:S01]  /*30d10*/  @!P6 STG.E.U8 desc[UR24][R52.64+0x71], R61 ;  /* 0x0000713d3400e986 */ /* 0x0007e2000c101118 */
[----:B-1----:R-:W-:Y:S01]  /*30d20*/  @!P4 IADD3 R122, P6, R122, R62, RZ ;  /* 0x0000003e7a7ac210 */ /* 0x002fe20007fde0ff */
[----:B0-----:R-:W-:Y:S02]  /*30d30*/  FMUL R54, R225, UR17 ;  /* 0x00000011e1367c20 */ /* 0x001fe40008400000 */
[----:B------:R-:W2:Y:S02]  /*30d40*/  LDL.LU R225, [R1+0x4e8] ;  /* 0x0004e80001e17983 */ /* 0x000ea40000300800 */
[----:B------:R-:W-:Y:S01]  /*30d50*/  @!P4 IMAD.X R123, R121, 0x1, R63, P6 ;  /* 0x00000001797bc824 */ /* 0x000fe200030e063f */
[C---:B------:R-:W-:Y:S02]  /*30d60*/  ISETP.LT.OR P4, PT, R27.reuse, 0x72, !P1 ;  /* 0x000000721b00780c */ /* 0x040fe40004f81670 */
[----:B------:R-:W-:-:S11]  /*30d70*/  ISETP.LT.OR P6, PT, R27, 0x71, !P1 ;  /* 0x000000711b00780c */ /* 0x000fd60004fc1670 */
[----:B------:R-:W0:Y:S01]  /*30d80*/  @!P4 LDC.64 R8, c[0x0][0x5c0] ;  /* 0x00017000ff08cb82 */ /* 0x000e220000000a00 */
[----:B---3--:R-:W-:Y:S02]  /*30d90*/  FMUL R52, R224, UR17 ;  /* 0x00000011e0347c20 */ /* 0x008fe40008400000 */
[----:B------:R-:W3:Y:S01]  /*30da0*/  LDL.LU R224, [R1+0x4ec] ;  /* 0x0004ec0001e07983 */ /* 0x000ee20000300800 */
[----:B------:R-:W-:Y:S02]  /*30db0*/  F2FP.SATFINITE.E4M3.F32.PACK_AB_MERGE_C R57, RZ, R56, RZ ;  /* 0x00000038ff39723e */ /* 0x000fe400048070ff */
[----:B------:R-:W-:-:S03]  /*30dc0*/  F2FP.SATFINITE.E4M3.F32.PACK_AB_MERGE_C R55, RZ, R52, RZ ;  /* 0x00000034ff37723e */ /* 0x000fc600048070ff */
[----:B------:R1:W-:Y:S01]  /*30dd0*/  @!P6 STG.E.U8 desc[UR24][R122.64+0x70], R57 ;  /* 0x000070397a00e986 */ /* 0x0003e2000c101118 */
[----:B0-----:R-:W-:-:S05]  /*30de0*/  @!P4 IADD3 R8, P6, R115, R8, RZ ;  /* 0x000000087308c210 */ /* 0x001fca0007fde0ff */
[----:B------:R-:W-:Y:S01]  /*30df0*/  @!P4 IMAD.X R9, R114, 0x1, R9, P6 ;  /* 0x000000017209c824 */ /* 0x000fe200030e0609 */
[C---:B------:R-:W-:Y:S02]  /*30e00*/  ISETP.LT.OR P6, PT, R27.reuse, 0x72, !P1 ;  /* 0x000000721b00780c */ /* 0x040fe40004fc1670 */
[----:B------:R-:W-:Y:S01]  /*30e10*/  ISETP.LT.OR P4, PT, R27, 0x79, !P0 ;  /* 0x000000791b00780c */ /* 0x000fe20004781670 */
[----:B----4-:R-:W-:Y:S02]  /*30e20*/  FMUL R52, R223, UR17 ;  /* 0x00000011df347c20 */ /* 0x010fe40008400000 */
[----:B------:R-:W4:Y:S01]  /*30e30*/  LDL.LU R223, [R1+0x4f0] ;  /* 0x0004f00001df7983 */ /* 0x000f220000300800 */
[----:B------:R-:W-:Y:S02]  /*30e40*/  F2FP.SATFINITE.E4M3.F32.PACK_AB_MERGE_C R53, RZ, R54, RZ ;  /* 0x00000036ff35723e */ /* 0x000fe400048070ff */
[----:B-1----:R-:W-:-:S05]  /*30e50*/  F2FP.SATFINITE.E4M3.F32.PACK_AB_MERGE_C R57, RZ, R52, RZ ;  /* 0x00000034ff39723e */ /* 0x002fca00048070ff */
        /* <DEDUP_REMOVED lines=9> */
[----:B------:R1:W-:Y:S01]  /*30ef0*/  @!P6 STG.E.U8 desc[UR24][R48.64+0x79], R57 ;  /* 0x000079393000e986 */ /* 0x0003e2000c101118 */
[----:B0-----:R-:W-:-:S05]  /*30f00*/  @!P4 IADD3 R112, P6, R112, R58, RZ ;  /* 0x0000003a7070c210 */ /* 0x001fca0007fde0ff */
[----:B------:R-:W-:Y:S01]  /*30f10*/  @!P4 IMAD.X R113, R104, 0x1, R59, P6 ;  /* 0x000000016871c824 */ /* 0x000fe200030e063b */
[C---:B------:R-:W-:Y:S02]  /*30f20*/  ISETP.LT.OR P4, PT, R27.reuse, 0x7a, !P1 ;  /* 0x0000007a1b00780c */ /* 0x040fe40004f81670 */
[----:B------:R-:W-:-:S11]  /*30f30*/  ISETP.LT.OR P6, PT, R27, 0x79, !P1 ;  /* 0x000000791b00780c */ /* 0x000fd60004fc1670 */
[----:B------:R-:W0:Y:S01]  /*30f40*/  @!P4 LDC.64 R8, c[0x0][0x5c0] ;  /* 0x00017000ff08cb82 */ /* 0x000e220000000a00 */
[----:B------:R-:W-:-:S05]  /*30f50*/  F2FP.SATFINITE.E4M3.F32.PACK_AB_MERGE_C R53, RZ, R52, RZ ;  /* 0x00000034ff35723e */ /* 0x000fca00048070ff */
[----:B------:R3:W-:Y:S01]  /*30f60*/  @!P6 STG.E.U8 desc[UR24][R112.64+0x78], R53 ;  /* 0x000078357000e986 */ /* 0x0007e2000c101118 */
[----:B-1----:R-:W-:-:S03]  /*30f70*/  FMUL R48, R225, UR17 ;  /* 0x00000011e1307c20 */ /* 0x002fc60008400000 */
[----:B------:R-:W2:Y:S02]  /*30f80*/  LDL.LU R225, [R1+0x4fc] ;  /* 0x0004fc0001e17983 */ /* 0x000ea40000300800 */
        /* <DEDUP_REMOVED lines=9> */
[----:B------:R0:W-:Y:S01]  /*31020*/  @!P6 STG.E.U8 desc[UR24][R8.64+0x79], R49 ;  /* 0x000079310800e986 */ /* 0x0001e2000c101118 */
[----:B------:R-:W-:Y:S01]  /*31030*/  ISETP.LT.OR P6, PT, R27, 0x82, !P0 ;  /* 0x000000821b00780c */ /* 0x000fe200047c1670 */
[----:B----4-:R-:W-:Y:S02]  /*31040*/  FMUL R48, R223, UR17 ;  /* 0x00000011df307c20 */ /* 0x010fe40008400000 */
[----:B------:R-:W4:Y:S06]  /*31050*/  LDL.LU R223, [R1+0x504] ;  /* 0x0005040001df7983 */ /* 0x000f2c0000300800 */
[----:B------:R-:W-:Y:S04]  /*31060*/  @!P4 STG.E.U8 desc[UR24][R46.64+0x80], R51 ;  /* 0x000080332e00c986 */ /* 0x000fe8000c101118 */
[----:B------:R1:W-:Y:S01]  /*31070*/  @!P6 STG.E.U8 desc[UR24][R44.64+0x81], R53 ;  /* 0x000081352c00e986 */ /* 0x0003e2000c101118 */
[----:B0-----:R-:W-:-:S03]  /*31080*/  FMUL R8, R222, UR17 ;  /* 0x00000011de087c20 */ /* 0x001fc60008400000 */
[----:B------:R-:W4:Y:S02]  /*31090*/  LDL.LU R222, [R1+0x508] ;  /* 0x0005080001de7983 */ /* 0x000f240000300800 */
[----:B-1----:R-:W-:Y:S01]  /*310a0*/  F2FP.SATFINITE.E4M3.F32.PACK_AB_MERGE_C R45, RZ, R8, RZ ;  /* 0x00000008ff2d723e */ /* 0x002fe200048070ff */
[----:B--2---:R-:W-:Y:S02]  /*310b0*/  FMUL R8, R221, UR17 ;  /* 0x00000011dd087c20 */ /* 0x004fe40008400000 */
        /* <DEDUP_REMOVED lines=9> */
[----:B------:R-:W0:Y:S02]  /*31150*/  @!P4 LDC.64 R48, c[0x0][0x5c0] ;  /* 0x00017000ff30cb82 */ /* 0x000e240000000a00 */
[----:B------:R1:W-:Y:S01]  /*31160*/  @!P6 STG.E.U8 desc[UR24][R94.64+0x80], R9 ;  /* 0x000080095e00e986 */ /* 0x0003e2000c101118 */
[----:B------:R-:W-:-:S03]  /*31170*/  FMUL R8, R225, UR17 ;  /* 0x00000011e1087c20 */ /* 0x000fc60008400000 */
[----:B------:R-:W2:Y:S02]  /*31180*/  LDL.LU R225, [R1+0x510] ;  /* 0x0005100001e17983 */ /* 0x000ea40000300800 */
[----:B-1----:R-:W-:Y:S02]  /*31190*/  F2FP.SATFINITE.E4M3.F32.PACK_AB_MERGE_C R9, RZ, R8, RZ ;  /* 0x00000008ff09723e */ /* 0x002fe400048070ff */
        /* <DEDUP_REMOVED lines=39> */
[----:B------:R-:W-:Y:S01]  /*31410*/  ISETP.LT.OR P6, PT, R27, 0x92, !P0 ;  /* 0x000000921b00780c */ /* 0x000fe200047c1670 */
[----:B---3--:R-:W-:Y:S02]  /*31420*/  FMUL R8, R224, UR17 ;  /* 0x00000011e0087c20 */ /* 0x008fe40008400000 */
[----:B------:R-:W3:Y:S10]  /*31430*/  LDL.LU R224, [R1+0x528] ;  /* 0x0005280001e07983 */ /* 0x000ef40000300800 */
[----:B------:R1:W-:Y:S01]  /*31440*/  @!P6 STG.E.U8 desc[UR24][R36.64+0x91], R43 ;  /* 0x0000912b2400e986 */ /* 0x0003e2000c101118 */
[----:B0-----:R-:W-:-:S02]  /*31450*/  @!P4 IADD3 R86, P6, R86, R44, RZ ;  /* 0x0000002c5656c210 */ /* 0x001fc40007fde0ff */
[----:B-1----:R-:W-:-:S03]  /*31460*/  F2FP.SATFINITE.E4M3.F32.PACK_AB_MERGE_C R37, RZ, R8, RZ ;  /* 0x00000008ff25723e */ /* 0x002fc600048070ff */
[----:B------:R-:W-:Y:S01]  /*31470*/  @!P4 IMAD.X R87, R85, 0x1, R45, P6 ;  /* 0x000000015557c824 */ /* 0x000fe200030e062d */
[----:B------:R-:W-:Y:S01]  /*31480*/  ISETP.LT.OR P6, PT, R27, 0x91, !P1 ;  /* 0x000000911b00780c */ /* 0x000fe20004fc1670 */
[----:B----4-:R-:W-:Y:S02]  /*31490*/  FMUL R8, R223, UR17 ;  /* 0x00000011df087c20 */ /* 0x010fe40008400000 */
[----:B------:R-:W4:Y:S03]  /*314a0*/  LDL.LU R223, [R1+0x52c] ;  /* 0x00052c0001df7983 */ /* 0x000f260000300800 */
[----:B------:R-:W-:-:S07]  /*314b0*/  F2FP.SATFINITE.E4M3.F32.PACK_AB_MERGE_C R39, RZ, R8, RZ ;  /* 0x00000008ff27723e */ /* 0x000fce00048070ff */
[----:B------:R0:W-:Y:S01]  /*314c0*/  @!P6 STG.E.U8 desc[UR24][R86.64+0x90], R9 ;  /* 0x000090095600e986 */ /* 0x0001e2000c101118 */
[----:B------:R-:W-:-:S03]  /*314d0*/  FMUL R8, R222, UR17 ;  /* 0x00000011de087c20 */ /* 0x000fc60008400000 */
[----:B------:R-:W4:Y:S02]  /*314e0*/  LDL.LU R222, [R1+0x530] ;  /* 0x0005300001de7983 */ /* 0x000f240000300800 */
[----:B0-----:R-:W-:Y:S01]  /*314f0*/  F2FP.SATFINITE.E4M3.F32.PACK_AB_MERGE_C R9, RZ, R8, RZ ;  /* 0x00000008ff09723e */ /* 0x001fe200048070ff */
[----:B--2---:R-:W-:Y:S02]  /*31500*/  FMUL R8, R221, UR17 ;  /* 0x00000011dd087c20 */ /* 0x004fe40008400000 */
[----:B------:R-:W2:Y:S01]  /*31510*/  LDL.LU R221, [R1+0x534] ;  /* 0x0005340001dd7983 */ /* 0x000ea20000300800 */
[----:B------:R-:W-:-:S03]  /*31520*/  ISETP.LT.OR P4, PT, R27, 0x92, !P1 ;  /* 0x000000921b00780c */ /* 0x000fc60004f81670 */
[----:B------:R-:W2:Y:S10]  /*31530*/  LDL.LU R226, [R1+0x538] ;  /* 0x0005380001e27983 */ /* 0x000eb40000300800 */
[----:B------:R-:W0:Y:S02]  /*31540*/  @!P4 LDC.64 R44, c[0x0][0x5c0] ;  /* 0x00017000ff2ccb82 */ /* 0x000e240000000a00 */
[----:B0-----:R-:W-:-:S05]  /*31550*/  @!P4 IADD3 R84, P6, R84, R44, RZ ;  /* 0x0000002c5454c210 */ /* 0x001fca0007fde0ff */
[----:B------:R-:W-:Y:S01]  /*31560*/  @!P4 IMAD.X R85, R83, 0x1, R45, P6 ;  /* 0x000000015355c824 */ /* 0x000fe200030e062d */
[C---:B------:R-:W-:Y:S02]  /*31570*/  ISETP.LT.OR P6, PT, R27.reuse, 0x92, !P1 ;  /* 0x000000921b00780c */ /* 0x040fe40004fc1670 */
[----:B------:R-:W-:-:S11]  /*31580*/  ISETP.LT.OR P4, PT, R27, 0x99, !P0 ;  /* 0x000000991b00780c */ /* 0x000fd60004781670 */
[----:B------:R0:W-:Y:S04]  /*31590*/  @!P6 STG.E.U8 desc[UR24][R84.64+0x91], R37 ;  /* 0x000091255400e986 */ /* 0x0001e8000c101118 */
[----:B------:R-:W-:Y:S01]  /*315a0*/  @!P4 STG.E.U8 desc[UR24][R34.64+0x98], R39 ;  /* 0x000098272200c986 */ /* 0x000fe2000c101118 */
[C---:B------:R-:W-:Y:S02]  /*315b0*/  ISETP.LT.OR P4, PT, R27.reuse, 0x99, !P1 ;  /* 0x000000991b00780c */ /* 0x040fe40004f81670 */
[----:B------:R-:W-:-:S11]  /*315c0*/  ISETP.LT.OR P6, PT, R27, 0x9a, !P0 ;  /* 0x0000009a1b00780c */ /* 0x000fd600047c1670 */
[----:B------:R-:W1:Y:S02]  /*315d0*/  @!P4 LDC.64 R40, c[0x0][0x5c0] ;  /* 0x00017000ff28cb82 */ /* 0x000e640000000a00 */
[----:B------:R0:W-:Y:S01]  /*315e0*/  @!P6 STG.E.U8 desc[UR24][R32.64+0x99], R9 ;  /* 0x000099092000e986 */ /* 0x0001e2000c101118 */
[----:B-1----:R-:W-:-:S05]  /*315f0*/  @!P4 IADD3 R82, P6, R82, R40, RZ ;  /* 0x000000285252c210 */ /* 0x002fca0007fde0ff */
[----:B------:R-:W-:Y:S01]  /*31600*/  @!P4 IMAD.X R83, R81, 0x1, R41, P6 ;  /* 0x000000015153c824 */ /* 0x000fe200030e0629 */
[C---:B------:R-:W-:Y:S02]  /*31610*/  ISETP.LT.OR P4, PT, R27.reuse, 0x9a, !P1 ;  /* 0x0000009a1b00780c */ /* 0x040fe40004f81670 */
[----:B------:R-:W-:-:S11]  /*31620*/  ISETP.LT.OR P6, PT, R27, 0x99, !P1 ;  /* 0x000000991b00780c */ /* 0x000fd60004fc1670 */
[----:B------:R-:W1:Y:S01]  /*31630*/  @!P4 LDC.64 R40, c[0x0][0x5c0] ;  /* 0x00017000ff28cb82 */ /* 0x000e620000000a00 */
[----:B0-----:R-:W-:-:S05]  /*31640*/  F2FP.SATFINITE.E4M3.F32.PACK_AB_MERGE_C R37, RZ, R8, RZ ;  /* 0x00000008ff25723e */ /* 0x001fca00048070ff */
[----:B------:R0:W-:Y:S01]  /*31650*/  @!P6 STG.E.U8 desc[UR24][R82.64+0x98], R37 ;  /* 0x000098255200e986 */ /* 0x0001e2000c101118 */
[----:B------:R-:W-:-:S03]  /*31660*/  FMUL R8, R225, UR17 ;  /* 0x00000011e1087c20 */ /* 0x000fc60008400000 */
[----:B------:R-:W2:Y:S02]  /*31670*/  LDL.LU R225, [R1+0x53c] ;  /* 0x00053c0001e17983 */ /* 0x000ea40000300800 */
[----:B------:R-:W-:Y:S02]  /*31680*/  F2FP.SATFINITE.E4M3.F32.PACK_AB_MERGE_C R9, RZ, R8, RZ ;  /* 0x00000008ff09723e */ /* 0x000fe400048070ff */
[----:B-1----:R-:W-:-:S05]  /*31690*/  @!P4 IADD3 R80, P6, R80, R40, RZ ;  /* 0x000000285050c210 */ /* 0x002fca0007fde0ff */
[----:B------:R-:W-:Y:S01]  /*316a0*/  @!P4 IMAD.X R81, R79, 0x1, R41, P6 ;  /* 0x000000014f51c824 */ /* 0x000fe200030e0629 */
[C---:B------:R-:W-:Y:S02]  /*316b0*/  ISETP.LT.OR P6, PT, R27.reuse, 0x9a, !P1 ;  /* 0x0000009a1b00780c */ /* 0x040fe40004fc1670 */
[----:B------:R-:W-:Y:S01]  /*316c0*/  ISETP.LT.OR P4, PT, R27, 0xa1, !P0 ;  /* 0x000000a11b00780c */ /* 0x000fe20004781670 */
[----:B---3--:R-:W-:Y:S02]  /*316d0*/  FMUL R8, R224, UR17 ;  /* 0x00000011e0087c20 */ /* 0x008fe40008400000 */
[----:B------:R-:W3:Y:S03]  /*316e0*/  LDL.LU R224, [R1+0x540] ;  /* 0x0005400001e07983 */ /* 0x000ee60000300800 */
[----:B------:R-:W-:-:S05]  /*316f0*/  F2FP.SATFINITE.E4M3.F32.PACK_AB_MERGE_C R33, RZ, R8, RZ ;  /* 0x00000008ff21723e */ /* 0x000fca00048070ff */
[----:B------:R1:W-:Y:S04]  /*31700*/  @!P6 STG.E.U8 desc[UR24][R80.64+0x99], R9 ;  /* 0x000099095000e986 */ /* 0x0003e8000c101118 */
[----:B------:R-:W-:Y:S01]  /*31710*/  @!P4 STG.E.U8 desc[UR24][R30.64+0xa0], R33 ;  /* 0x0000a0211e00c986 */ /* 0x000fe2000c101118 */
[C---:B------:R-:W-:Y:S02]  /*31720*/  ISETP.LT.OR P4, PT, R27.reuse, 0xa1, !P1 ;  /* 0x000000a11b00780c */ /* 0x040fe40004f81670 */
[----:B------:R-:W-:-:S11]  /*31730*/  ISETP.LT.OR P6, PT, R27, 0xa2, !P0 ;  /* 0x000000a21b00780c */ /* 0x000fd600047c1670 */
[----:B0-----:R-:W0:Y:S01]  /*31740*/  @!P4 LDC.64 R36, c[0x0][0x5c0] ;  /* 0x00017000ff24cb82 */ /* 0x001e220000000a00 */
[----:B----4-:R-:W-:Y:S02]  /*31750*/  FMUL R8, R223, UR17 ;  /* 0x00000011df087c20 */ /* 0x010fe40008400000 */
[----:B------:R-:W4:Y:S03]  /*31760*/  LDL.LU R223, [R1+0x544] ;  /* 0x0005440001df7983 */ /* 0x000f260000300800 */
[----:B------:R-:W-:-:S05]  /*31770*/  F2FP.SATFINITE.E4M3.F32.PACK_AB_MERGE_C R35, RZ, R8, RZ ;  /* 0x00000008ff23723e */ /* 0x000fca00048070ff */
[----:B------:R2:W-:Y:S01]  /*31780*/  @!P6 STG.E.U8 desc[UR24][R24.64+0xa1], R35 ;  /* 0x0000a1231800e986 */ /* 0x0005e2000c101118 */
[----:B0-----:R-:W-:-:S05]  /*31790*/  @!P4 IADD3 R78, P6, R78, R36, RZ ;  /* 0x000000244e4ec210 */ /* 0x001fca0007fde0ff */
[----:B------:R-:W-:Y:S02]  /*317a0*/  @!P4 IMAD.X R79, R7, 0x1, R37, P6 ;  /* 0x00000001074fc824 */ /* 0x000fe400030e0625 */
[----:B------:R-:W-:Y:S02]  /*317b0*/  FMUL R7, R222, UR17 ;  /* 0x00000011de077c20 */ /* 0x000fe40008400000 */
[----:B------:R-:W4:Y:S03]  /*317c0*/  LDL.LU R222, [R1+0x548] ;  /* 0x0005480001de7983 */ /* 0x000f260000300800 */
[----:B-1----:R-:W-:Y:S01]  /*317d0*/  F2FP.SATFINITE.E4M3.F32.PACK_AB_MERGE_C R9, RZ, R7, RZ ;  /* 0x00000007ff09723e */ /* 0x002fe200048070ff */
[----:B--2---:R-:W-:Y:S02]  /*317e0*/  FMUL R7, R221, UR17 ;  /* 0x00000011dd077c20 */ /* 0x004fe40008400000 */
[----:B------:R-:W2:Y:S01]  /*317f0*/  LDL.LU R221, [R1+0x54c] ;  /* 0x00054c0001dd7983 */ /* 0x000ea20000300800 */
[----:B------:R-:W-:-:S02]  /*31800*/  ISETP.LT.OR P4, PT, R27, 0xa2, !P1 ;  /* 0x000000a21b00780c */ /* 0x000fc40004f81670 */
[----:B------:R-:W-:-:S11]  /*31810*/  ISETP.LT.OR P6, PT, R27, 0xa1, !P1 ;  /* 0x000000a11b00780c */ /* 0x000fd60004fc1670 */
[----:B------:R-:W0:Y:S02]  /*31820*/  @!P4 LDC.64 R36, c[0x0][0x5c0] ;  /* 0x00017000ff24cb82 */ /* 0x000e240000000a00 */
[----:B------:R-:W-:Y:S01]  /*31830*/  @!P6 STG.E.U8 desc[UR24][R78.64+0xa0], R9 ;  /* 0x0000a0094e00e986 */ /* 0x000fe2000c101118 */
[----:B------:R-:W-:Y:S01]  /*31840*/  F2FP.SATFINITE.E4M3.F32.PACK_AB_MERGE_C R25, RZ, R7, RZ ;  /* 0x00000007ff19723e */ /* 0x000fe200048070ff */
[----:B------:R-:W-:Y:S01]  /*31850*/  FMUL R7, R226, UR17 ;  /* 0x00000011e2077c20 */ /* 0x000fe20008400000 */
[----:B------:R-:W-:Y:S01]  /*31860*/  LOP3.LUT P3, RZ, R5, 0x1000, RZ, 0xc0, !PT ;  /* 0x0000100005ff7812 */ /* 0x000fe2000786c0ff */
[----:B------:R-:W2:Y:S01]  /*31870*/  LDL.LU R226, [R1+0x550] ;  /* 0x0005500001e27983 */ /* 0x000ea20000300800 */
[----:B0-----:R-:W-:-:S05]  /*31880*/  @!P4 IADD3 R10, P6, R10, R36, RZ ;  /* 0x000000240a0ac210 */ /* 0x001fca0007fde0ff */
[----:B------:R-:W-:-:S05]  /*31890*/  @!P4 IMAD.X R11, R11, 0x1, R37, P6 ;  /* 0x000000010b0bc824 */ /* 0x000fca00030e0625 */
[----:B------:R0:W-:Y:S01]  /*318a0*/  @!P4 STG.E.U8 desc[UR24][R10.64+0xa1], R25 ;  /* 0x0000a1190a00c986 */ /* 0x0001e2000c101118 */
[C---:B------:R-:W-:Y:S02]  /*318b0*/  ISETP.LT.OR P4, PT, R27.reuse, 0xa9, !P0 ;  /* 0x000000a91b00780c */ /* 0x040fe40004781670 */
[----:B------:R-:W-:Y:S02]  /*318c0*/  F2FP.SATFINITE.E4M3.F32.PACK_AB_MERGE_C R31, RZ, R7, RZ ;  /* 0x00000007ff1f723e */ /* 0x000fe400048070ff */
[----:B------:R-:W-:Y:S01]  /*318d0*/  ISETP.LT.OR P6, PT, R27, 0xaa, !P0 ;  /* 0x000000aa1b00780c */ /* 0x000fe200047c1670 */
[----:B0-----:R-:W0:Y:S08]  /*318e0*/  @!P3 LDC.64 R10, c[0x0][0x5c0] ;  /* 0x00017000ff0abb82 */ /* 0x001e300000000a00 */
[----:B------:R1:W-:Y:S01]  /*318f0*/  @!P4 STG.E.U8 desc[UR24][R22.64+0xa8], R31 ;  /* 0x0000a81f1600c986 */ /* 0x0003e2000c101118 */
[----:B------:R-:W-:Y:S01]  /*31900*/  LOP3.LUT P4, RZ, R5, 0x800, RZ, 0xc0, !PT ;  /* 0x0000080005ff7812 */ /* 0x000fe2000788c0ff */
[----:B------:R-:W2:-:S12]  /*31910*/  @!P5 LDC.64 R24, c[0x0][0x5c0] ;  /* 0x00017000ff18db82 */ /* 0x000e980000000a00 */
[----:B------:R-:W0:Y:S08]  /*31920*/  @!P4 LDC.64 R8, c[0x0][0x5c0] ;  /* 0x00017000ff08cb82 */ /* 0x000e300000000a00 */
[----:B-1----:R-:W1:Y:S01]  /*31930*/  @!P2 LDC.64 R22, c[0x0][0x5c0] ;  /* 0x00017000ff16ab82 */ /* 0x002e620000000a00 */
[----:B------:R-:W-:Y:S02]  /*31940*/  FMUL R7, R225, UR17 ;  /* 0x00000011e1077c20 */ /* 0x000fe40008400000 */
[----:B------:R-:W2:Y:S03]  /*31950*/  LDL.LU R225, [R1+0x554] ;  /* 0x0005540001e17983 */ /* 0x000ea60000300800 */
[----:B------:R-:W-:-:S05]  /*31960*/  F2FP.SATFINITE.E4M3.F32.PACK_AB_MERGE_C R33, RZ, R7, RZ ;  /* 0x00000007ff21723e */ /* 0x000fca00048070ff */
[----:B------:R1:W-:Y:S01]  /*31970*/  @!P6 STG.E.U8 desc[UR24][R20.64+0xa9], R33 ;  /* 0x0000a9211400e986 */ /* 0x0003e2000c101118 */
[----:B0-----:R-:W-:-:S05]  /*31980*/  @!P4 IADD3 R8, P6, R13, R8, RZ ;  /* 0x000000080d08c210 */ /* 0x001fca0007fde0ff */
[----:B------:R-:W-:Y:S02]  /*31990*/  @!P4 IMAD.X R9, R14, 0x1, R9, P6 ;  /* 0x000000010e09c824 */ /* 0x000fe400030e0609 */
[----:B---3--:R-:W-:Y:S02]  /*319a0*/  FMUL R7, R224, UR17 ;  /* 0x00000011e0077c20 */ /* 0x008fe40008400000 */
[----:B------:R-:W3:Y:S03]  /*319b0*/  LDL.LU R224, [R1+0x558] ;  /* 0x0005580001e07983 */ /* 0x000ee60000300800 */
[----:B------:R-:W-:-:S05]  /*319c0*/  F2FP.SATFINITE.E4M3.F32.PACK_AB_MERGE_C R13, RZ, R7, RZ ;  /* 0x00000007ff0d723e */ /* 0x000fca00048070ff */
[----:B------:R0:W-:Y:S01]  /*319d0*/  @!P4 STG.E.U8 desc[UR24][R8.64+0xa8], R13 ;  /* 0x0000a80d0800c986 */ /* 0x0001e2000c101118 */
[----:B------:R-:W-:Y:S01]  /*319e0*/  @!P3 IADD3 R10, P4, R15, R10, RZ ;  /* 0x0000000a0f0ab210 */ /* 0x000fe20007f9e0ff */
[----:B----4-:R-:W-:Y:S02]  /*319f0*/  FMUL R7, R223, UR17 ;  /* 0x00000011df077c20 */ /* 0x010fe40008400000 */
[----:B------:R-:W4:Y:S03]  /*31a00*/  LDL.LU R223, [R1+0x55c] ;  /* 0x00055c0001df7983 */ /* 0x000f260000300800 */
[----:B------:R-:W-:Y:S01]  /*31a10*/  F2FP.SATFINITE.E4M3.F32.PACK_AB_MERGE_C R15, RZ, R7, RZ ;  /* 0x00000007ff0f723e */ /* 0x000fe200048070ff */
[----:B------:R-:W-:Y:S02]  /*31a20*/  FMUL R7, R222, UR17 ;  /* 0x00000011de077c20 */ /* 0x000fe40008400000 */
[----:B------:R-:W4:Y:S03]  /*31a30*/  LDL.LU R222, [R1+0x560] ;  /* 0x0005600001de7983 */ /* 0x000f260000300800 */
[----:B-1----:R-:W-:Y:S01]  /*31a40*/  F2FP.SATFINITE.E4M3.F32.PACK_AB_MERGE_C R21, RZ, R7, RZ ;  /* 0x00000007ff15723e */ /* 0x002fe200048070ff */
[----:B--2---:R-:W-:-:S02]  /*31a50*/  FMUL R7, R221, UR17 ;  /* 0x00000011dd077c20 */ /* 0x004fc40008400000 */
[----:B------:R-:W2:Y:S01]  /*31a60*/  LDL.LU R221, [R1+0x564] ;  /* 0x0005640001dd7983 */ /* 0x000ea20000300800 */
[----:B------:R-:W-:Y:S01]  /*31a70*/  ISETP.LT.OR P6, PT, R27, 0xb1, !P0 ;  /* 0x000000b11b00780c */ /* 0x000fe200047c1670 */
[----:B------:R-:W-:-:S05]  /*31a80*/  @!P3 IMAD.X R11, R26, 0x1, R11, P4 ;  /* 0x000000011a0bb824 */ /* 0x000fca00020e060b */
[----:B------:R1:W-:Y:S01]  /*31a90*/  @!P3 STG.E.U8 desc[UR24][R10.64+0xa9], R15 ;  /* 0x0000a90f0a00b986 */ /* 0x0003e2000c101118 */
[----:B------:R-:W-:-:S06]  /*31aa0*/  ISETP.LT.OR P3, PT, R27, 0xb9, !P0 ;  /* 0x000000b91b00780c */ /* 0x000fcc0004761670 */
[----:B------:R1:W-:Y:S01]  /*31ab0*/  @!P6 STG.E.U8 desc[UR24][R18.64+0xb0], R21 ;  /* 0x0000b0151200e986 */ /* 0x0003e2000c101118 */
[C---:B------:R-:W-:Y:S02]  /*31ac0*/  ISETP.LT.OR P6, PT, R27.reuse, 0xb2, !P0 ;  /* 0x000000b21b00780c */ /* 0x040fe400047c1670 */
[----:B------:R-:W-:Y:S02]  /*31ad0*/  ISETP.LT.OR P0, PT, R27, 0xba, !P0 ;  /* 0x000000ba1b00780c */ /* 0x000fe40004701670 */
[----:B0-----:R-:W-:Y:S02]  /*31ae0*/  @!P2 IADD3 R8, P4, R77, R22, RZ ;  /* 0x000000164d08a210 */ /* 0x001fe40007f9e0ff */
[----:B-1----:R-:W0:Y:S01]  /*31af0*/  @!P3 LDC.64 R10, c[0x0][0x5c0] ;  /* 0x00017000ff0abb82 */ /* 0x002e220000000a00 */
[----:B------:R-:W-:Y:S01]  /*31b00*/  F2FP.SATFINITE.E4M3.F32.PACK_AB_MERGE_C R13, RZ, R7, RZ ;  /* 0x00000007ff0d723e */ /* 0x000fe200048070ff */
[----:B------:R-:W-:Y:S01]  /*31b10*/  FMUL R7, R226, UR17 ;  /* 0x00000011e2077c20 */ /* 0x000fe20008400000 */
[----:B------:R-:W-:Y:S01]  /*31b20*/  @!P2 IMAD.X R9, R12, 0x1, R23, P4 ;  /* 0x000000010c09a824 */ /* 0x000fe200020e0617 */
[----:B------:R-:W-:-:S02]  /*31b30*/  ISETP.LT.OR P4, PT, R27, 0xb9, !P1 ;  /* 0x000000b91b00780c */ /* 0x000fc40004f81670 */
[----:B------:R-:W-:-:S03]  /*31b40*/  ISETP.LT.OR P1, PT, R27, 0xba, !P1 ;  /* 0x000000ba1b00780c */ /* 0x000fc60004f21670 */
[----:B------:R-:W1:Y:S01]  /*31b50*/  @!P0 LDC.64 R18, c[0x0][0x5c0] ;  /* 0x00017000ff128b82 */ /* 0x000e620000000a00 */
[----:B------:R-:W-:Y:S01]  /*31b60*/  F2FP.SATFINITE.E4M3.F32.PACK_AB_MERGE_C R15, RZ, R7, RZ ;  /* 0x00000007ff0f723e */ /* 0x000fe200048070ff */
[----:B------:R0:W-:Y:S04]  /*31b70*/  @!P6 STG.E.U8 desc[UR24][R16.64+0xb1], R13 ;  /* 0x0000b10d1000e986 */ /* 0x0001e8000c101118 */
[----:B------:R3:W-:Y:S01]  /*31b80*/  @!P2 STG.E.U8 desc[UR24][R8.64+0xb0], R15 ;  /* 0x0000b00f0800a986 */ /* 0x0007e2000c101118 */
[----:B------:R-:W-:Y:S01]  /*31b90*/  @!P5 IADD3 R76, P2, R76, R24, RZ ;  /* 0x000000184c4cd210 */ /* 0x000fe20007f5e0ff */
[----:B------:R-:W3:Y:S04]  /*31ba0*/  @!P4 LDC.64 R20, c[0x0][0x5c0] ;  /* 0x00017000ff14cb82 */ /* 0x000ee80000000a00 */
[----:B------:R-:W-:-:S04]  /*31bb0*/  @!P5 IMAD.X R77, R28, 0x1, R25, P2 ;  /* 0x000000011c4dd824 */ /* 0x000fc800010e0619 */
[----:B------:R-:W3:Y:S01]  /*31bc0*/  @!P1 LDC.64 R22, c[0x0][0x5c0] ;  /* 0x00017000ff169b82 */ /* 0x000ee20000000a00 */
[----:B------:R-:W-:-:S05]  /*31bd0*/  FMUL R7, R225, UR17 ;  /* 0x00000011e1077c20 */ /* 0x000fca0008400000 */
[----:B0-----:R-:W-:-:S05]  /*31be0*/  F2FP.SATFINITE.E4M3.F32.PACK_AB_MERGE_C R17, RZ, R7, RZ ;  /* 0x00000007ff11723e */ /* 0x001fca00048070ff */
[----:B------:R0:W-:Y:S01]  /*31bf0*/  @!P5 STG.E.U8 desc[UR24][R76.64+0xb1], R17 ;  /* 0x0000b1114c00d986 */ /* 0x0001e2000c101118 */
[----:B------:R-:W-:-:S04]  /*31c00*/  @!P3 IADD3 R10, P2, P5, R6, UR6, R10 ;  /* 0x00000006060abc10 */ /* 0x000fc8000fd5e00a */
[----:B------:R-:W-:Y:S02]  /*31c10*/  @!P3 IADD3.X R11, R29, UR13, R11, P2, P5 ;  /* 0x0000000d1d0bbc10 */ /* 0x000fe400097ea40b */
[----:B-1----:R-:W-:-:S04]  /*31c20*/  @!P0 IADD3 R12, P2, P5, R6, UR6, R18 ;  /* 0x00000006060c8c10 */ /* 0x002fc8000fd5e012 */
[----:B------:R-:W-:Y:S01]  /*31c30*/  @!P0 IADD3.X R13, R29, UR13, R19, P2, P5 ;  /* 0x0000000d1d0d8c10 */ /* 0x000fe200097ea413 */
[----:B---3--:R-:W-:Y:S01]  /*31c40*/  FMUL R7, R224, UR17 ;  /* 0x00000011e0077c20 */ /* 0x008fe20008400000 */
[----:B------:R-:W-:-:S04]  /*31c50*/  @!P4 IADD3 R9, P2, P5, R3, UR6, R6 ;  /* 0x000000060309cc10 */ /* 0x000fc8000fd5e006 */
[----:B------:R-:W-:Y:S02]  /*31c60*/  F2FP.SATFINITE.E4M3.F32.PACK_AB_MERGE_C R19, RZ, R7, RZ ;  /* 0x00000007ff13723e */ /* 0x000fe400048070ff */
[C-C-:B------:R-:W-:Y:S02]  /*31c70*/  @!P4 IADD3.X R16, R0.reuse, UR13, R29.reuse, P2, P5 ;  /* 0x0000000d0010cc10 */ /* 0x140fe400097ea41d */
[----:B------:R-:W-:Y:S01]  /*31c80*/  @!P1 IADD3 R7, P2, P5, R3, UR6, R6 ;  /* 0x0000000603079c10 */ /* 0x000fe2000fd5e006 */
[----:B------:R1:W-:Y:S01]  /*31c90*/  @!P3 STG.E.U8 desc[UR24][R10.64+0xb8], R19 ;  /* 0x0000b8130a00b986 */ /* 0x0003e2000c101118 */
[----:B------:R-:W-:Y:S02]  /*31ca0*/  @!P4 IADD3 R6, P3, R9, R20, RZ ;  /* 0x000000140906c210 */ /* 0x000fe40007f7e0ff */
[----:B------:R-:W-:Y:S02]  /*31cb0*/  @!P1 IADD3.X R18, R0, UR13, R29, P2, P5 ;  /* 0x0000000d00129c10 */ /* 0x000fe400097ea41d */
[----:B------:R-:W-:Y:S01]  /*31cc0*/  @!P1 IADD3 R8, P2, R7, R22, RZ ;  /* 0x0000001607089210 */ /* 0x000fe20007f5e0ff */
[----:B------:R-:W-:-:S02]  /*31cd0*/  @!P4 IMAD.X R7, R16, 0x1, R21, P3 ;  /* 0x000000011007c824 */ /* 0x000fc400018e0615 */
[----:B----4-:R-:W-:-:S05]  /*31ce0*/  FMUL R9, R223, UR17 ;  /* 0x00000011df097c20 */ /* 0x010fca0008400000 */
[----:B0-----:R-:W-:Y:S01]  /*31cf0*/  F2FP.SATFINITE.E4M3.F32.PACK_AB_MERGE_C R17, RZ, R9, RZ ;  /* 0x00000009ff11723e */ /* 0x001fe200048070ff */
[----:B------:R-:W-:-:S04]  /*31d00*/  @!P1 IMAD.X R9, R18, 0x1, R23, P2 ;  /* 0x0000000112099824 */ /* 0x000fc800010e0617 */
[----:B------:R1:W-:Y:S01]  /*31d10*/  @!P0 STG.E.U8 desc[UR24][R12.64+0xb9], R17 ;  /* 0x0000b9110c008986 */ /* 0x0003e2000c101118 */
[----:B------:R-:W-:-:S05]  /*31d20*/  FMUL R14, R222, UR17 ;  /* 0x00000011de0e7c20 */ /* 0x000fca0008400000 */
[----:B------:R-:W-:-:S05]  /*31d30*/  F2FP.SATFINITE.E4M3.F32.PACK_AB_MERGE_C R21, RZ, R14, RZ ;  /* 0x0000000eff15723e */ /* 0x000fca00048070ff */
[----:B------:R1:W-:Y:S01]  /*31d40*/  @!P4 STG.E.U8 desc[UR24][R6.64+0xb8], R21 ;  /* 0x0000b8150600c986 */ /* 0x0003e2000c101118 */
[----:B--2---:R-:W-:-:S05]  /*31d50*/  FMUL R15, R221, UR17 ;  /* 0x00000011dd0f7c20 */ /* 0x004fca0008400000 */
[----:B------:R-:W-:-:S05]  /*31d60*/  F2FP.SATFINITE.E4M3.F32.PACK_AB_MERGE_C R15, RZ, R15, RZ ;  /* 0x0000000fff0f723e */ /* 0x000fca00048070ff */
[----:B------:R1:W-:Y:S02]  /*31d70*/  @!P1 STG.E.U8 desc[UR24][R8.64+0xb9], R15 ;  /* 0x0000b90f08009986 */ /* 0x0003e4000c101118 */
.L_x_35:
[----:B------:R-:W-:Y:S05]  /*31d80*/  BSYNC B0 ;  /* 0x0000000000007941 */ /* 0x000fea0003800000 */
.L_x_31:
[----:B-12---:R-:W2:Y:S04]  /*31d90*/  LDL.LU R7, [R1+0x570] ;  /* 0x0005700001077983 */ /* 0x006ea80000300800 */
[----:B------:R-:W2:Y:S01]  /*31da0*/  LDL.LU R6, [R1+0x574] ;  /* 0x0005740001067983 */ /* 0x000ea20000300800 */
[----:B------:R-:W-:Y:S01]  /*31db0*/  ULDC UR12, c[0x0][0xc] ;  /* 0x00000300000c7ab9 */ /* 0x000fe20000000800 */
[----:B------:R-:W-:Y:S01]  /*31dc0*/  ULDC UR13, c[0x0][0x10] ;  /* 0x00000400000d7ab9 */ /* 0x000fe20000000800 */
[----:B0-----:R-:W2:Y:S01]  /*31dd0*/  LDC R9, c[0x0][0x14] ;  /* 0x00000500ff097b82 */ /* 0x001ea20000000800 */
[----:B------:R-:W-:Y:S01]  /*31de0*/  UIMAD.WIDE.U32 UR12, UR12, UR13, URZ ;  /* 0x0000000d0c0c72a5 */ /* 0x000fe2000f8e003f */
[----:B------:R0:W5:Y:S01]  /*31df0*/  LDL R28, [R1] ;  /* 0x00000000011c7983 */ /* 0x0001620000100800 */
[----:B------:R-:W-:-:S04]  /*31e00*/  UMOV UR18, 0xffffffff ;  /* 0xffffffff00127882 */ /* 0x000fc80000000000 */
[----:B--2---:R-:W-:-:S04]  /*31e10*/  IMAD.WIDE.U32 R6, R9, UR12, R6 ;  /* 0x0000000c09067c25 */ /* 0x004fc8000f8e0006 */
[----:B------:R-:W-:Y:S01]  /*31e20*/  IMAD R9, R9, UR13, RZ ;  /* 0x0000000d09097c24 */ /* 0x000fe2000f8e02ff */
[----:B------:R-:W-:Y:S01]  /*31e30*/  ULDC.64 UR12, c[0x0][0x650] ;  /* 0x00019400000c7ab9 */ /* 0x000fe20000000a00 */
[----:B------:R-:W-:Y:S01]  /*31e40*/  IMAD.MOV.U32 R18, RZ, RZ, R6 ;  /* 0x000000ffff127224 */ /* 0x000fe200078e0006 */
[----:B------:R-:W-:Y:S01]  /*31e50*/  ISETP.GE.U32.AND P0, PT, R6, UR12, PT ;  /* 0x0000000c06007c0c */ /* 0x000fe2000bf06070 */
[----:B------:R-:W-:Y:S01]  /*31e60*/  IMAD.IADD R19, R7, 0x1, R9 ;  /* 0x0000000107137824 */ /* 0x000fe200078e0209 */
[----:B------:R-:W-:Y:S01]  /*31e70*/  PRMT R7, RZ, 0x7610, R7 ;  /* 0x00007610ff077816 */ /* 0x000fe20000000007 */
[----:B------:R-:W-:-:S03]  /*31e80*/  IMAD.MOV.U32 R6, RZ, RZ, -0x1 ;  /* 0xffffffffff067424 */ /* 0x000fc600078e00ff */
[----:B------:R0:W-:Y:S01]  /*31e90*/  STL [R1+0x570], R19 ;  /* 0x0005701301007387 */ /* 0x0001e20000100800 */
[----:B------:R-:W-:-:S03]  /*31ea0*/  ISETP.GE.U32.AND.EX P0, PT, R19, UR13, PT, P0 ;  /* 0x0000000d13007c0c */ /* 0x000fc6000bf06100 */
[----:B------:R0:W-:Y:S04]  /*31eb0*/  STL [R1+0x574], R18 ;  /* 0x0005741201007387 */ /* 0x0001e80000100800 */
[----:B------:R0:W-:Y:S06]  /*31ec0*/  STL [R1+0x56c], R6 ;  /* 0x00056c0601007387 */ /* 0x0001ec0000100800 */
[----:B------:R-:W-:Y:S05]  /*31ed0*/  @P0 BRA `(.L_x_36) ;  /* 0x0000000400800947 */ /* 0x000fea0003800000 */
[----:B------:R-:W0:Y:S01]  /*31ee0*/  S2R R13, SR_CTAID.X ;  /* 0x00000000000d7919 */ /* 0x000e220000002500 */
[----:B------:R-:W-:Y:S01]  /*31ef0*/  ULDC.64 UR20, c[0x0][0x628] ;  /* 0x00018a0000147ab9 */ /* 0x000fe20000000a00 */
[----:B------:R-:W1:Y:S01]  /*31f00*/  LDC R14, c[0x0][0x144] ;  /* 0x00005100ff0e7b82 */ /* 0x000e620000000800 */
[----:B------:R-:W-:Y:S01]  /*31f10*/  ULDC UR6, c[0x0][0x150] ;  /* 0x0000540000067ab9 */ /* 0x000fe20000000800 */
[----:B------:R-:W2:Y:S01]  /*31f20*/  S2R R17, SR_CTAID.Y ;  /* 0x0000000000117919 */ /* 0x000ea20000002600 */
[----:B------:R-:W-:Y:S01]  /*31f30*/  ISETP.NE.U32.AND P0, PT, RZ, UR20, PT ;  /* 0x00000014ff007c0c */ /* 0x000fe2000bf05070 */
[----:B------:R-:W-:Y:S01]  /*31f40*/  ULDC UR16, c[0x0][0x630] ;  /* 0x00018c0000107ab9 */ /* 0x000fe20000000800 */
[----:B------:R-:W-:Y:S02]  /*31f50*/  R2UR UR18, R18 ;  /* 0x00000000121272ca */ /* 0x000fe400000e0000 */
[----:B------:R-:W-:Y:S01]  /*31f60*/  ISETP.NE.AND.EX P0, PT, RZ, UR21, PT, P0 ;  /* 0x00000015ff007c0c */ /* 0x000fe2000bf05300 */
[----:B------:R-:W3:Y:S01]  /*31f70*/  LDC.64 R10, c[0x0][0x620] ;  /* 0x00018800ff0a7b82 */ /* 0x000ee20000000a00 */
[----:B------:R-:W-:-:S02]  /*31f80*/  R2UR UR19, R19 ;  /* 0x00000000131372ca */ /* 0x000fc400000e0000 */
[----:B0-----:R-:W-:-:S05]  /*31f90*/  I2FP.F32.U32 R6, R13 ;  /* 0x0000000d00067245 */ /* 0x001fca0000201000 */
[----:B------:R-:W-:-:S06]  /*31fa0*/  FMUL R6, R6, UR6 ;  /* 0x0000000606067c20 */ /* 0x000fcc0008400000 */
[----:B------:R-:W0:Y:S01]  /*31fb0*/  F2I.U32.TRUNC.NTZ R6, R6 ;  /* 0x0000000600067305 */ /* 0x000e22000020f000 */
[----:B--2---:R-:W-:Y:S05]  /*31fc0*/  @!P0 BRA `(.L_x_37) ;  /* 0x0000000000308947 */ /* 0x004fea0003800000 */
        /* <DEDUP_REMOVED lines=12> */
.L_x_37:
[----:B------:R-:W-:Y:S01]  /*32090*/  USHF.R.U64 UR18, UR18, UR16, UR19 ;  /* 0x0000001012127299 */ /* 0x000fe20008001213 */
[----:B------:R-:W2:Y:S01]  /*320a0*/  LDC.64 R24, c[0x0][0x640] ;  /* 0x00019000ff187b82 */ /* 0x000ea20000000a00 */
[----:B------:R-:W-:Y:S01]  /*320b0*/  USHF.R.U32.HI UR6, URZ, UR16, UR19 ;  /* 0x000000103f067299 */ /* 0x000fe20008011613 */
[----:B0-----:R-:W-:Y:S02]  /*320c0*/  IMAD.MOV R15, RZ, RZ, -R6 ;  /* 0x000000ffff0f7224 */ /* 0x001fe400078e0a06 */
[----:B------:R-:W-:Y:S01]  /*320d0*/  IMAD.MOV.U32 R6, RZ, RZ, R18 ;  /* 0x000000ffff067224 */ /* 0x000fe200078e0012 */
[----:B------:R-:W-:Y:S01]  /*320e0*/  IADD3 R9, P0, RZ, -UR18, RZ ;  /* 0x80000012ff097c10 */ /* 0x000fe2000ff1e0ff */
[----:B-1----:R-:W-:Y:S02]  /*320f0*/  IMAD R21, R14, R15, R13 ;  /* 0x0000000f0e157224 */ /* 0x002fe400078e020d */
[----:B-----5:R-:W0:Y:S02]  /*32100*/  LDC R12, c[0x0][0x618] ;  /* 0x00018600ff0c7b82 */ /* 0x020e240000000800 */
[----:B------:R-:W-:Y:S01]  /*32110*/  IMAD.X R7, RZ, RZ, ~UR6, P0 ;  /* 0x80000006ff077e24 */ /* 0x000fe200080e06ff */
[----:B------:R-:W-:-:S03]  /*32120*/  ULDC UR6, c[0x0][0x154] ;  /* 0x0000550000067ab9 */ /* 0x000fc60000000800 */
[-C--:B---3--:R-:W-:Y:S02]  /*32130*/  IMAD R8, R7, R10.reuse, RZ ;  /* 0x0000000a07087224 */ /* 0x088fe400078e02ff */
[----:B------:R-:W1:Y:S01]  /*32140*/  LDC R16, c[0x0][0x608] ;  /* 0x00018200ff107b82 */ /* 0x000e620000000800 */
[----:B------:R-:W-:Y:S02]  /*32150*/  IMAD.MOV.U32 R7, RZ, RZ, R19 ;  /* 0x000000ffff077224 */ /* 0x000fe400078e0013 */
[----:B------:R-:W-:-:S05]  /*32160*/  IMAD.WIDE.U32 R6, R9, R10, R6 ;  /* 0x0000000a09067225 */ /* 0x000fca00078e0006 */
[----:B------:R-:W3:Y:S01]  /*32170*/  LDC R20, c[0x0][0x658] ;  /* 0x00019600ff147b82 */ /* 0x000ee20000000800 */
[----:B------:R-:W-:Y:S01]  /*32180*/  IMAD R9, R9, R11, R8 ;  /* 0x0000000b09097224 */ /* 0x000fe200078e0208 */
[----:B------:R-:W-:Y:S01]  /*32190*/  I2FP.F32.U32 R8, R17 ;  /* 0x0000001100087245 */ /* 0x000fe20000201000 */
[----:B------:R-:W-:Y:S01]  /*321a0*/  IMAD.MOV.U32 R11, RZ, RZ, 0x1 ;  /* 0x00000001ff0b7424 */ /* 0x000fe200078e00ff */
[----:B--2---:R-:W-:Y:S01]  /*321b0*/  ISETP.NE.U32.AND P0, PT, R24, RZ, PT ;  /* 0x000000ff1800720c */ /* 0x004fe20003f05070 */
[----:B------:R-:W-:Y:S02]  /*321c0*/  IMAD.IADD R7, R7, 0x1, R9 ;  /* 0x0000000107077824 */ /* 0x000fe400078e0209 */
[----:B------:R-:W-:Y:S01]  /*321d0*/  FMUL R8, R8, UR6 ;  /* 0x0000000608087c20 */ /* 0x000fe20008400000 */
[----:B------:R-:W2:Y:S01]  /*321e0*/  LDC R18, c[0x0][0x148] ;  /* 0x00005200ff127b82 */ /* 0x000ea20000000800 */
[----:B------:R-:W-:Y:S01]  /*321f0*/  ISETP.NE.AND.EX P0, PT, R25, RZ, PT, P0 ;  /* 0x000000ff1900720c */ /* 0x000fe20003f05300 */
[----:B------:R-:W-:Y:S01]  /*32200*/  IMAD.MOV.U32 R9, RZ, RZ, -0x1 ;  /* 0xffffffffff097424 */ /* 0x000fe200078e00ff */
[-CC-:B0-----:R-:W-:Y:S01]  /*32210*/  SHF.R.U64 R14, R6, R12.reuse, R7.reuse ;  /* 0x0000000c060e7219 */ /* 0x181fe20000001207 */
[----:B------:R0:W4:Y:S01]  /*32220*/  F2I.U32.TRUNC.NTZ R15, R8 ;  /* 0x00000008000f7305 */ /* 0x000122000020f000 */
[----:B------:R-:W-:-:S03]  /*32230*/  SHF.R.U32.HI R7, RZ, R12, R7 ;  /* 0x0000000cff077219 */ /* 0x000fc60000011607 */
[----:B------:R-:W0:Y:S01]  /*32240*/  LDC R19, c[0x0][0x600] ;  /* 0x00018000ff137b82 */ /* 0x000e220000000800 */
[-CC-:B-1----:R-:W-:Y:S02]  /*32250*/  SHF.R.U64 R12, R14, R16.reuse, R7.reuse ;  /* 0x000000100e0c7219 */ /* 0x182fe40000001207 */
[----:B------:R-:W-:-:S05]  /*32260*/  SHF.R.U32.HI R7, RZ, R16, R7 ;  /* 0x00000010ff077219 */ /* 0x000fca0000011607 */
[----:B------:R-:W1:Y:S01]  /*32270*/  LDC R22, c[0x0][0x648] ;  /* 0x00019200ff167b82 */ /* 0x000e620000000800 */
[-CC-:B---3--:R-:W-:Y:S02]  /*32280*/  SHF.R.U64 R16, R12, R20.reuse, R7.reuse ;  /* 0x000000140c107219 */ /* 0x188fe40000001207 */
[-C--:B------:R-:W-:Y:S02]  /*32290*/  SHF.L.U32 R9, R9, R20.reuse, RZ ;  /* 0x0000001409097219 */ /* 0x080fe400000006ff */
[-C--:B------:R-:W-:Y:S01]  /*322a0*/  SHF.R.U32.HI R7, RZ, R20.reuse, R7 ;  /* 0x00000014ff077219 */ /* 0x080fe20000011607 */
[----:B------:R-:W-:Y:S01]  /*322b0*/  IMAD.MOV.U32 R6, RZ, RZ, R16 ;  /* 0x000000ffff067224 */ /* 0x000fe200078e0010 */
[----:B------:R-:W-:Y:S01]  /*322c0*/  SHF.L.U32 R20, R11, R20, RZ ;  /* 0x000000140b147219 */ /* 0x000fe200000006ff */
[----:B------:R-:W3:Y:S01]  /*322d0*/  LDC R26, c[0x0][0x638] ;  /* 0x00018e00ff1a7b82 */ /* 0x000ee20000000800 */
[----:B------:R-:W-:-:S07]  /*322e0*/  LOP3.LUT R23, RZ, R9, RZ, 0x33, !PT ;  /* 0x00000009ff177212 */ /* 0x000fce00078e33ff */
[----:B------:R-:W0:Y:S01]  /*322f0*/  LDC R27, c[0x0][0x610] ;  /* 0x00018400ff1b7b82 */ /* 0x000e220000000800 */
[----:B----4-:R-:W-:Y:S05]  /*32300*/  @!P0 BRA `(.L_x_38) ;  /* 0x0000000000288947 */ /* 0x010fea0003800000 */
[----:B------:R-:W4:Y:S02]  /*32310*/  LDC R11, c[0x0][0x64c] ;  /* 0x00019300ff0b7b82 */ /* 0x000f240000000800 */
[----:B----4-:R-:W-:-:S05]  /*32320*/  IADD3 R11, P0, R16, R11, RZ ;  /* 0x0000000b100b7210 */ /* 0x010fca0007f1e0ff */
[----:B------:R-:W-:-:S04]  /*32330*/  IMAD.X R13, RZ, RZ, R7, P0 ;  /* 0x000000ffff0d7224 */ /* 0x000fc800000e0607 */
[----:B------:R-:W-:-:S04]  /*32340*/  IMAD.WIDE.U32 R6, R13, R24, RZ ;  /* 0x000000180d067225 */ /* 0x000fc800078e00ff */
[----:B0-----:R-:W-:-:S04]  /*32350*/  IMAD.WIDE.U32 R8, P0, R11, R25, R6 ;  /* 0x000000190b087225 */ /* 0x001fc80007800006 */
[----:B------:R-:W-:-:S04]  /*32360*/  IMAD.WIDE.U32 R6, R11, R24, RZ ;  /* 0x000000180b067225 */ /* 0x000fc800078e00ff */
[----:B------:R-:W-:Y:S01]  /*32370*/  IMAD.X R11, RZ, RZ, RZ, P0 ;  /* 0x000000ffff0b7224 */ /* 0x000fe200000e06ff */
[----:B------:R-:W-:Y:S01]  /*32380*/  IADD3 RZ, P0, R7, R8, RZ ;  /* 0x0000000807ff7210 */ /* 0x000fe20007f1e0ff */
[----:B------:R-:W-:-:S04]  /*32390*/  IMAD.MOV.U32 R10, RZ, RZ, R9 ;  /* 0x000000ffff0a7224 */ /* 0x000fc800078e0009 */
[----:B------:R-:W-:-:S08]  /*323a0*/  IMAD.WIDE.U32.X R6, R13, R25, R10, P0 ;  /* 0x000000190d067225 */ /* 0x000fd000000e040a */
.L_x_38:
[----:B0-----:R-:W0:Y:S01]  /*323b0*/  LDC R8, c[0x0][0x65c] ;  /* 0x00019700ff087b82 */ /* 0x001e220000000800 */
[----:B-1----:R-:W-:Y:S01]  /*323c0*/  SHF.R.U64 R6, R6, R22, R7 ;  /* 0x0000001606067219 */ /* 0x002fe20000001207 */
[----:B------:R-:W-:Y:S01]  /*323d0*/  VIADD R11, R19, 0xffffffff ;  /* 0xffffffff130b7836 */ /* 0x000fe20000000000 */
[----:B------:R-:W-:Y:S01]  /*323e0*/  LOP3.LUT R9, R12, R23, RZ, 0xc0, !PT ;  /* 0x000000170c097212 */ /* 0x000fe200078ec0ff */
[----:B------:R-:W-:Y:S02]  /*323f0*/  IMAD.MOV R15, RZ, RZ, -R15 ;  /* 0x000000ffff0f7224 */ /* 0x000fe400078e0a0f */
[----:B------:R-:W-:Y:S01]  /*32400*/  IMAD.MOV R7, RZ, RZ, -R6 ;  /* 0x000000ffff077224 */ /* 0x000fe200078e0a06 */
[----:B------:R-:W-:Y:S01]  /*32410*/  LOP3.LUT R14, R14, R11, RZ, 0xc0, !PT ;  /* 0x0000000b0e0e7212 */ /* 0x000fe200078ec0ff */
[----:B------:R-:W-:Y:S02]  /*32420*/  IMAD R6, R20, R6, R9 ;  /* 0x0000000614067224 */ /* 0x000fe400078e0209 */
[----:B---3--:R-:W-:-:S04]  /*32430*/  IMAD R7, R7, R26, R16 ;  /* 0x0000001a07077224 */ /* 0x008fc800078e0210 */
[----:B------:R-:W-:Y:S01]  /*32440*/  IMAD R9, R7, R19, R14 ;  /* 0x0000001307097224 */ /* 0x000fe200078e020e */
[----:B0-----:R-:W-:Y:S01]  /*32450*/  ISETP.NE.AND P0, PT, R8, 0x1, PT ;  /* 0x000000010800780c */ /* 0x001fe20003f05270 */
[----:B------:R-:W-:-:S05]  /*32460*/  IMAD.MOV.U32 R8, RZ, RZ, 0x1 ;  /* 0x00000001ff087424 */ /* 0x000fca00078e00ff */
[----:B------:R-:W-:-:S07]  /*32470*/  PRMT R7, R8, 0x7610, R7 ;  /* 0x0000761008077816 */ /* 0x000fce0000000007 */
[----:B--2---:R-:W-:-:S04]  /*32480*/  @P0 IMAD R21, R18, R15, R17 ;  /* 0x0000000f12150224 */ /* 0x004fc800078e0211 */
[----:B------:R-:W-:-:S05]  /*32490*/  IMAD R6, R6, R27, R21 ;  /* 0x0000001b06067224 */ /* 0x000fca00078e0215 */
[----:B------:R-:W-:Y:S02]  /*324a0*/  SEL R8, R9, R6, !P0 ;  /* 0x0000000609087207 */ /* 0x000fe40004000000 */
[----:B------:R-:W-:-:S03]  /*324b0*/  SEL R28, R6, R9, !P0 ;  /* 0x00000009061c7207 */ /* 0x000fc60004000000 */
[----:B------:R1:W-:Y:S04]  /*324c0*/  STL [R1+0x56c], R8 ;  /* 0x00056c0801007387 */ /* 0x0003e80000100800 */
[----:B------:R1:W-:Y:S02]  /*324d0*/  STL [R1], R28 ;  /* 0x0000001c01007387 */ /* 0x0003e40000100800 */
.L_x_36:
[----:B0----5:R-:W-:Y:S01]  /*324e0*/  IMAD.MOV.U32 R6, RZ, RZ, R28 ;  /* 0x000000ffff067224 */ /* 0x021fe200078e001c */
[----:B------:R-:W-:Y:S01]  /*324f0*/  LOP3.LUT P0, RZ, R7, 0xff, RZ, 0xc0, !PT ;  /* 0x000000ff07ff7812 */ /* 0x000fe2000780c0ff */
[----:B------:R-:W-:-:S03]  /*32500*/  UIMAD.WIDE.U32 UR12, UR5, -0x55555555, URZ ;  /* 0xaaaaaaab050c78a5 */ /* 0x000fc6000f8e003f */
[----:B------:R0:W-:Y:S01]  /*32510*/  STL [R1+0x568], R6 ;  /* 0x0005680601007387 */ /* 0x0001e20000100800 */
[----:B------:R-:W-:-:S04]  /*32520*/  USHF.R.U32.HI UR12, URZ, 0x1, UR13 ;  /* 0x000000013f0c7899 */ /* 0x000fc8000801160d */
[----:B------:R-:W-:-:S04]  /*32530*/  UIMAD UR5, UR12, -0x3, UR5 ;  /* 0xfffffffd0c0578a4 */ /* 0x000fc8000f8e0205 */
[----:B------:R-:W-:Y:S08]  /*32540*/  @P0 BRA `(.L_x_39) ;  /* 0xfffffce800cc0947 */ /* 0x000ff0000383ffff */
[----:B------:R-:W-:Y:S05]  /*32550*/  EXIT ;  /* 0x000000000000794d */ /* 0x000fea0003800000 */
.L_x_3:
[----:B------:R-:W2:Y:S01]  /*32560*/  LDL R17, [R1+0x574] ;  /* 0x0005740001117983 */ /* 0x000ea20000100800 */
[----:B------:R-:W-:-:S03]  /*32570*/  ULDC.64 UR4, c[0x0][0x650] ;  /* 0x0001940000047ab9 */ /* 0x000fc60000000a00 */
[----:B------:R-:W3:Y:S01]  /*32580*/  LDL R18, [R1+0x570] ;  /* 0x0005700001127983 */ /* 0x000ee20000100800 */
[----:B------:R-:W-:Y:S01]  /*32590*/  PRMT R6, RZ, 0x7610, R6 ;  /* 0x00007610ff067816 */ /* 0x000fe20000000006 */
[----:B------:R-:W-:Y:S02]  /*325a0*/  IMAD.MOV.U32 R5, RZ, RZ, -0x1 ;  /* 0xffffffffff057424 */ /* 0x000fe400078e00ff */
[----:B------:R-:W-:Y:S02]  /*325b0*/  IMAD.MOV.U32 R4, RZ, RZ, -0x1 ;  /* 0xffffffffff047424 */ /* 0x000fe400078e00ff */
[----:B------:R-:W-:Y:S01]  /*325c0*/  IMAD.MOV.U32 R10, RZ, RZ, -0x1 ;  /* 0xffffffffff0a7424 */ /* 0x000fe200078e00ff */
[----:B--2---:R-:W-:-:S04]  /*325d0*/  ISETP.GE.U32.AND P0, PT, R17, UR4, PT ;  /* 0x0000000411007c0c */ /* 0x004fc8000bf06070 */
[----:B---3--:R-:W-:-:S13]  /*325e0*/  ISETP.GE.U32.AND.EX P0, PT, R18, UR5, PT, P0 ;  /* 0x0000000512007c0c */ /* 0x008fda000bf06100 */
[----:B------:R-:W-:Y:S05]  /*325f0*/  @P0 BRA `(.L_x_40) ;  /* 0x0000000400640947 */ /* 0x000fea0003800000 */
[----:B------:R-:W0:Y:S01]  /*32600*/  LDC.64 R10, c[0x0][0x628] ;  /* 0x00018a00ff0a7b82 */ /* 0x000e220000000a00 */
[----:B------:R-:W-:Y:S02]  /*32610*/  IMAD.MOV.U32 R8, RZ, RZ, R17 ;  /* 0x000000ffff087224 */ /* 0x000fe400078e0011 */
[----:B------:R-:W-:-:S05]  /*32620*/  IMAD.MOV.U32 R9, RZ, RZ, R18 ;  /* 0x000000ffff097224 */ /* 0x000fca00078e0012 */
[----:B------:R-:W1:Y:S08]  /*32630*/  LDC R12, c[0x0][0x630] ;  /* 0x00018c00ff0c7b82 */ /* 0x000e700000000800 */
[----:B------:R-:W2:Y:S01]  /*32640*/  LDC.64 R14, c[0x0][0x620] ;  /* 0x00018800ff0e7b82 */ /* 0x000ea20000000a00 */
[----:B0-----:R-:W-:-:S04]  /*32650*/  ISETP.NE.U32.AND P0, PT, R10, RZ, PT ;  /* 0x000000ff0a00720c */ /* 0x001fc80003f05070 */
[----:B------:R-:W-:-:S13]  /*32660*/  ISETP.NE.AND.EX P0, PT, R11, RZ, PT, P0 ;  /* 0x000000ff0b00720c */ /* 0x000fda0003f05300 */
[----:B-12---:R-:W-:Y:S05]  /*32670*/  @!P0 BRA `(.L_x_41) ;  /* 0x0000000000288947 */ /* 0x006fea0003800000 */
[----:B------:R-:W0:Y:S02]  /*32680*/  LDC R4, c[0x0][0x634] ;  /* 0x00018d00ff047b82 */ /* 0x000e240000000800 */
[----:B0-----:R-:W-:-:S05]  /*32690*/  IADD3 R9, P0, R17, R4, RZ ;  /* 0x0000000411097210 */ /* 0x001fca0007f1e0ff */
        /* <DEDUP_REMOVED lines=8> */
.L_x_41:
[--C-:B------:R-:W-:Y:S01]  /*32720*/  SHF.R.U64 R10, R8, R12, R9.reuse ;  /* 0x0000000c080a7219 */ /* 0x100fe20000001209 */
[----:B------:R-:W-:Y:S01]  /*32730*/  IMAD.MOV.U32 R5, RZ, RZ, R18 ;  /* 0x000000ffff057224 */ /* 0x000fe200078e0012 */
[----:B------:R-:W-:Y:S01]  /*32740*/  I2FP.F32.U32 R6, R2 ;  /* 0x0000000200067245 */ /* 0x000fe20000201000 */
[----:B------:R-:W0:Y:S01]  /*32750*/  LDC R16, c[0x0][0x618] ;  /* 0x00018600ff107b82 */ /* 0x000e220000000800 */
[----:B------:R-:W-:Y:S01]  /*32760*/  SHF.R.U32.HI R3, RZ, R12, R9 ;  /* 0x0000000cff037219 */ /* 0x000fe20000011609 */
[----:B------:R-:W-:Y:S01]  /*32770*/  ULDC UR4, c[0x0][0x150] ;  /* 0x0000540000047ab9 */ /* 0x000fe20000000800 */
[----:B------:R-:W-:Y:S01]  /*32780*/  IADD3 R7, P0, RZ, -R10, RZ ;  /* 0x8000000aff077210 */ /* 0x000fe20007f1e0ff */
[----:B------:R-:W-:Y:S01]  /*32790*/  FMUL R9, R6, UR4 ;  /* 0x0000000406097c20 */ /* 0x000fe20008400000 */
[----:B------:R-:W-:Y:S01]  /*327a0*/  IMAD.MOV.U32 R4, RZ, RZ, R17 ;  /* 0x000000ffff047224 */ /* 0x000fe200078e0011 */
[----:B------:R-:W-:Y:S02]  /*327b0*/  ULDC UR4, c[0x0][0x154] ;  /* 0x0000550000047ab9 */ /* 0x000fe40000000800 */
[----:B------:R-:W1:Y:S01]  /*327c0*/  LDC.64 R18, c[0x0][0x640] ;  /* 0x00019000ff127b82 */ /* 0x000e620000000a00 */
[----:B------:R-:W-:Y:S01]  /*327d0*/  IMAD.X R3, RZ, RZ, ~R3, P0 ;  /* 0x000000ffff037224 */ /* 0x000fe200000e0e03 */
[----:B------:R-:W2:Y:S01]  /*327e0*/  F2I.U32.TRUNC.NTZ R9, R9 ;  /* 0x0000000900097305 */ /* 0x000ea2000020f000 */
[----:B------:R-:W-:-:S04]  /*327f0*/  IMAD.WIDE.U32 R4, R7, R14, R4 ;  /* 0x0000000e07047225 */ /* 0x000fc800078e0004 */
[----:B------:R-:W-:Y:S01]  /*32800*/  IMAD R6, R3, R14, RZ ;  /* 0x0000000e03067224 */ /* 0x000fe200078e02ff */
[----:B------:R-:W3:Y:S03]  /*32810*/  LDC R11, c[0x0][0x144] ;  /* 0x00005100ff0b7b82 */ /* 0x000ee60000000800 */
[----:B------:R-:W-:Y:S02]  /*32820*/  IMAD R3, R7, R15, R6 ;  /* 0x0000000f07037224 */ /* 0x000fe400078e0206 */
[----:B------:R-:W-:Y:S02]  /*32830*/  IMAD.MOV.U32 R6, RZ, RZ, -0x1 ;  /* 0xffffffffff067424 */ /* 0x000fe400078e00ff */
[----:B------:R-:W-:Y:S01]  /*32840*/  IMAD.IADD R3, R5, 0x1, R3 ;  /* 0x0000000105037824 */ /* 0x000fe200078e0203 */
[----:B------:R-:W4:Y:S01]  /*32850*/  LDC R12, c[0x0][0x608] ;  /* 0x00018200ff0c7b82 */ /* 0x000f220000000800 */
[----:B------:R-:W-:-:S03]  /*32860*/  I2FP.F32.U32 R5, R0 ;  /* 0x0000000000057245 */ /* 0x000fc60000201000 */
[-C--:B0-----:R-:W-:Y:S01]  /*32870*/  SHF.R.U64 R8, R4, R16.reuse, R3 ;  /* 0x0000001004087219 */ /* 0x081fe20000001203 */
[----:B--2---:R-:W-:Y:S01]  /*32880*/  IMAD.MOV R4, RZ, RZ, -R9 ;  /* 0x000000ffff047224 */ /* 0x004fe200078e0a09 */
[----:B------:R-:W-:Y:S01]  /*32890*/  SHF.R.U32.HI R3, RZ, R16, R3 ;  /* 0x00000010ff037219 */ /* 0x000fe20000011603 */
[----:B------:R-:W-:Y:S01]  /*328a0*/  FMUL R5, R5, UR4 ;  /* 0x0000000405057c20 */ /* 0x000fe20008400000 */
[----:B------:R-:W0:Y:S01]  /*328b0*/  LDC R7, c[0x0][0x658] ;  /* 0x00019600ff077b82 */ /* 0x000e220000000800 */
[----:B-1----:R-:W-:-:S04]  /*328c0*/  ISETP.NE.U32.AND P0, PT, R18, RZ, PT ;  /* 0x000000ff1200720c */ /* 0x002fc80003f05070 */
[----:B------:R-:W-:-:S03]  /*328d0*/  ISETP.NE.AND.EX P0, PT, R19, RZ, PT, P0 ;  /* 0x000000ff1300720c */ /* 0x000fc60003f05300 */
[----:B------:R-:W1:Y:S01]  /*328e0*/  LDC R15, c[0x0][0x148] ;  /* 0x00005200ff0f7b82 */ /* 0x000e620000000800 */
[----:B---3--:R-:W-:Y:S02]  /*328f0*/  IMAD R17, R11, R4, R2 ;  /* 0x000000040b117224 */ /* 0x008fe400078e0202 */
[----:B------:R-:W-:-:S05]  /*32900*/  IMAD.MOV.U32 R4, RZ, RZ, 0x1 ;  /* 0x00000001ff047424 */ /* 0x000fca00078e00ff */
[----:B------:R-:W2:Y:S01]  /*32910*/  LDC R14, c[0x0][0x600] ;  /* 0x00018000ff0e7b82 */ /* 0x000ea20000000800 */
[-CC-:B----4-:R-:W-:Y:S02]  /*32920*/  SHF.R.U64 R11, R8, R12.reuse, R3.reuse ;  /* 0x0000000c080b7219 */ /* 0x190fe40000001203 */
[----:B------:R-:W-:Y:S02]  /*32930*/  SHF.R.U32.HI R2, RZ, R12, R3 ;  /* 0x0000000cff027219 */ /* 0x000fe40000011603 */
[----:B------:R3:W4:Y:S03]  /*32940*/  F2I.U32.TRUNC.NTZ R12, R5 ;  /* 0x00000005000c7305 */ /* 0x000726000020f000 */
[----:B------:R-:W1:Y:S01]  /*32950*/  LDC R20, c[0x0][0x648] ;  /* 0x00019200ff147b82 */ /* 0x000e620000000800 */
[-C--:B0-----:R-:W-:Y:S02]  /*32960*/  SHF.R.U64 R13, R11, R7.reuse, R2 ;  /* 0x000000070b0d7219 */ /* 0x081fe40000001202 */
[----:B------:R-:W-:-:S02]  /*32970*/  SHF.L.U32 R6, R6, R7, RZ ;  /* 0x0000000706067219 */ /* 0x000fc400000006ff */
[-C--:B------:R-:W-:Y:S01]  /*32980*/  SHF.R.U32.HI R3, RZ, R7.reuse, R2 ;  /* 0x00000007ff037219 */ /* 0x080fe20000011602 */
[----:B------:R-:W-:Y:S01]  /*32990*/  IMAD.MOV.U32 R2, RZ, RZ, R13 ;  /* 0x000000ffff027224 */ /* 0x000fe200078e000d */
[----:B------:R-:W-:Y:S01]  /*329a0*/  SHF.L.U32 R16, R4, R7, RZ ;  /* 0x0000000704107219 */ /* 0x000fe200000006ff */
[----:B------:R-:W0:Y:S01]  /*329b0*/  LDC R21, c[0x0][0x638] ;  /* 0x00018e00ff157b82 */ /* 0x000e220000000800 */
[----:B------:R-:W-:-:S07]  /*329c0*/  LOP3.LUT R22, RZ, R6, RZ, 0x33, !PT ;  /* 0x00000006ff167212 */ /* 0x000fce00078e33ff */
[----:B------:R-:W0:Y:S01]  /*329d0*/  LDC R23, c[0x0][0x610] ;  /* 0x00018400ff177b82 */ /* 0x000e220000000800 */
[----:B---34-:R-:W-:Y:S05]  /*329e0*/  @!P0 BRA `(.L_x_42) ;  /* 0x0000000000288947 */ /* 0x018fea0003800000 */
[----:B------:R-:W3:Y:S02]  /*329f0*/  LDC R2, c[0x0][0x64c] ;  /* 0x00019300ff027b82 */ /* 0x000ee40000000800 */
[----:B---3--:R-:W-:-:S05]  /*32a00*/  IADD3 R7, P0, R13, R2, RZ ;  /* 0x000000020d077210 */ /* 0x008fca0007f1e0ff */
        /* <DEDUP_REMOVED lines=8> */
.L_x_42:
[----:B------:R-:W3:Y:S01]  /*32a90*/  LDC R4, c[0x0][0x65c] ;  /* 0x00019700ff047b82 */ /* 0x000ee20000000800 */
[----:B-1----:R-:W-:Y:S01]  /*32aa0*/  SHF.R.U64 R3, R2, R20, R3 ;  /* 0x0000001402037219 */ /* 0x002fe20000001203 */
[----:B--2---:R-:W-:Y:S01]  /*32ab0*/  VIADD R5, R14, 0xffffffff ;  /* 0xffffffff0e057836 */ /* 0x004fe20000000000 */
[----:B------:R-:W-:Y:S01]  /*32ac0*/  LOP3.LUT R2, R11, R22, RZ, 0xc0, !PT ;  /* 0x000000160b027212 */ /* 0x000fe200078ec0ff */
[----:B------:R-:W-:Y:S02]  /*32ad0*/  IMAD.MOV R12, RZ, RZ, -R12 ;  /* 0x000000ffff0c7224 */ /* 0x000fe400078e0a0c */
[----:B------:R-:W-:Y:S02]  /*32ae0*/  IMAD.MOV.U32 R6, RZ, RZ, 0x1 ;  /* 0x00000001ff067424 */ /* 0x000fe400078e00ff */
[----:B------:R-:W-:Y:S01]  /*32af0*/  IMAD R2, R16, R3, R2 ;  /* 0x0000000310027224 */ /* 0x000fe200078e0202 */
[----:B---3--:R-:W-:Y:S01]  /*32b00*/  ISETP.NE.AND P0, PT, R4, 0x1, PT ;  /* 0x000000010400780c */ /* 0x008fe20003f05270 */
[----:B------:R-:W-:Y:S01]  /*32b10*/  IMAD.MOV R4, RZ, RZ, -R3 ;  /* 0x000000ffff047224 */ /* 0x000fe200078e0a03 */
[----:B------:R-:W-:-:S11]  /*32b20*/  LOP3.LUT R3, R8, R5, RZ, 0xc0, !PT ;  /* 0x0000000508037212 */ /* 0x000fd600078ec0ff */
[----:B------:R-:W-:Y:S02]  /*32b30*/  @P0 IMAD R17, R15, R12, R0 ;  /* 0x0000000c0f110224 */ /* 0x000fe400078e0200 */
[----:B0-----:R-:W-:Y:S02]  /*32b40*/  IMAD R0, R4, R21, R13 ;  /* 0x0000001504007224 */ /* 0x001fe400078e020d */
[----:B------:R-:W-:Y:S02]  /*32b50*/  IMAD R5, R2, R23, R17 ;  /* 0x0000001702057224 */ /* 0x000fe400078e0211 */
[----:B------:R-:W-:-:S05]  /*32b60*/  IMAD R0, R0, R14, R3 ;  /* 0x0000000e00007224 */ /* 0x000fca00078e0203 */
[----:B------:R-:W-:Y:S02]  /*32b70*/  SEL R4, R0, R5, !P0 ;  /* 0x0000000500047207 */ /* 0x000fe40004000000 */
[----:B------:R-:W-:-:S07]  /*32b80*/  SEL R5, R5, R0, !P0 ;  /* 0x0000000005057207 */ /* 0x000fce0004000000 */
.L_x_40:
[----:B------:R-:W-:-:S08]  /*32b90*/  NOP ;  /* 0x0000000000007918 */ /* 0x000fd00000000000 */
[----:B------:R-:W0:-:S00]  /*32ba0*/  USETMAXREG.DEALLOC.CTAPOOL 0x18 ;  /* 0x00000018000079c8 */ /* 0x000e0000080e0500 */
[----:B------:R-:W-:-:S13]  /*32bb0*/  ISETP.NE.AND P0, PT, RZ, UR6, PT ;  /* 0x00000006ff007c0c */ /* 0x000fda000bf05270 */
[----:B------:R-:W-:Y:S05]  /*32bc0*/  @P0 EXIT ;  /* 0x000000000000094d */ /* 0x000fea0003800000 */
[----:B0-----:R-:W-:Y:S01]  /*32bd0*/  LOP3.LUT P0, RZ, R6, 0xff, RZ, 0xc0, !PT ;  /* 0x000000ff06ff7812 */ /* 0x001fe2000780c0ff */
[----:B------:R-:W-:Y:S02]  /*32be0*/  IMAD.MOV.U32 R6, RZ, RZ, 0x1 ;  /* 0x00000001ff067424 */ /* 0x000fe400078e00ff */
[----:B------:R-:W-:-:S10]  /*32bf0*/  IMAD.MOV.U32 R7, RZ, RZ, RZ ;  /* 0x000000ffff077224 */ /* 0x000fd400078e00ff */
[----:B------:R-:W-:Y:S05]  /*32c00*/  @!P0 BRA `(.L_x_43) ;  /* 0x0000000c00508947 */ /* 0x000fea0003800000 */
[----:B------:R-:W0:Y:S01]  /*32c10*/  LDC R0, c[0x0][0x28c] ;  /* 0x0000a300ff007b82 */ /* 0x000e220000000800 */
[----:B------:R-:W1:Y:S01]  /*32c20*/  S2R R2, SR_TID.X ;  /* 0x0000000000027919 */ /* 0x000e620000002100 */
[----:B------:R-:W-:Y:S01]  /*32c30*/  ULDC UR8, c[0x0][0xc] ;  /* 0x0000030000087ab9 */ /* 0x000fe20000000800 */
[----:B------:R-:W-:Y:S01]  /*32c40*/  ULDC UR9, c[0x0][0x10] ;  /* 0x0000040000097ab9 */ /* 0x000fe20000000800 */
[----:B------:R-:W-:Y:S01]  /*32c50*/  ULDC UR5, c[0x0][0x658] ;  /* 0x0001960000057ab9 */ /* 0x000fe20000000800 */
[----:B------:R-:W-:Y:S01]  /*32c60*/  UMOV UR6, 0xffffffff ;  /* 0xffffffff00067882 */ /* 0x000fe20000000000 */
[----:B------:R-:W-:Y:S01]  /*32c70*/  UMOV UR10, 0x1 ;  /* 0x00000001000a7882 */ /* 0x000fe20000000000 */
[----:B------:R-:W-:Y:S01]  /*32c80*/  UIMAD.WIDE.U32 UR8, UR8, UR9, URZ ;  /* 0x00000009080872a5 */ /* 0x000fe2000f8e003f */
[----:B------:R-:W-:Y:S01]  /*32c90*/  BSSY B0, `(.L_x_43) ;  /* 0x00000cb000007945 */ /* 0x000fe20003800000 */
[----:B------:R-:W-:Y:S01]  /*32ca0*/  USHF.L.U32 UR6, UR6, UR5, URZ ;  /* 0x0000000506067299 */ /* 0x000fe2000800063f */
[----:B------:R-:W-:Y:S01]  /*32cb0*/  IMAD.MOV.U32 R9, RZ, RZ, 0x1 ;  /* 0x00000001ff097424 */ /* 0x000fe200078e00ff */
[----:B------:R-:W-:Y:S01]  /*32cc0*/  USHF.L.U32 UR19, UR10, UR5, URZ ;  /* 0x000000050a137299 */ /* 0x000fe2000800063f */
[----:B------:R-:W-:Y:S01]  /*32cd0*/  IMAD.MOV.U32 R6, RZ, RZ, 0x1 ;  /* 0x00000001ff067424 */ /* 0x000fe200078e00ff */
[----:B------:R-:W-:Y:S01]  /*32ce0*/  ULDC UR4, c[0x0][0x600] ;  /* 0x0001800000047ab9 */ /* 0x000fe20000000800 */
[----:B------:R-:W-:Y:S01]  /*32cf0*/  ULDC UR5, c[0x0][0x14] ;  /* 0x0000050000057ab9 */ /* 0x000fe20000000800 */
[----:B------:R-:W-:Y:S01]  /*32d00*/  IMAD.MOV.U32 R7, RZ, RZ, RZ ;  /* 0x000000ffff077224 */ /* 0x000fe200078e00ff */
[----:B------:R-:W-:-:S02]  /*32d10*/  UIMAD.WIDE.U32 UR22, UR8, UR5, URZ ;  /* 0x00000005081672a5 */ /* 0x000fc4000f8e003f */
[----:B------:R-:W-:Y:S02]  /*32d20*/  UIMAD UR13, UR9, UR5, URZ ;  /* 0x00000005090d72a4 */ /* 0x000fe4000f8e023f */
[----:B------:R-:W-:Y:S02]  /*32d30*/  ULOP3.LUT UR21, UR7, 0x2, URZ, 0xfc, !UPT ;  /* 0x0000000207157892 */ /* 0x000fe4000f8efc3f */
[----:B------:R-:W-:Y:S01]  /*32d40*/  UIADD3 UR4, UR4, -0x1, URZ ;  /* 0xffffffff04047890 */ /* 0x000fe2000fffe03f */
[----:B0-----:R-:W-:Y:S01]  /*32d50*/  VIADD R0, R0, 0x7f ;  /* 0x0000007f00007836 */ /* 0x001fe20000000000 */
[----:B------:R-:W-:Y:S02]  /*32d60*/  ULOP3.LUT UR18, URZ, UR6, URZ, 0x33, !UPT ;  /* 0x000000063f127292 */ /* 0x000fe4000f8e333f */
[----:B------:R-:W-:Y:S02]  /*32d70*/  UIADD3 UR13, UR23, UR13, URZ ;  /* 0x0000000d170d7290 */ /* 0x000fe4000fffe03f */
[----:B------:R-:W-:Y:S01]  /*32d80*/  SHF.R.S32.HI R3, RZ, 0x1f, R0 ;  /* 0x0000001fff037819 */ /* 0x000fe20000011400 */
[----:B------:R-:W-:-:S03]  /*32d90*/  ULDC.64 UR24, c[0x0][0x198] ;  /* 0x0000660000187ab9 */ /* 0x000fc60000000a00 */
[----:B------:R-:W-:Y:S02]  /*32da0*/  LEA.HI R0, R3, R0, RZ, 0x7 ;  /* 0x0000000003007211 */ /* 0x000fe400078f38ff */
[C---:B-1----:R-:W-:Y:S02]  /*32db0*/  LOP3.LUT P2, RZ, R2.reuse, 0x7f, RZ, 0xc0, !PT ;  /* 0x0000007f02ff7812 */ /* 0x042fe4000784c0ff */
[----:B------:R-:W-:Y:S02]  /*32dc0*/  SHF.R.S32.HI R0, RZ, 0x7, R0 ;  /* 0x00000007ff007819 */ /* 0x000fe40000011400 */
[----:B------:R-:W-:-:S03]  /*32dd0*/  LOP3.LUT P0, RZ, R2, 0x1f, RZ, 0xc0, !PT ;  /* 0x0000001f02ff7812 */ /* 0x000fc6000780c0ff */
[----:B------:R-:W-:Y:S01]  /*32de0*/  VIADD R14, R0, 0x1 ;  /* 0x00000001000e7836 */ /* 0x000fe20000000000 */
[----:B------:R-:W-:-:S13]  /*32df0*/  PLOP3.LUT P0, PT, P0, P2, PT, 0x8a, 0x0 ;  /* 0x000000000000781c */ /* 0x000fda0000705172 */
.L_x_55:
[----:B------:R-:W-:-:S03]  /*32e00*/  UMOV UR5, 0xffffffff ;  /* 0xffffffff00057882 */ /* 0x000fc60000000000 */
[----:B------:R-:W-:Y:S05]  /*32e10*/  BRA.DIV UR5, `(.L_x_44) ;  /* 0x0000000e05a47947 */ /* 0x000fea000b800000 */
[----:B------:R-:W-:-:S13]  /*32e20*/  ELECT P1, URZ, PT ;  /* 0x00000000003f782f */ /* 0x000fda0003820000 */
.L_x_65:
[----:B------:R-:W0:Y:S01]  /*32e30*/  LDC R2, c[0x0][0x28c] ;  /* 0x0000a300ff027b82 */ /* 0x000e220000000800 */
[----:B------:R-:W-:Y:S01]  /*32e40*/  BSSY B1, `(.L_x_45) ;  /* 0x0000037000017945 */ /* 0x000fe20003800000 */
[----:B0-----:R-:W-:-:S13]  /*32e50*/  ISETP.LT.OR P1, PT, R2, 0x1, !P1 ;  /* 0x000000010200780c */ /* 0x001fda0004f21670 */
[----:B------:R-:W-:Y:S05]  /*32e60*/  @P1 BRA `(.L_x_46) ;  /* 0x0000000000d01947 */ /* 0x000fea0003800000 */
[----:B------:R-:W-:Y:S02]  /*32e70*/  IMAD R4, R4, 0xc0, RZ ;  /* 0x000000c004047824 */ /* 0x000fe400078e02ff */
[----:B------:R-:W-:Y:S02]  /*32e80*/  IMAD R5, R5, 0x180, RZ ;  /* 0x0000018005057824 */ /* 0x000fe400078e02ff */
[----:B------:R-:W-:Y:S02]  /*32e90*/  IMAD.MOV.U32 R13, RZ, RZ, RZ ;  /* 0x000000ffff0d7224 */ /* 0x000fe400078e00ff */
[----:B------:R-:W-:Y:S02]  /*32ea0*/  IMAD.MOV.U32 R2, RZ, RZ, R14 ;  /* 0x000000ffff027224 */ /* 0x000fe400078e000e */
[----:B------:R-:W-:Y:S02]  /*32eb0*/  IMAD.MOV.U32 R3, RZ, RZ, R6 ;  /* 0x000000ffff037224 */ /* 0x000fe400078e0006 */
[----:B------:R-:W-:-:S07]  /*32ec0*/  IMAD.MOV.U32 R8, RZ, RZ, R7 ;  /* 0x000000ffff087224 */ /* 0x000fce00078e0007 */
.L_x_50:
[----:B------:R-:W0:Y:S01]  /*32ed0*/  S2R R12, SR_CgaCtaId ;  /* 0x00000000000c7919 */ /* 0x000e220000008800 */
[----:B------:R-:W-:-:S04]  /*32ee0*/  MOV R11, 0x400 ;  /* 0x00000400000b7802 */ /* 0x000fc80000000f00 */
[----:B0-----:R-:W-:Y:S02]  /*32ef0*/  LEA R15, R12, R11, 0x18 ;  /* 0x0000000b0c0f7211 */ /* 0x001fe400078ec0ff */
[----:B------:R-:W-:Y:S01]  /*32f00*/  SHF.L.U32 R11, R3, 0x1f, RZ ;  /* 0x0000001f030b7819 */ /* 0x000fe200000006ff */
[----:B------:R-:W0:Y:S02]  /*32f10*/  @!P2 LDC R12, c[0x0][0x500] ;  /* 0x00014000ff0cab82 */ /* 0x000e240000000800 */
[----:B------:R-:W-:-:S04]  /*32f20*/  IMAD R16, R8, 0x8, R15 ;  /* 0x0000000808107824 */ /* 0x000fc800078e020f */
[----:B------:R-:W1:Y:S02]  /*32f30*/  SYNCS.PHASECHK.TRANS64.TRYWAIT P1, [R16+URZ+0x18], R11 ;  /* 0x0000180b100075a7 */ /* 0x000e64000802017f */
[----:B-1----:R-:W-:Y:S05]  /*32f40*/  @!P1 BRA `(.L_x_47) ;  /* 0x0000000c00789947 */ /* 0x002fea0003800000 */
.L_x_66:
[----:B------:R-:W-:Y:S01]  /*32f50*/  UPRMT UR5, UR21, 0x9910, URZ ;  /* 0x0000991015057896 */ /* 0x000fe2000800003f */
[----:B0-----:R0:W-:Y:S03]  /*32f60*/  @!P2 SYNCS.ARRIVE.TRANS64 RZ, [R16+URZ], R12 ;  /* 0x0000000c10ffa9a7 */ /* 0x0011e6000800003f */
[----:B------:R-:W-:-:S06]  /*32f70*/  UISETP.NE.AND UP0, UPT, UR5, 0x2, UPT ;  /* 0x000000020500788c */ /* 0x000fcc000bf05270 */
[----:B------:R-:W-:-:S13]  /*32f80*/  PLOP3.LUT P1, PT, PT, PT, UP0, 0x80, 0x0 ;  /* 0x000000000000781c */ /* 0x000fda0003f2f008 */
[----:B0-----:R-:W-:Y:S05]  /*32f90*/  @P1 BRA `(.L_x_48) ;  /* 0x0000000000041947 */ /* 0x001fea0003800000 */
[----:B------:R-:W-:Y:S01]  /*32fa0*/  BPT.TRAP 0x1 ;  /* 0x000000040000795c */ /* 0x000fe20000300000 */
.L_x_48:
[----:B------:R-:W-:Y:S05]  /*32fb0*/  @P0 BRA `(.L_x_49) ;  /* 0x0000000000040947 */ /* 0x000fea0003800000 */
[----:B------:R-:W-:Y:S01]  /*32fc0*/  BPT.TRAP 0x1 ;  /* 0x000000040000795c */ /* 0x000fe20000300000 */
.L_x_49:
[--C-:B-1----:R-:W-:Y:S01]  /*32fd0*/  IMAD R11, R8, 0xc000, R15.reuse ;  /* 0x0000c000080b7824 */ /* 0x102fe200078e020f */
[----:B------:R-:W-:Y:S01]  /*32fe0*/  R2UR UR9, R16 ;  /* 0x00000000100972ca */ /* 0x000fe200000e0000 */
[----:B------:R-:W-:Y:S01]  /*32ff0*/  IMAD R15, R8, 0x6000, R15 ;  /* 0x00006000080f7824 */ /* 0x000fe200078e020f */
[----:B------:R-:W-:Y:S01]  /*33000*/  UIADD3 UR14, UP0, UR24, 0xf0, URZ ;  /* 0x000000f0180e7890 */ /* 0x000fe2000ff1e03f */
[----:B------:R-:W-:Y:S01]  /*33010*/  VIADD R2, R2, 0xffffffff ;  /* 0xffffffff02027836 */ /* 0x000fe20000000000 */
[----:B------:R-:W-:Y:S01]  /*33020*/  R2UR UR5, R11 ;  /* 0x000000000b0572ca */ /* 0x000fe200000e0000 */
[----:B------:R-:W-:Y:S01]  /*33030*/  UIADD3 UR26, UP1, UR24, 0x1f0, URZ ;  /* 0x000001f0181a7890 */ /* 0x000fe2000ff3e03f */
[----:B------:R-:W-:Y:S01]  /*33040*/  R2UR UR6, R15 ;  /* 0x000000000f0672ca */ /* 0x000fe200000e0000 */
[----:B------:R-:W-:Y:S01]  /*33050*/  UIADD3.X UR15, URZ, UR25, URZ, UP0, !UPT ;  /* 0x000000193f0f7290 */ /* 0x000fe200087fe43f */
[----:B------:R-:W-:Y:S01]  /*33060*/  R2UR UR11, R5 ;  /* 0x00000000050b72ca */ /* 0x000fe200000e0000 */
[----:B------:R-:W-:Y:S01]  /*33070*/  VIADD R8, R8, 0x1 ;  /* 0x0000000108087836 */ /* 0x000fe20000000000 */
[C---:B------:R-:W-:Y:S01]  /*33080*/  R2UR UR10, R13.reuse ;  /* 0x000000000d0a72ca */ /* 0x040fe200000e0000 */
[----:B------:R-:W-:Y:S01]  /*33090*/  UIADD3.X UR27, URZ, UR25, URZ, UP1, !UPT ;  /* 0x000000193f1b7290 */ /* 0x000fe20008ffe43f */
[----:B------:R-:W-:Y:S01]  /*330a0*/  R2UR UR12, R10 ;  /* 0x000000000a0c72ca */ /* 0x000fe200000e0000 */
[----:B------:R-:W-:Y:S01]  /*330b0*/  UMOV UR16, 0x0 ;  /* 0x0000000000107882 */ /* 0x000fe20000000000 */
[----:B------:R-:W-:Y:S01]  /*330c0*/  R2UR UR20, R4 ;  /* 0x00000000041472ca */ /* 0x000fe200000e0000 */
[----:B------:R-:W-:Y:S01]  /*330d0*/  UMOV UR17, 0x10000000 ;  /* 0x1000000000117882 */ /* 0x000fe20000000000 */
[----:B------:R-:W-:Y:S01]  /*330e0*/  ISETP.GT.AND P3, PT, R2, 0x1, PT ;  /* 0x000000010200780c */ /* 0x000fe20003f64270 */
[----:B------:R-:W-:Y:S01]  /*330f0*/  UIADD3 UR8, UR5, 0x100, URZ ;  /* 0x0000010005087890 */ /* 0x000fe2000fffe03f */
[----:B------:R-:W-:Y:S01]  /*33100*/  ISETP.NE.AND P1, PT, R8, 0x3, PT ;  /* 0x000000030800780c */ /* 0x000fe20003f25270 */
[----:B------:R-:W-:Y:S01]  /*33110*/  UIADD3 UR6, UR6, 0x24100, URZ ;  /* 0x0002410006067890 */ /* 0x000fe2000fffe03f */
[----:B------:R-:W-:-:S02]  /*33120*/  VIADD R13, R13, 0x80 ;  /* 0x000000800d0d7836 */ /* 0x000fc40000000000 */
[----:B------:R-:W-:Y:S02]  /*33130*/  SEL R12, RZ, 0x1, P1 ;  /* 0x00000001ff0c7807 */ /* 0x000fe40000800000 */
[----:B------:R-:W-:Y:S02]  /*33140*/  SEL R8, R8, RZ, P1 ;  /* 0x000000ff08087207 */ /* 0x000fe40000800000 */
[----:B------:R0:W-:Y:S01]  /*33150*/  UTMALDG.3D [UR8], [UR14], desc[UR16] ;  /* 0x000010080e0075b4 */ /* 0x0001e20008011000 */
[----:B------:R-:W-:Y:S01]  /*33160*/  LOP3.LUT R3, R3, R12, RZ, 0x3c, !PT ;  /* 0x0000000c03037212 */ /* 0x000fe200078e3cff */
[----:B0-----:R-:W-:Y:S01]  /*33170*/  UMOV UR8, UR6 ;  /* 0x0000000600087c82 */ /* 0x001fe20008000000 */
[----:B------:R-:W-:Y:S02]  /*33180*/  UMOV UR11, UR20 ;  /* 0x00000014000b7c82 */ /* 0x000fe40008000000 */
[----:B------:R0:W-:Y:S02]  /*33190*/  UTMALDG.3D [UR8], [UR26], desc[UR16] ;  /* 0x000010081a0075b4 */ /* 0x0001e40008011000 */
[----:B0-----:R-:W-:Y:S05]  /*331a0*/  @P3 BRA `(.L_x_50) ;  /* 0xfffffffc00483947 */ /* 0x001fea000383ffff */
.L_x_46:
[----:B------:R-:W-:Y:S05]  /*331b0*/  BSYNC B1 ;  /* 0x0000000000017941 */ /* 0x000fea0003800000 */
.L_x_45:
[----:B------:R-:W2:Y:S01]  /*331c0*/  LDL.LU R16, [R1+0x570] ;  /* 0x0005700001107983 */ /* 0x000ea20000300800 */
[----:B------:R-:W-:Y:S01]  /*331d0*/  LOP3.LUT P1, RZ, R9, 0xff, RZ, 0xc0, !PT ;  /* 0x000000ff09ff7812 */ /* 0x000fe2000782c0ff */
[C---:B------:R-:W-:Y:S01]  /*331e0*/  IMAD.IADD R4, R0.reuse, 0x1, R7 ;  /* 0x0000000100047824 */ /* 0x040fe200078e0207 */
[----:B------:R-:W-:Y:S01]  /*331f0*/  ULDC.64 UR8, c[0x0][0x650] ;  /* 0x0001940000087ab9 */ /* 0x000fe20000000a00 */
[----:B------:R-:W3:Y:S01]  /*33200*/  LDL.LU R15, [R1+0x574] ;  /* 0x00057400010f7983 */ /* 0x000ee20000300800 */
[----:B------:R-:W-:Y:S01]  /*33210*/  ISETP.GE.U32.AND P3, PT, R0, 0x3, PT ;  /* 0x000000030000780c */ /* 0x000fe20003f66070 */
[----:B------:R-:W-:Y:S01]  /*33220*/  BSSY B1, `(.L_x_51) ;  /* 0x000006f000017945 */ /* 0x000fe20003800000 */
[----:B------:R-:W-:Y:S01]  /*33230*/  IMAD.MOV.U32 R10, RZ, RZ, -0x1 ;  /* 0xffffffffff0a7424 */ /* 0x000fe200078e00ff */
[----:B------:R-:W-:-:S06]  /*33240*/  PRMT R9, RZ, 0x7610, R9 ;  /* 0x00007610ff097816 */ /* 0x000fcc0000000009 */
[----:B------:R-:W0:Y:S01]  /*33250*/  @P1 S2R R3, SR_CgaCtaId ;  /* 0x0000000000031919 */ /* 0x000e220000008800 */
[----:B------:R-:W-:-:S04]  /*33260*/  @P1 MOV R2, 0x400 ;  /* 0x0000040000021802 */ /* 0x000fc80000000f00 */
[----:B0-----:R-:W-:-:S04]  /*33270*/  @P1 LEA R2, R3, R2, 0x18 ;  /* 0x0000000203021211 */ /* 0x001fc800078ec0ff */
[----:B------:R0:W-:Y:S01]  /*33280*/  @P1 SYNCS.ARRIVE.TRANS64.A1T0 RZ, [R2+URZ+0x48], RZ ;  /* 0x000048ff02ff19a7 */ /* 0x0001e2000810003f */
[----:B------:R-:W-:-:S04]  /*33290*/  ISETP.GT.U32.AND P1, PT, R4, 0x2, PT ;  /* 0x000000020400780c */ /* 0x000fc80003f24070 */
[----:B------:R-:W-:Y:S01]  /*332a0*/  ISETP.LT.U32.AND P1, PT, R0, 0x3, P1 ;  /* 0x000000030000780c */ /* 0x000fe20000f21070 */
[----:B0-----:R-:W-:-:S05]  /*332b0*/  IMAD.WIDE.U32 R2, R4, -0x55555555, RZ ;  /* 0xaaaaaaab04027825 */ /* 0x001fca00078e00ff */
[----:B------:R-:W-:Y:S02]  /*332c0*/  SHF.R.U32.HI R5, RZ, 0x1, R3 ;  /* 0x00000001ff057819 */ /* 0x000fe40000011603 */
[----:B------:R-:W-:Y:S02]  /*332d0*/  SEL R3, RZ, 0x1, !P1 ;  /* 0x00000001ff037807 */ /* 0x000fe40004800000 */
[----:B------:R-:W-:Y:S01]  /*332e0*/  PRMT R2, RZ, 0x7610, R2 ;  /* 0x00007610ff027816 */ /* 0x000fe20000000002 */
[----:B------:R-:W-:Y:S01]  /*332f0*/  IMAD R7, R5, -0x3, R4 ;  /* 0xfffffffd05077824 */ /* 0x000fe200078e0204 */
[----:B------:R-:W-:Y:S01]  /*33300*/  LOP3.LUT R6, R6, R3, RZ, 0x3c, !PT ;  /* 0x0000000306067212 */ /* 0x000fe200078e3cff */
[----:B------:R-:W-:-:S03]  /*33310*/  IMAD.MOV.U32 R4, RZ, RZ, -0x1 ;  /* 0xffffffffff047424 */ /* 0x000fc600078e00ff */
[----:B------:R-:W-:Y:S01]  /*33320*/  @P3 LOP3.LUT R6, R6, 0x1, R5, 0x78, !PT ;  /* 0x0000000106063812 */ /* 0x000fe200078e7805 */
[----:B------:R-:W-:Y:S01]  /*33330*/  IMAD.MOV.U32 R5, RZ, RZ, -0x1 ;  /* 0xffffffffff057424 */ /* 0x000fe200078e00ff */
[----:B---3--:R-:W-:-:S04]  /*33340*/  IADD3 R15, P1, R15, UR22, RZ ;  /* 0x000000160f0f7c10 */ /* 0x008fc8000ff3e0ff */
[----:B--2---:R-:W-:Y:S01]  /*33350*/  IADD3.X R16, R16, UR13, RZ, P1, !PT ;  /* 0x0000000d10107c10 */ /* 0x004fe20008ffe4ff */
[----:B------:R0:W-:Y:S01]  /*33360*/  STL [R1+0x574], R15 ;  /* 0x0005740f01007387 */ /* 0x0001e20000100800 */
[----:B------:R-:W-:-:S03]  /*33370*/  ISETP.GE.U32.AND P1, PT, R15, UR8, PT ;  /* 0x000000080f007c0c */ /* 0x000fc6000bf26070 */
[----:B------:R0:W-:Y:S01]  /*33380*/  STL [R1+0x570], R16 ;  /* 0x0005701001007387 */ /* 0x0001e20000100800 */
[----:B------:R-:W-:-:S13]  /*33390*/  ISETP.GE.U32.AND.EX P1, PT, R16, UR9, PT, P1 ;  /* 0x0000000910007c0c */ /* 0x000fda000bf26110 */
[----:B0-----:R-:W-:Y:S05]  /*333a0*/  @P1 BRA `(.L_x_52) ;  /* 0x0000000400581947 */ /* 0x001fea0003800000 */
[----:B------:R-:W0:Y:S01]  /*333b0*/  S2R R8, SR_CTAID.X ;  /* 0x0000000000087919 */ /* 0x000e220000002500 */
[----:B------:R-:W1:Y:S01]  /*333c0*/  LDC R11, c[0x0][0x65c] ;  /* 0x00019700ff0b7b82 */ /* 0x000e620000000800 */
[----:B------:R-:W-:Y:S01]  /*333d0*/  ULDC UR5, c[0x0][0x150] ;  /* 0x0000540000057ab9 */ /* 0x000fe20000000800 */
[----:B------:R-:W-:Y:S01]  /*333e0*/  ULDC.64 UR8, c[0x0][0x628] ;  /* 0x00018a0000087ab9 */ /* 0x000fe20000000a00 */
[----:B------:R-:W2:Y:S01]  /*333f0*/  S2R R5, SR_CTAID.Y ;  /* 0x0000000000057919 */ /* 0x000ea20000002600 */
[----:B------:R-:W-:Y:S01]  /*33400*/  ISETP.NE.U32.AND P1, PT, RZ, UR8, PT ;  /* 0x00000008ff007c0c */ /* 0x000fe2000bf25070 */
[----:B------:R-:W-:-:S03]  /*33410*/  ULDC UR6, c[0x0][0x630] ;  /* 0x00018c0000067ab9 */ /* 0x000fc60000000800 */
[----:B------:R-:W3:Y:S01]  /*33420*/  LDC R3, c[0x0][0x144] ;  /* 0x00005100ff037b82 */ /* 0x000ee20000000800 */
[----:B------:R-:W-:-:S07]  /*33430*/  ISETP.NE.AND.EX P1, PT, RZ, UR9, PT, P1 ;  /* 0x00000009ff007c0c */ /* 0x000fce000bf25310 */
[----:B------:R-:W4:Y:S01]  /*33440*/  LDC R12, c[0x0][0x148] ;  /* 0x00005200ff0c7b82 */ /* 0x000f220000000800 */
[----:B-1----:R-:W-:Y:S02]  /*33450*/  ISETP.NE.AND P4, PT, R11, 0x1, PT ;  /* 0x000000010b00780c */ /* 0x002fe40003f85270 */
[----:B0-----:R-:W-:Y:S02]  /*33460*/  I2FP.F32.U32 R2, R8 ;  /* 0x0000000800027245 */ /* 0x001fe40000201000 */
[----:B--2---:R-:W-:-:S03]  /*33470*/  I2FP.F32.U32 R4, R5 ;  /* 0x0000000500047245 */ /* 0x004fc60000201000 */
[----:B------:R-:W-:Y:S01]  /*33480*/  FMUL R2, R2, UR5 ;  /* 0x0000000502027c20 */ /* 0x000fe20008400000 */
[----:B------:R-:W-:Y:S02]  /*33490*/  ULDC UR5, c[0x0][0x154] ;  /* 0x0000550000057ab9 */ /* 0x000fe40000000800 */
[----:B------:R-:W-:-:S03]  /*334a0*/  FMUL R10, R4, UR5 ;  /* 0x00000005040a7c20 */ /* 0x000fc60008400000 */
[----:B------:R-:W0:Y:S08]  /*334b0*/  F2I.U32.TRUNC.NTZ R2, R2 ;  /* 0x0000000200027305 */ /* 0x000e30000020f000 */
[----:B------:R-:W1:Y:S01]  /*334c0*/  F2I.U32.TRUNC.NTZ R10, R10 ;  /* 0x0000000a000a7305 */ /* 0x000e62000020f000 */
[----:B0-----:R-:W-:Y:S02]  /*334d0*/  IMAD.MOV R4, RZ, RZ, -R2 ;  /* 0x000000ffff047224 */ /* 0x001fe400078e0a02 */
[----:B------:R-:W-:-:S02]  /*334e0*/  IMAD.MOV.U32 R2, RZ, RZ, R15 ;  /* 0x000000ffff027224 */ /* 0x000fc400078e000f */
[----:B---3--:R-:W-:Y:S02]  /*334f0*/  IMAD R8, R3, R4, R8 ;  /* 0x0000000403087224 */ /* 0x008fe400078e0208 */
[----:B-1----:R-:W-:-:S04]  /*33500*/  IMAD.MOV R3, RZ, RZ, -R10 ;  /* 0x000000ffff037224 */ /* 0x002fc800078e0a0a */
[----:B----4-:R-:W-:Y:S02]  /*33510*/  @P4 IMAD R8, R12, R3, R5 ;  /* 0x000000030c084224 */ /* 0x010fe400078e0205 */
[----:B------:R-:W-:Y:S01]  /*33520*/  IMAD.MOV.U32 R3, RZ, RZ, R16 ;  /* 0x000000ffff037224 */ /* 0x000fe200078e0010 */
[----:B------:R-:W-:Y:S06]  /*33530*/  @!P1 BRA `(.L_x_53) ;  /* 0x0000000000289947 */ /* 0x000fec0003800000 */
[----:B------:R-:W-:Y:S02]  /*33540*/  ULDC UR5, c[0x0][0x634] ;  /* 0x00018d0000057ab9 */ /* 0x000fe40000000800 */
[----:B------:R-:W-:-:S05]  /*33550*/  IADD3 R3, P1, R15, UR5, RZ ;  /* 0x000000050f037c10 */ /* 0x000fca000ff3e0ff */
[----:B------:R-:W-:-:S04]  /*33560*/  IMAD.X R11, RZ, RZ, R16, P1 ;  /* 0x000000ffff0b7224 */ /* 0x000fc800008e0610 */
[----:B------:R-:W-:-:S04]  /*33570*/  IMAD.WIDE.U32 R4, R11, UR8, RZ ;  /* 0x000000080b047c25 */ /* 0x000fc8000f8e00ff */
[----:B------:R-:W-:-:S04]  /*33580*/  IMAD.WIDE.U32 R4, P1, R3, UR9, R4 ;  /* 0x0000000903047c25 */ /* 0x000fc8000f820004 */
[----:B------:R-:W-:-:S04]  /*33590*/  IMAD.WIDE.U32 R2, R3, UR8, RZ ;  /* 0x0000000803027c25 */ /* 0x000fc8000f8e00ff */
[----:B------:R-:W-:Y:S01]  /*335a0*/  IMAD.MOV.U32 R2, RZ, RZ, R5 ;  /* 0x000000ffff027224 */ /* 0x000fe200078e0005 */
[----:B------:R-:W-:Y:S01]  /*335b0*/  IADD3 RZ, P3, R3, R4, RZ ;  /* 0x0000000403ff7210 */ /* 0x000fe20007f7e0ff */
[----:B------:R-:W-:-:S04]  /*335c0*/  IMAD.X R3, RZ, RZ, RZ, P1 ;  /* 0x000000ffff037224 */ /* 0x000fc800008e06ff */
[----:B------:R-:W-:-:S08]  /*335d0*/  IMAD.WIDE.U32.X R2, R11, UR9, R2, P3 ;  /* 0x000000090b027c25 */ /* 0x000fd000098e0402 */
.L_x_53:
[--C-:B------:R-:W-:Y:S01]  /*335e0*/  SHF.R.U64 R10, R2, UR6, R3.reuse ;  /* 0x00000006020a7c19 */ /* 0x100fe20008001203 */
[----:B------:R-:W-:Y:S01]  /*335f0*/  ULDC.64 UR8, c[0x0][0x620] ;  /* 0x0001880000087ab9 */ /* 0x000fe20000000a00 */
[----:B------:R-:W-:Y:S01]  /*33600*/  SHF.R.U32.HI R2, RZ, UR6, R3 ;  /* 0x00000006ff027c19 */ /* 0x000fe20008011603 */
[----:B------:R-:W-:Y:S01]  /*33610*/  IMAD.MOV.U32 R3, RZ, RZ, R16 ;  /* 0x000000ffff037224 */ /* 0x000fe200078e0010 */
[----:B------:R-:W-:Y:S01]  /*33620*/  IADD3 R11, P1, RZ, -R10, RZ ;  /* 0x8000000aff0b7210 */ /* 0x000fe20007f3e0ff */
[----:B------:R-:W-:-:S04]  /*33630*/  ULDC UR5, c[0x0][0x618] ;  /* 0x0001860000057ab9 */ /* 0x000fc80000000800 */
[----:B------:R-:W-:-:S04]  /*33640*/  IMAD.X R2, RZ, RZ, ~R2, P1 ;  /* 0x000000ffff027224 */ /* 0x000fc800008e0e02 */
[----:B------:R-:W-:-:S04]  /*33650*/  IMAD R2, R2, UR8, RZ ;  /* 0x0000000802027c24 */ /* 0x000fc8000f8e02ff */
[----:B------:R-:W-:Y:S02]  /*33660*/  IMAD R5, R11, UR9, R2 ;  /* 0x000000090b057c24 */ /* 0x000fe4000f8e0202 */
[----:B------:R-:W-:-:S04]  /*33670*/  IMAD.MOV.U32 R2, RZ, RZ, R15 ;  /* 0x000000ffff027224 */ /* 0x000fc800078e000f */
[----:B------:R-:W-:Y:S01]  /*33680*/  IMAD.WIDE.U32 R2, R11, UR8, R2 ;  /* 0x000000080b027c25 */ /* 0x000fe2000f8e0002 */
[----:B------:R-:W-:Y:S02]  /*33690*/  ULDC.64 UR8, c[0x0][0x640] ;  /* 0x0001900000087ab9 */ /* 0x000fe40000000a00 */
[----:B------:R-:W-:Y:S01]  /*336a0*/  ISETP.NE.U32.AND P1, PT, RZ, UR8, PT ;  /* 0x00000008ff007c0c */ /* 0x000fe2000bf25070 */
[----:B------:R-:W-:-:S03]  /*336b0*/  IMAD.IADD R3, R3, 0x1, R5 ;  /* 0x0000000103037824 */ /* 0x000fc600078e0205 */
[----:B------:R-:W-:Y:S02]  /*336c0*/  ISETP.NE.AND.EX P1, PT, RZ, UR9, PT, P1 ;  /* 0x00000009ff007c0c */ /* 0x000fe4000bf25310 */
[--C-:B------:R-:W-:Y:S02]  /*336d0*/  SHF.R.U64 R11, R2, UR5, R3.reuse ;  /* 0x00000005020b7c19 */ /* 0x100fe40008001203 */
[----:B------:R-:W-:Y:S01]  /*336e0*/  SHF.R.U32.HI R2, RZ, UR5, R3 ;  /* 0x00000005ff027c19 */ /* 0x000fe20008011603 */
[----:B------:R-:W-:-:S03]  /*336f0*/  ULDC UR5, c[0x0][0x608] ;  /* 0x0001820000057ab9 */ /* 0x000fc60000000800 */
[--C-:B------:R-:W-:Y:S02]  /*33700*/  SHF.R.U64 R12, R11, UR5, R2.reuse ;  /* 0x000000050b0c7c19 */ /* 0x100fe40008001202 */
[----:B------:R-:W-:Y:S01]  /*33710*/  SHF.R.U32.HI R3, RZ, UR5, R2 ;  /* 0x00000005ff037c19 */ /* 0x000fe20008011602 */
[----:B------:R-:W-:-:S03]  /*33720*/  ULDC UR5, c[0x0][0x658] ;  /* 0x0001960000057ab9 */ /* 0x000fc60000000800 */
[--C-:B------:R-:W-:Y:S02]  /*33730*/  SHF.R.U64 R13, R12, UR5, R3.reuse ;  /* 0x000000050c0d7c19 */ /* 0x100fe40008001203 */
[----:B------:R-:W-:-:S03]  /*33740*/  SHF.R.U32.HI R15, RZ, UR5, R3 ;  /* 0x00000005ff0f7c19 */ /* 0x000fc60008011603 */
[----:B------:R-:W-:Y:S02]  /*33750*/  IMAD.MOV.U32 R2, RZ, RZ, R13 ;  /* 0x000000ffff027224 */ /* 0x000fe400078e000d */
        /* <DEDUP_REMOVED lines=12> */
.L_x_54:
[----:B------:R-:W-:Y:S01]  /*33820*/  ULDC UR5, c[0x0][0x648] ;  /* 0x0001920000057ab9 */ /* 0x000fe20000000800 */
[----:B------:R-:W-:Y:S02]  /*33830*/  LOP3.LUT R12, R12, UR18, RZ, 0xc0, !PT ;  /* 0x000000120c0c7c12 */ /* 0x000fe4000f8ec0ff */
[----:B------:R-:W-:Y:S01]  /*33840*/  SHF.R.U64 R3, R2, UR5, R3 ;  /* 0x0000000502037c19 */ /* 0x000fe20008001203 */
[----:B------:R-:W-:-:S04]  /*33850*/  ULDC UR5, c[0x0][0x638] ;  /* 0x00018e0000057ab9 */ /* 0x000fc80000000800 */
[----:B------:R-:W-:Y:S02]  /*33860*/  IMAD.MOV R2, RZ, RZ, -R3 ;  /* 0x000000ffff027224 */ /* 0x000fe400078e0a03 */
[----:B------:R-:W-:Y:S02]  /*33870*/  IMAD R5, R3, UR19, R12 ;  /* 0x0000001303057c24 */ /* 0x000fe4000f8e020c */
[----:B------:R-:W-:Y:S01]  /*33880*/  IMAD R13, R2, UR5, R13 ;  /* 0x00000005020d7c24 */ /* 0x000fe2000f8e020d */
[----:B------:R-:W-:Y:S01]  /*33890*/  ULDC UR5, c[0x0][0x610] ;  /* 0x0001840000057ab9 */ /* 0x000fe20000000800 */
[----:B------:R-:W-:Y:S01]  /*338a0*/  LOP3.LUT R2, R11, UR4, RZ, 0xc0, !PT ;  /* 0x000000040b027c12 */ /* 0x000fe2000f8ec0ff */
[----:B------:R-:W-:Y:S01]  /*338b0*/  IMAD R8, R5, UR5, R8 ;  /* 0x0000000505087c24 */ /* 0x000fe2000f8e0208 */
[----:B------:R-:W-:-:S03]  /*338c0*/  ULDC UR5, c[0x0][0x600] ;  /* 0x0001800000057ab9 */ /* 0x000fc60000000800 */
[----:B------:R-:W-:Y:S02]  /*338d0*/  IMAD R13, R13, UR5, R2 ;  /* 0x000000050d0d7c24 */ /* 0x000fe4000f8e0202 */
[----:B------:R-:W-:-:S03]  /*338e0*/  IMAD.MOV.U32 R2, RZ, RZ, 0x1 ;  /* 0x00000001ff027424 */ /* 0x000fc600078e00ff */
[----:B------:R-:W-:Y:S02]  /*338f0*/  SEL R4, R13, R8, !P4 ;  /* 0x000000080d047207 */ /* 0x000fe40006000000 */
[----:B------:R-:W-:-:S07]  /*33900*/  SEL R5, R8, R13, !P4 ;  /* 0x0000000d08057207 */ /* 0x000fce0006000000 */
.L_x_52:
[----:B------:R-:W-:Y:S05]  /*33910*/  BSYNC B1 ;  /* 0x0000000000017941 */ /* 0x000fea0003800000 */
.L_x_51:
[----:B------:R-:W-:-:S13]  /*33920*/  LOP3.LUT P1, RZ, R2, 0xff, RZ, 0xc0, !PT ;  /* 0x000000ff02ff7812 */ /* 0x000fda000782c0ff */
[----:B------:R-:W-:Y:S05]  /*33930*/  @P1 BRA `(.L_x_55) ;  /* 0xfffffff400301947 */ /* 0x000fea000383ffff */
[----:B------:R-:W-:Y:S05]  /*33940*/  BSYNC B0 ;  /* 0x0000000000007941 */ /* 0x000fea0003800000 */
.L_x_43:
[----:B------:R-:W-:-:S03]  /*33950*/  UMOV UR5, 0xffffffff ;  /* 0xffffffff00057882 */ /* 0x000fc60000000000 */
[----:B------:R-:W-:Y:S05]  /*33960*/  BRA.DIV UR5, `(.L_x_56) ;  /* 0x0000000605047947 */ /* 0x000fea000b800000 */
[----:B------:R-:W-:-:S13]  /*33970*/  ELECT P0, URZ, PT ;  /* 0x00000000003f782f */ /* 0x000fda0003800000 */
.L_x_69:
[----:B------:R-:W-:Y:S04]  /*33980*/  BSSY B0, `(.L_x_57) ;  /* 0x0000023000007945 */ /* 0x000fe80003800000 */
[----:B------:R-:W-:Y:S05]  /*33990*/  @!P0 BRA `(.L_x_58) ;  /* 0x0000000000848947 */ /* 0x000fea0003800000 */
[----:B------:R-:W-:-:S04]  /*339a0*/  ULOP3.LUT UR5, UR7, 0x2, URZ, 0xfc, !UPT ;  /* 0x0000000207057892 */ /* 0x000fc8000f8efc3f */
[----:B------:R-:W-:-:S06]  /*339b0*/  UISETP.NE.AND UP0, UPT, UR5, 0x3, UPT ;  /* 0x000000030500788c */ /* 0x000fcc000bf05270 */
[----:B------:R-:W-:-:S13]  /*339c0*/  PLOP3.LUT P0, PT, PT, PT, UP0, 0x80, 0x0 ;  /* 0x000000000000781c */ /* 0x000fda0003f0f008 */
[----:B------:R-:W-:Y:S05]  /*339d0*/  @!P0 BRA `(.L_x_59) ;  /* 0x0000000000048947 */ /* 0x000fea0003800000 */
[----:B------:R-:W-:Y:S01]  /*339e0*/  BPT.TRAP 0x1 ;  /* 0x000000040000795c */ /* 0x000fe20000300000 */
.L_x_59:
[----:B------:R-:W0:Y:S01]  /*339f0*/  S2R R3, SR_CgaCtaId ;  /* 0x0000000000037919 */ /* 0x000e220000008800 */
[----:B------:R-:W-:Y:S02]  /*33a00*/  MOV R0, 0x400 ;  /* 0x0000040000007802 */ /* 0x000fe40000000f00 */
[----:B------:R-:W-:Y:S02]  /*33a10*/  SHF.L.U32 R2, R6, 0x1f, RZ ;  /* 0x0000001f06027819 */ /* 0x000fe400000006ff */
[----:B0-----:R-:W-:-:S05]  /*33a20*/  LEA R0, R3, R0, 0x18 ;  /* 0x0000000003007211 */ /* 0x001fca00078ec0ff */
[----:B------:R-:W-:-:S04]  /*33a30*/  VIADD R0, R0, 0x18 ;  /* 0x0000001800007836 */ /* 0x000fc80000000000 */
[----:B------:R-:W-:-:S04]  /*33a40*/  IMAD R3, R7, 0x8, R0 ;  /* 0x0000000807037824 */ /* 0x000fc800078e0200 */
[----:B------:R-:W0:Y:S02]  /*33a50*/  SYNCS.PHASECHK.TRANS64.TRYWAIT P0, [R3+URZ], R2 ;  /* 0x00000002030075a7 */ /* 0x000e24000800017f */
[----:B0-----:R-:W-:Y:S05]  /*33a60*/  @!P0 BRA `(.L_x_60) ;  /* 0x0000000000e88947 */ /* 0x001fea0003800000 */
.L_x_70:
[----:B------:R-:W-:-:S05]  /*33a70*/  VIADD R7, R7, 0x1 ;  /* 0x0000000107077836 */ /* 0x000fca0000000000 */
[----:B------:R-:W-:-:S04]  /*33a80*/  ISETP.NE.AND P0, PT, R7, 0x3, PT ;  /* 0x000000030700780c */ /* 0x000fc80003f05270 */
[----:B0-----:R-:W-:Y:S02]  /*33a90*/  SEL R3, RZ, 0x1, P0 ;  /* 0x00000001ff037807 */ /* 0x001fe40000000000 */
[----:B------:R-:W-:Y:S02]  /*33aa0*/  SEL R7, R7, RZ, P0 ;  /* 0x000000ff07077207 */ /* 0x000fe40000000000 */
[----:B------:R-:W-:-:S03]  /*33ab0*/  LOP3.LUT R5, R6, R3, RZ, 0x3c, !PT ;  /* 0x0000000306057212 */ /* 0x000fc600078e3cff */
[----:B------:R-:W-:Y:S01]  /*33ac0*/  IMAD R3, R7, 0x8, R0 ;  /* 0x0000000807037824 */ /* 0x000fe200078e0200 */
[----:B------:R-:W-:-:S04]  /*33ad0*/  SHF.L.U32 R2, R5, 0x1f, RZ ;  /* 0x0000001f05027819 */ /* 0x000fc800000006ff */
[----:B------:R-:W0:Y:S02]  /*33ae0*/  SYNCS.PHASECHK.TRANS64.TRYWAIT P0, [R3+URZ], R2 ;  /* 0x00000002030075a7 */ /* 0x000e24000800017f */
[----:B0-----:R-:W-:Y:S05]  /*33af0*/  @!P0 BRA `(.L_x_61) ;  /* 0x0000000000d88947 */ /* 0x001fea0003800000 */
.L_x_71:
[----:B0-----:R-:W-:-:S05]  /*33b00*/  VIADD R2, R7, 0x1 ;  /* 0x0000000107027836 */ /* 0x001fca0000000000 */
[----:B------:R-:W-:-:S04]  /*33b10*/  ISETP.NE.AND P0, PT, R2, 0x3, PT ;  /* 0x000000030200780c */ /* 0x000fc80003f05270 */
[----:B------:R-:W-:Y:S02]  /*33b20*/  SEL R4, RZ, 0x1, P0 ;  /* 0x00000001ff047807 */ /* 0x000fe40000000000 */
[----:B------:R-:W-:Y:S02]  /*33b30*/  SEL R3, R2, RZ, P0 ;  /* 0x000000ff02037207 */ /* 0x000fe40000000000 */
[----:B------:R-:W-:-:S03]  /*33b40*/  LOP3.LUT R4, R5, R4, RZ, 0x3c, !PT ;  /* 0x0000000405047212 */ /* 0x000fc600078e3cff */
[----:B------:R-:W-:Y:S01]  /*33b50*/  IMAD R3, R3, 0x8, R0 ;  /* 0x0000000803037824 */ /* 0x000fe200078e0200 */
[----:B------:R-:W-:-:S07]  /*33b60*/  SHF.L.U32 R0, R4, 0x1f, RZ ;  /* 0x0000001f04007819 */ /* 0x000fce00000006ff */
.L_x_62:
[----:B0-----:R0:W1:Y:S02]  /*33b70*/  SYNCS.PHASECHK.TRANS64.TRYWAIT P0, [R3+URZ], R0 ;  /* 0x00000000030075a7 */ /* 0x001064000800017f */
[----:B-1----:R-:W-:Y:S05]  /*33b80*/  @!P0 NANOSLEEP.SYNCS 0x989680 ;  /* 0x009896800000895d */ /* 0x002fea0003900000 */
[----:B------:R-:W1:Y:S02]  /*33b90*/  @!P0 SYNCS.PHASECHK.TRANS64 P0, [R3+URZ], R0 ;  /* 0x00000000030085a7 */ /* 0x000e64000800007f */
[----:B-1----:R-:W-:Y:S05]  /*33ba0*/  @!P0 BRA `(.L_x_62) ;  /* 0xfffffffc00f08947 */ /* 0x002fea000383ffff */
.L_x_58:
[----:B------:R-:W-:Y:S05]  /*33bb0*/  BSYNC B0 ;  /* 0x0000000000007941 */ /* 0x000fea0003800000 */
.L_x_57:
[----:B------:R-:W-:Y:S05]  /*33bc0*/  EXIT ;  /* 0x000000000000794d */ /* 0x000fea0003800000 */
.L_x_17:
[----:B--2---:R-:W-:-:S04]  /*33bd0*/  IMAD.U32 R7, RZ, RZ, UR6 ;  /* 0x00000006ff077e24 */ /* 0x004fc8000f8e00ff */
[----:B------:R2:W3:Y:S03]  /*33be0*/  SYNCS.PHASECHK.TRANS64.TRYWAIT P0, [R7+URZ], R6 ;  /* 0x00000006070075a7 */ /* 0x0004e6000800017f */
[----:B---3--:R-:W-:Y:S05]  /*33bf0*/  @!P0 NANOSLEEP.SYNCS 0x989680 ;  /* 0x009896800000895d */ /* 0x008fea0003900000 */
[----:B------:R-:W3:Y:S02]  /*33c00*/  @!P0 SYNCS.PHASECHK.TRANS64 P0, [R7+URZ], R6 ;  /* 0x00000006070085a7 */ /* 0x000ee4000800007f */
[----:B---3--:R-:W-:Y:S05]  /*33c10*/  @!P0 BRA `(.L_x_17) ;  /* 0xfffffffc00ec8947 */ /* 0x008fea000383ffff */
[----:B------:R-:W-:Y:S05]  /*33c20*/  BRA `(.L_x_16) ;  /* 0xfffffcf000d87947 */ /* 0x000fea000383ffff */
.L_x_23:
[----:B-----5:R3:W-:Y:S02]  /*33c30*/  STL [R1+0x57c], R0 ;  /* 0x00057c0001007387 */ /* 0x0207e40000100800 */
[----:B---3--:R-:W-:-:S04]  /*33c40*/  IMAD.U32 R0, RZ, RZ, UR21 ;  /* 0x00000015ff007e24 */ /* 0x008fc8000f8e00ff */
[----:B------:R3:W4:Y:S03]  /*33c50*/  SYNCS.PHASECHK.TRANS64.TRYWAIT P0, [R0+URZ], R7 ;  /* 0x00000007000075a7 */ /* 0x000726000800017f */
[----:B----4-:R-:W-:Y:S05]  /*33c60*/  @!P0 NANOSLEEP.SYNCS 0x989680 ;  /* 0x009896800000895d */ /* 0x010fea0003900000 */
[----:B------:R3:W4:Y:S02]  /*33c70*/  @!P0 SYNCS.PHASECHK.TRANS64 P0, [R0+URZ], R7 ;  /* 0x00000007000085a7 */ /* 0x000724000800007f */
[----:B---3--:R3:W5:Y:S02]  /*33c80*/  LDL.LU R0, [R1+0x57c] ;  /* 0x00057c0001007983 */ /* 0x0087640000300800 */
[----:B---34-:R-:W-:Y:S05]  /*33c90*/  @!P0 BRA `(.L_x_23) ;  /* 0xfffffffc00e48947 */ /* 0x018fea000383ffff */
[----:B------:R-:W-:Y:S05]  /*33ca0*/  BRA `(.L_x_22) ;  /* 0xfffffd5c00e47947 */ /* 0x000fea000383ffff */
.L_x_44:
[----:B------:R-:W-:Y:S01]  /*33cb0*/  BSSY B1, `(.L_x_63) ;  /* 0x0000006000017945 */ /* 0x000fe20003800000 */
[----:B------:R-:W-:-:S07]  /*33cc0*/  IMAD.MOV.U32 R2, RZ, RZ, -0x1 ;  /* 0xffffffffff027424 */ /* 0x000fce00078e00ff */
[----:B------:R-:W-:Y:S05]  /*33cd0*/  WARPSYNC.COLLECTIVE R2, `(.L_x_64) ;  /* 0x00000000020c7348 */ /* 0x000fea0003c00000 */
[----:B------:R-:W-:Y:S02]  /*33ce0*/  ELECT P1, UR62, PT ;  /* 0x00000000003e782f */ /* 0x000fe40003820000 */
[----:B------:R-:W-:Y:S01]  /*33cf0*/  MOV R2, UR62 ;  /* 0x0000003e00027c02 */ /* 0x000fe20008000f00 */
[----:B------:R-:W-:Y:S10]  /*33d00*/  ENDCOLLECTIVE ;  /* 0x000000000000791b */ /* 0x000ff40003800000 */
.L_x_64:
[----:B------:R-:W-:Y:S05]  /*33d10*/  BSYNC B1 ;  /* 0x0000000000017941 */ /* 0x000fea0003800000 */
.L_x_63:
[----:B------:R-:W-:Y:S05]  /*33d20*/  BRA `(.L_x_65) ;  /* 0xfffffff000407947 */ /* 0x000fea000383ffff */
.L_x_47:
[----:B-1----:R1:W2:Y:S02]  /*33d30*/  SYNCS.PHASECHK.TRANS64.TRYWAIT P1, [R16+URZ+0x18], R11 ;  /* 0x0000180b100075a7 */ /* 0x0022a4000802017f */
[----:B--2---:R-:W-:Y:S05]  /*33d40*/  @!P1 NANOSLEEP.SYNCS 0x989680 ;  /* 0x009896800000995d */ /* 0x004fea0003900000 */
[----:B------:R-:W2:Y:S02]  /*33d50*/  @!P1 SYNCS.PHASECHK.TRANS64 P1, [R16+URZ+0x18], R11 ;  /* 0x0000180b100095a7 */ /* 0x000ea4000802007f */
[----:B--2---:R-:W-:Y:S05]  /*33d60*/  @!P1 BRA `(.L_x_47) ;  /* 0xfffffffc00f09947 */ /* 0x004fea000383ffff */
[----:B------:R-:W-:Y:S05]  /*33d70*/  BRA `(.L_x_66) ;  /* 0xfffffff000747947 */ /* 0x000fea000383ffff */
.L_x_56:
[----:B------:R-:W-:Y:S01]  /*33d80*/  BSSY B0, `(.L_x_67) ;  /* 0x0000006000007945 */ /* 0x000fe20003800000 */
[----:B------:R-:W-:-:S07]  /*33d90*/  IMAD.MOV.U32 R2, RZ, RZ, -0x1 ;  /* 0xffffffffff027424 */ /* 0x000fce00078e00ff */
[----:B------:R-:W-:Y:S05]  /*33da0*/  WARPSYNC.COLLECTIVE R2, `(.L_x_68) ;  /* 0x00000000020c7348 */ /* 0x000fea0003c00000 */
[----:B------:R-:W-:Y:S02]  /*33db0*/  ELECT P1, UR62, PT ;  /* 0x00000000003e782f */ /* 0x000fe40003820000 */
[----:B------:R-:W-:Y:S01]  /*33dc0*/  MOV R2, UR62 ;  /* 0x0000003e00027c02 */ /* 0x000fe20008000f00 */
[----:B------:R-:W-:Y:S10]  /*33dd0*/  ENDCOLLECTIVE ;  /* 0x000000000000791b */ /* 0x000ff40003800000 */
.L_x_68:
[----:B------:R-:W-:Y:S05]  /*33de0*/  BSYNC B0 ;  /* 0x0000000000007941 */ /* 0x000fea0003800000 */
.L_x_67:
[----:B------:R-:W-:Y:S01]  /*33df0*/  PLOP3.LUT P0, PT, P1, PT, PT, 0x80, 0x0 ;  /* 0x000000000000781c */ /* 0x000fe20000f0f070 */
[----:B------:R-:W-:-:S12]  /*33e00*/  BRA `(.L_x_69) ;  /* 0xfffffff800dc7947 */ /* 0x000fd8000383ffff */
.L_x_60:
[----:B0-----:R0:W1:Y:S02]  /*33e10*/  SYNCS.PHASECHK.TRANS64.TRYWAIT P0, [R3+URZ], R2 ;  /* 0x00000002030075a7 */ /* 0x001064000800017f */
[----:B-1----:R-:W-:Y:S05]  /*33e20*/  @!P0 NANOSLEEP.SYNCS 0x989680 ;  /* 0x009896800000895d */ /* 0x002fea0003900000 */
[----:B------:R-:W1:Y:S02]  /*33e30*/  @!P0 SYNCS.PHASECHK.TRANS64 P0, [R3+URZ], R2 ;  /* 0x00000002030085a7 */ /* 0x000e64000800007f */
[----:B-1----:R-:W-:Y:S05]  /*33e40*/  @!P0 BRA `(.L_x_60) ;  /* 0xfffffffc00f08947 */ /* 0x002fea000383ffff */
[----:B------:R-:W-:Y:S05]  /*33e50*/  BRA `(.L_x_70) ;  /* 0xfffffffc00047947 */ /* 0x000fea000383ffff */
.L_x_61:
[----:B0-----:R0:W1:Y:S02]  /*33e60*/  SYNCS.PHASECHK.TRANS64.TRYWAIT P0, [R3+URZ], R2 ;  /* 0x00000002030075a7 */ /* 0x001064000800017f */
[----:B-1----:R-:W-:Y:S05]  /*33e70*/  @!P0 NANOSLEEP.SYNCS 0x989680 ;  /* 0x009896800000895d */ /* 0x002fea0003900000 */
[----:B------:R-:W1:Y:S02]  /*33e80*/  @!P0 SYNCS.PHASECHK.TRANS64 P0, [R3+URZ], R2 ;  /* 0x00000002030085a7 */ /* 0x000e64000800007f */
[----:B-1----:R-:W-:Y:S05]  /*33e90*/  @!P0 BRA `(.L_x_61) ;  /* 0xfffffffc00f08947 */ /* 0x002fea000383ffff */
[----:B------:R-:W-:Y:S05]  /*33ea0*/  BRA `(.L_x_71) ;  /* 0xfffffffc00147947 */ /* 0x000fea000383ffff */
.L_x_72:
[----:B------:R-:W-:-:S00]  /*33eb0*/  BRA `(.L_x_72) ;  /* 0xfffffffc00fc7947 */ /* 0x000fc0000383ffff */
[----:B------:R-:W-:-:S00]  /*33ec0*/  NOP ;  /* 0x0000000000007918 */ /* 0x000fc00000000000 */
        /* <DEDUP_REMOVED lines=11> */
.L_x_73:


//--------------------- .nv.shared._ZN7cutlass13device_kernelINS_4gemm6kernel13GemmUniversalIN4cute5tupleIJiiiiEEENS1_10collective13CollectiveMmaINS1_37MainloopSm90TmaGmmaWarpSpecializedFP8ILi3ENS5_IJNS4_1CILi1EEESB_SB_EEENS1_35KernelTmaWarpSpecializedCooperativeEEENS5_IJNSA_ILi384EEENSA_ILi192EEENSA_ILi128EEEEEENS_12float_e4m3_tENS5_IJlSB_lEEESJ_SK_NS4_8TiledMMAINS4_8MMA_AtomIJNS4_4SM904GMMA31MMA_64x192x32_F32E4M3E4M3_SS_TNILNSO_7ScaleInE1ELSQ_1EEEEEENS4_6LayoutINS5_IJNSA_ILi2EEESB_SB_EEENS5_IJSB_NSA_ILi0EEESW_EEEEENS5_IJNS4_10UnderscoreESZ_SZ_EEEEENS4_13SM90_TMA_LOADENS4_14ComposedLayoutINS4_7SwizzleILi3ELi4ELi3EEENS4_18smem_ptr_flag_bitsILi8EEENST_INS5_IJNSA_ILi8EEESH_EEENS5_IJSH_SB_EEEEEEEvNS4_8identityES12_S1C_vS1D_EENS_8epilogue10collective6detail29Sm90TmaWarpSpecializedAdapterINS1G_15DefaultEpilogueISJ_SK_SK_NS1F_6thread17LinearCombinationISJ_Li1EffLNS1K_9ScaleType4KindE0ELNS_15FloatRoundStyleE2ESJ_EENS1_15EpilogueDefaultEEEEEvvEEEEvNT_6ParamsE --------------------------
	.section	.nv.shared._ZN7cutlass13device_kernelINS_4gemm6kernel13GemmUniversalIN4cute5tupleIJiiiiEEENS1_10collective13CollectiveMmaINS1_37MainloopSm90TmaGmmaWarpSpecializedFP8ILi3ENS5_IJNS4_1CILi1EEESB_SB_EEENS1_35KernelTmaWarpSpecializedCooperativeEEENS5_IJNSA_ILi384EEENSA_ILi192EEENSA_ILi128EEEEEENS_12float_e4m3_tENS5_IJlSB_lEEESJ_SK_NS4_8TiledMMAINS4_8MMA_AtomIJNS4_4SM904GMMA31MMA_64x192x32_F32E4M3E4M3_SS_TNILNSO_7ScaleInE1ELSQ_1EEEEEENS4_6LayoutINS5_IJNSA_ILi2EEESB_SB_EEENS5_IJSB_NSA_ILi0EEESW_EEEEENS5_IJNS4_10UnderscoreESZ_SZ_EEEEENS4_13SM90_TMA_LOADENS4_14ComposedLayoutINS4_7SwizzleILi3ELi4ELi3EEENS4_18smem_ptr_flag_bitsILi8EEENST_INS5_IJNSA_ILi8EEESH_EEENS5_IJSH_SB_EEEEEEEvNS4_8identityES12_S1C_vS1D_EENS_8epilogue10collective6detail29Sm90TmaWarpSpecializedAdapterINS1G_15DefaultEpilogueISJ_SK_SK_NS1F_6thread17LinearCombinationISJ_Li1EffLNS1K_9ScaleType4KindE0ELNS_15FloatRoundStyleE2ESJ_EENS1_15EpilogueDefaultEEEEEvvEEEEvNT_6ParamsE,"aw",@nobits
	.sectionflags	@""
	.align	16
	.zero		1024


//--------------------- .nv.shared.reserved.0     --------------------------
	.section	.nv.shared.reserved.0,"aw",@nobits
	.weak		__nv_reservedSMEM_offset_0_alias
	.size		__nv_reservedSMEM_offset_0_alias, 0, 0
	.other		__nv_reservedSMEM_offset_0_alias,@"STO_CUDA_RESERVED_SHARED STV_DEFAULT"
__nv_reservedSMEM_offset_0_alias:
	.zero		0


//--------------------- .nv.global                --------------------------
	.section	.nv.global,"aw",@nobits
.nv.global:
	.type		_ZN39_INTERNAL_d9212130_4_k_cu_c6e654a8_72324cute1_E,@object
	.size		_ZN39_INTERNAL_d9212130_4_k_cu_c6e654a8_72324cute1_E,(_ZN39_INTERNAL_d9212130_4_k_cu_c6e654a8_72324cuda3std3__45__cpo6cbeginE - _ZN39_INTERNAL_d9212130_4_k_cu_c6e654a8_72324cute1_E)
_ZN39_INTERNAL_d9212130_4_k_cu_c6e654a8_72324cute1_E:
	.zero		1
	.type		_ZN39_INTERNAL_d9212130_4_k_cu_c6e654a8_72324cuda3std3__45__cpo6cbeginE,@object
	.size		_ZN39_INTERNAL_d9212130_4_k_cu_c6e654a8_72324cuda3std3__45__cpo6cbeginE,(_ZN39_INTERNAL_d9212130_4_k_cu_c6e654a8_72324cuda3std3__48in_placeE - _ZN39_INTERNAL_d9212130_4_k_cu_c6e654a8_72324cuda3std3__45__cpo6cbeginE)
_ZN39_INTERNAL_d9212130_4_k_cu_c6e654a8_72324cuda3std3__45__cpo6cbeginE:
	.zero		1
	.type		_ZN39_INTERNAL_d9212130_4_k_cu_c6e654a8_72324cuda3std3__48in_placeE,@object
	.size		_ZN39_INTERNAL_d9212130_4_k_cu_c6e654a8_72324cuda3std3__48in_placeE,(_ZN39_INTERNAL_d9212130_4_k_cu_c6e654a8_72324cuda3std6ranges3__45__cpo9iter_moveE - _ZN39_INTERNAL_d9212130_4_k_cu_c6e654a8_72324cuda3std3__48in_placeE)
_ZN39_INTERNAL_d9212130_4_k_cu_c6e654a8_72324cuda3std3__48in_placeE:
	.zero		1
	.type		_ZN39_INTERNAL_d9212130_4_k_cu_c6e654a8_72324cuda3std6ranges3__45__cpo9iter_moveE,@object
	.size		_ZN39_INTERNAL_d9212130_4_k_cu_c6e654a8_72324cuda3std6ranges3__45__cpo9iter_moveE,(_ZN39_INTERNAL_d9212130_4_k_cu_c6e654a8_72324cuda3std3__45__cpo5beginE - _ZN39_INTERNAL_d9212130_4_k_cu_c6e654a8_72324cuda3std6ranges3__45__cpo9iter_moveE)
_ZN39_INTERNAL_d9212130_4_k_cu_c6e654a8_72324cuda3std6ranges3__45__cpo9iter_moveE:
	.zero		1
	.type		_ZN39_INTERNAL_d9212130_4_k_cu_c6e654a8_72324cuda3std3__45__cpo5beginE,@object
	.size		_ZN39_INTERNAL_d9212130_4_k_cu_c6e654a8_72324cuda3std3__45__cpo5beginE,(_ZN39_INTERNAL_d9212130_4_k_cu_c6e654a8_72324cuda3std3__441_GLOBAL__N__d9212130_4_k_cu_c6e654a8_72326ignoreE - _ZN39_INTERNAL_d9212130_4_k_cu_c6e654a8_72324cuda3std3__45__cpo5beginE)
_ZN39_INTERNAL_d9212130_4_k_cu_c6e654a8_72324cuda3std3__45__cpo5beginE:
	.zero		1
	.type		_ZN39_INTERNAL_d9212130_4_k_cu_c6e654a8_72324cuda3std3__441_GLOBAL__N__d9212130_4_k_cu_c6e654a8_72326ignoreE,@object
	.size		_ZN39_INTERNAL_d9212130_4_k_cu_c6e654a8_72324cuda3std3__441_GLOBAL__N__d9212130_4_k_cu_c6e654a8_72326ignoreE,(_ZN39_INTERNAL_d9212130_4_k_cu_c6e654a8_72324cute7productE - _ZN39_INTERNAL_d9212130_4_k_cu_c6e654a8_72324cuda3std3__441_GLOBAL__N__d9212130_4_k_cu_c6e654a8_72326ignoreE)
_ZN39_INTERNAL_d9212130_4_k_cu_c6e654a8_72324cuda3std3__441_GLOBAL__N__d9212130_4_k_cu_c6e654a8_72326ignoreE:
	.zero		1
	.type		_ZN39_INTERNAL_d9212130_4_k_cu_c6e654a8_72324cute7productE,@object
	.size		_ZN39_INTERNAL_d9212130_4_k_cu_c6e654a8_72324cute7productE,(_ZN39_INTERNAL_d9212130_4_k_cu_c6e654a8_72324cuda3std3__45__cpo3endE - _ZN39_INTERNAL_d9212130_4_k_cu_c6e654a8_72324cute7productE)
_ZN39_INTERNAL_d9212130_4_k_cu_c6e654a8_72324cute7productE:
	.zero		1
	.type		_ZN39_INTERNAL_d9212130_4_k_cu_c6e654a8_72324cuda3std3__45__cpo3endE,@object
	.size		_ZN39_INTERNAL_d9212130_4_k_cu_c6e654a8_72324cuda3std3__45__cpo3endE,(_ZN39_INTERNAL_d9212130_4_k_cu_c6e654a8_72324cuda3std3__419piecewise_constructE - _ZN39_INTERNAL_d9212130_4_k_cu_c6e654a8_72324cuda3std3__45__cpo3endE)
_ZN39_INTERNAL_d9212130_4_k_cu_c6e654a8_72324cuda3std3__45__cpo3endE:
	.zero		1
	.type		_ZN39_INTERNAL_d9212130_4_k_cu_c6e654a8_72324cuda3std3__419piecewise_constructE,@object
	.size		_ZN39_INTERNAL_d9212130_4_k_cu_c6e654a8_72324cuda3std3__419piecewise_constructE,(_ZN39_INTERNAL_d9212130_4_k_cu_c6e654a8_72324cuda3std3__45__cpo4cendE - _ZN39_INTERNAL_d9212130_4_k_cu_c6e654a8_72324cuda3std3__419piecewise_constructE)
_ZN39_INTERNAL_d9212130_4_k_cu_c6e654a8_72324cuda3std3__419piecewise_constructE:
	.zero		1
	.type		_ZN39_INTERNAL_d9212130_4_k_cu_c6e654a8_72324cuda3std3__45__cpo4cendE,@object
	.size		_ZN39_INTERNAL_d9212130_4_k_cu_c6e654a8_72324cuda3std3__45__cpo4cendE,(_ZN39_INTERNAL_d9212130_4_k_cu_c6e654a8_72324cuda3std6ranges3__45__cpo4swapE - _ZN39_INTERNAL_d9212130_4_k_cu_c6e654a8_72324cuda3std3__45__cpo4cendE)
_ZN39_INTERNAL_d9212130_4_k_cu_c6e654a8_72324cuda3std3__45__cpo4cendE:
	.zero		1
	.type		_ZN39_INTERNAL_d9212130_4_k_cu_c6e654a8_72324cuda3std6ranges3__45__cpo4swapE,@object
	.size		_ZN39_INTERNAL_d9212130_4_k_cu_c6e654a8_72324cuda3std6ranges3__45__cpo4swapE,(.L_7 - _ZN39_INTERNAL_d9212130_4_k_cu_c6e654a8_72324cuda3std6ranges3__45__cpo4swapE)
_ZN39_INTERNAL_d9212130_4_k_cu_c6e654a8_72324cuda3std6ranges3__45__cpo4swapE:
	.zero		1
.L_7:


//--------------------- .nv.constant0._ZN7cutlass13device_kernelINS_4gemm6kernel13GemmUniversalIN4cute5tupleIJiiiiEEENS1_10collective13CollectiveMmaINS1_37MainloopSm90TmaGmmaWarpSpecializedFP8ILi3ENS5_IJNS4_1CILi1EEESB_SB_EEENS1_35KernelTmaWarpSpecializedCooperativeEEENS5_IJNSA_ILi384EEENSA_ILi192EEENSA_ILi128EEEEEENS_12float_e4m3_tENS5_IJlSB_lEEESJ_SK_NS4_8TiledMMAINS4_8MMA_AtomIJNS4_4SM904GMMA31MMA_64x192x32_F32E4M3E4M3_SS_TNILNSO_7ScaleInE1ELSQ_1EEEEEENS4_6LayoutINS5_IJNSA_ILi2EEESB_SB_EEENS5_IJSB_NSA_ILi0EEESW_EEEEENS5_IJNS4_10UnderscoreESZ_SZ_EEEEENS4_13SM90_TMA_LOADENS4_14ComposedLayoutINS4_7SwizzleILi3ELi4ELi3EEENS4_18smem_ptr_flag_bitsILi8EEENST_INS5_IJNSA_ILi8EEESH_EEENS5_IJSH_SB_EEEEEEEvNS4_8identityES12_S1C_vS1D_EENS_8epilogue10collective6detail29Sm90TmaWarpSpecializedAdapterINS1G_15DefaultEpilogueISJ_SK_SK_NS1F_6thread17LinearCombinationISJ_Li1EffLNS1K_9ScaleType4KindE0ELNS_15FloatRoundStyleE2ESJ_EENS1_15EpilogueDefaultEEEEEvvEEEEvNT_6ParamsE --------------------------
	.section	.nv.constant0._ZN7cutlass13device_kernelINS_4gemm6kernel13GemmUniversalIN4cute5tupleIJiiiiEEENS1_10collective13CollectiveMmaINS1_37MainloopSm90TmaGmmaWarpSpecializedFP8ILi3ENS5_IJNS4_1CILi1EEESB_SB_EEENS1_35KernelTmaWarpSpecializedCooperativeEEENS5_IJNSA_ILi384EEENSA_ILi192EEENSA_ILi128EEEEEENS_12float_e4m3_tENS5_IJlSB_lEEESJ_SK_NS4_8TiledMMAINS4_8MMA_AtomIJNS4_4SM904GMMA31MMA_64x192x32_F32E4M3E4M3_SS_TNILNSO_7ScaleInE1ELSQ_1EEEEEENS4_6LayoutINS5_IJNSA_ILi2EEESB_SB_EEENS5_IJSB_NSA_ILi0EEESW_EEEEENS5_IJNS4_10UnderscoreESZ_SZ_EEEEENS4_13SM90_TMA_LOADENS4_14ComposedLayoutINS4_7SwizzleILi3ELi4ELi3EEENS4_18smem_ptr_flag_bitsILi8EEENST_INS5_IJNSA_ILi8EEESH_EEENS5_IJSH_SB_EEEEEEEvNS4_8identityES12_S1C_vS1D_EENS_8epilogue10collective6detail29Sm90TmaWarpSpecializedAdapterINS1G_15DefaultEpilogueISJ_SK_SK_NS1F_6thread17LinearCombinationISJ_Li1EffLNS1K_9ScaleType4KindE0ELNS_15FloatRoundStyleE2ESJ_EENS1_15EpilogueDefaultEEEEEvvEEEEvNT_6ParamsE,"a",@progbits
	.sectionflags	@""
	.align	4
.nv.constant0._ZN7cutlass13device_kernelINS_4gemm6kernel13GemmUniversalIN4cute5tupleIJiiiiEEENS1_10collective13CollectiveMmaINS1_37MainloopSm90TmaGmmaWarpSpecializedFP8ILi3ENS5_IJNS4_1CILi1EEESB_SB_EEENS1_35KernelTmaWarpSpecializedCooperativeEEENS5_IJNSA_ILi384EEENSA_ILi192EEENSA_ILi128EEEEEENS_12float_e4m3_tENS5_IJlSB_lEEESJ_SK_NS4_8TiledMMAINS4_8MMA_AtomIJNS4_4SM904GMMA31MMA_64x192x32_F32E4M3E4M3_SS_TNILNSO_7ScaleInE1ELSQ_1EEEEEENS4_6LayoutINS5_IJNSA_ILi2EEESB_SB_EEENS5_IJSB_NSA_ILi0EEESW_EEEEENS5_IJNS4_10UnderscoreESZ_SZ_EEEEENS4_13SM90_TMA_LOADENS4_14ComposedLayoutINS4_7SwizzleILi3ELi4ELi3EEENS4_18smem_ptr_flag_bitsILi8EEENST_INS5_IJNSA_ILi8EEESH_EEENS5_IJSH_SB_EEEEEEEvNS4_8identityES12_S1C_vS1D_EENS_8epilogue10collective6detail29Sm90TmaWarpSpecializedAdapterINS1G_15DefaultEpilogueISJ_SK_SK_NS1F_6thread17LinearCombinationISJ_Li1EffLNS1K_9ScaleType4KindE0ELNS_15FloatRoundStyleE2ESJ_EENS1_15EpilogueDefaultEEEEEvvEEEEvNT_6ParamsE:
	.zero		1664


//--------------------- SYMBOLS --------------------------

	.type		.nv.reservedSmem.offset0,@object
	.size		.nv.reservedSmem.offset0,0x4
